//
// Generated by NVIDIA NVVM Compiler
//
// Compiler Build ID: CL-36424714
// Cuda compilation tools, release 13.0, V13.0.88
// Based on NVVM 20.0.0
//

.version 9.0
.target sm_100
.address_size 64

	// .globl	_Z12integrate_pnPfiifffffffffffibffff
// _ZZ12integrate_pnPfiifffffffffffibffffE7pointsX has been demoted
// _ZZ12integrate_pnPfiifffffffffffibffffE7pointsY has been demoted
// _ZZ12integrate_hhPfiiffffffffifibffffE7pointsX has been demoted
// _ZZ12integrate_hhPfiiffffffffifibffffE7pointsY has been demoted
// _ZZ13integrate_lvmPfiiffffffffffffffibffffE7pointsX has been demoted
// _ZZ13integrate_lvmPfiiffffffffffffffibffffE7pointsY has been demoted
// _ZZ12integrate_lvPfiiffffffffffffibffffE7pointsX has been demoted
// _ZZ12integrate_lvPfiiffffffffffffibffffE7pointsY has been demoted
.global .align 4 .b8 __cudart_i2opi_f[24] = {65, 144, 67, 60, 153, 149, 98, 219, 192, 221, 52, 245, 209, 87, 39, 252, 41, 21, 68, 78, 110, 131, 249, 162};

.visible .entry _Z12integrate_pnPfiifffffffffffibffff(
	.param .u64 .ptr .align 1 _Z12integrate_pnPfiifffffffffffibffff_param_0,
	.param .u32 _Z12integrate_pnPfiifffffffffffibffff_param_1,
	.param .u32 _Z12integrate_pnPfiifffffffffffibffff_param_2,
	.param .f32 _Z12integrate_pnPfiifffffffffffibffff_param_3,
	.param .f32 _Z12integrate_pnPfiifffffffffffibffff_param_4,
	.param .f32 _Z12integrate_pnPfiifffffffffffibffff_param_5,
	.param .f32 _Z12integrate_pnPfiifffffffffffibffff_param_6,
	.param .f32 _Z12integrate_pnPfiifffffffffffibffff_param_7,
	.param .f32 _Z12integrate_pnPfiifffffffffffibffff_param_8,
	.param .f32 _Z12integrate_pnPfiifffffffffffibffff_param_9,
	.param .f32 _Z12integrate_pnPfiifffffffffffibffff_param_10,
	.param .f32 _Z12integrate_pnPfiifffffffffffibffff_param_11,
	.param .f32 _Z12integrate_pnPfiifffffffffffibffff_param_12,
	.param .f32 _Z12integrate_pnPfiifffffffffffibffff_param_13,
	.param .u32 _Z12integrate_pnPfiifffffffffffibffff_param_14,
	.param .u8 _Z12integrate_pnPfiifffffffffffibffff_param_15,
	.param .f32 _Z12integrate_pnPfiifffffffffffibffff_param_16,
	.param .f32 _Z12integrate_pnPfiifffffffffffibffff_param_17,
	.param .f32 _Z12integrate_pnPfiifffffffffffibffff_param_18,
	.param .f32 _Z12integrate_pnPfiifffffffffffibffff_param_19
)
{
	.local .align 4 .b8 	__local_depot0[28];
	.reg .b64 	%SP;
	.reg .b64 	%SPL;
	.reg .pred 	%p<75>;
	.reg .b16 	%rs<3>;
	.reg .b32 	%r<308>;
	.reg .b32 	%f<346>;
	.reg .b64 	%rd<77>;
	.reg .b64 	%fd<14>;
	// demoted variable
	.shared .align 4 .b8 _ZZ12integrate_pnPfiifffffffffffibffffE7pointsX[400];
	// demoted variable
	.shared .align 4 .b8 _ZZ12integrate_pnPfiifffffffffffibffffE7pointsY[400];
	mov.u64 	%SPL, __local_depot0;
	ld.param.u64 	%rd24, [_Z12integrate_pnPfiifffffffffffibffff_param_0];
	ld.param.u32 	%r76, [_Z12integrate_pnPfiifffffffffffibffff_param_1];
	ld.param.u32 	%r79, [_Z12integrate_pnPfiifffffffffffibffff_param_2];
	ld.param.f32 	%f46, [_Z12integrate_pnPfiifffffffffffibffff_param_3];
	ld.param.u32 	%r78, [_Z12integrate_pnPfiifffffffffffibffff_param_14];
	cvta.to.global.u64 	%rd1, %rd24;
	add.u64 	%rd2, %SPL, 0;
	add.u64 	%rd3, %SPL, 0;
	mov.u32 	%r80, %ctaid.x;
	mov.u32 	%r81, %ntid.x;
	mov.u32 	%r82, %tid.x;
	mad.lo.s32 	%r1, %r80, %r81, %r82;
	mov.u32 	%r83, %ctaid.y;
	mov.u32 	%r84, %ntid.y;
	mov.u32 	%r85, %tid.y;
	mad.lo.s32 	%r86, %r83, %r84, %r85;
	setp.ge.s32 	%p1, %r1, %r76;
	setp.ge.s32 	%p2, %r86, %r79;
	or.pred  	%p3, %p1, %p2;
	@%p3 bra 	$L__BB0_4;
	ld.param.s8 	%rs2, [_Z12integrate_pnPfiifffffffffffibffff_param_15];
	ld.param.f32 	%f325, [_Z12integrate_pnPfiifffffffffffibffff_param_13];
	ld.param.f32 	%f321, [_Z12integrate_pnPfiifffffffffffibffff_param_9];
	ld.param.f32 	%f320, [_Z12integrate_pnPfiifffffffffffibffff_param_8];
	ld.param.f32 	%f319, [_Z12integrate_pnPfiifffffffffffibffff_param_6];
	ld.param.f32 	%f318, [_Z12integrate_pnPfiifffffffffffibffff_param_5];
	cvt.rn.f32.s32 	%f60, %r1;
	cvt.rn.f32.s32 	%f61, %r76;
	mul.f32 	%f62, %f61, 0f3F000000;
	sub.f32 	%f63, %f60, %f62;
	cvt.rn.f32.u32 	%f64, %r86;
	cvt.rn.f32.u32 	%f65, %r79;
	mul.f32 	%f66, %f65, 0f3F000000;
	sub.f32 	%f67, %f64, %f66;
	add.f32 	%f68, %f63, %f318;
	div.rn.f32 	%f69, %f68, %f325;
	mul.f32 	%f1, %f320, %f69;
	add.f32 	%f70, %f67, %f319;
	neg.f32 	%f71, %f70;
	div.rn.f32 	%f72, %f71, %f325;
	mul.f32 	%f2, %f321, %f72;
	setp.eq.s16 	%p4, %rs2, 0;
	@%p4 bra 	$L__BB0_5;
	ld.param.f32 	%f329, [_Z12integrate_pnPfiifffffffffffibffff_param_19];
	ld.param.f32 	%f328, [_Z12integrate_pnPfiifffffffffffibffff_param_18];
	ld.param.f32 	%f327, [_Z12integrate_pnPfiifffffffffffibffff_param_17];
	ld.param.f32 	%f326, [_Z12integrate_pnPfiifffffffffffibffff_param_16];
	setp.lt.f32 	%p5, %f1, %f326;
	setp.gt.f32 	%p6, %f1, %f327;
	or.pred  	%p7, %p5, %p6;
	setp.lt.f32 	%p8, %f2, %f328;
	setp.gt.f32 	%p9, %f2, %f329;
	or.pred  	%p10, %p8, %p9;
	or.pred  	%p11, %p7, %p10;
	not.pred 	%p12, %p11;
	@%p12 bra 	$L__BB0_5;
	mad.lo.s32 	%r87, %r76, %r86, %r1;
	mul.wide.s32 	%rd27, %r87, 4;
	add.s64 	%rd28, %rd1, %rd27;
	mov.b32 	%r88, -1082130432;
	st.global.u32 	[%rd28], %r88;
$L__BB0_4:
	ret;
$L__BB0_5:
	cvt.rn.f64.s32 	%fd1, %r78;
	setp.lt.s32 	%p13, %r78, 1;
	@%p13 bra 	$L__BB0_24;
	mov.f64 	%fd2, 0d401921FB54442D18;
	div.rn.f64 	%fd3, %fd2, %fd1;
	cvt.rn.f32.f64 	%f3, %fd3;
	mov.b32 	%r285, 0;
	mov.u32 	%r114, _ZZ12integrate_pnPfiifffffffffffibffffE7pointsX;
	mov.u32 	%r138, _ZZ12integrate_pnPfiifffffffffffibffffE7pointsY;
	mov.u64 	%rd39, __cudart_i2opi_f;
$L__BB0_7:
	cvt.rn.f32.u32 	%f73, %r285;
	mul.f32 	%f4, %f3, %f73;
	mul.f32 	%f74, %f4, 0f3F22F983;
	cvt.rni.s32.f32 	%r293, %f74;
	cvt.rn.f32.s32 	%f75, %r293;
	fma.rn.f32 	%f76, %f75, 0fBFC90FDA, %f4;
	fma.rn.f32 	%f77, %f75, 0fB3A22168, %f76;
	fma.rn.f32 	%f331, %f75, 0fA7C234C5, %f77;
	abs.f32 	%f6, %f4;
	setp.ltu.f32 	%p14, %f6, 0f47CE4780;
	mov.u32 	%r289, %r293;
	mov.f32 	%f330, %f331;
	@%p14 bra 	$L__BB0_15;
	setp.neu.f32 	%p15, %f6, 0f7F800000;
	@%p15 bra 	$L__BB0_10;
	mov.f32 	%f80, 0f00000000;
	mul.rn.f32 	%f330, %f4, %f80;
	mov.b32 	%r289, 0;
	bra.uni 	$L__BB0_15;
$L__BB0_10:
	mov.b32 	%r5, %f4;
	mov.b64 	%rd71, 0;
	mov.b32 	%r286, 0;
	mov.u64 	%rd69, %rd39;
	mov.u64 	%rd70, %rd2;
$L__BB0_11:
	.pragma "nounroll";
	ld.global.nc.u32 	%r91, [%rd69];
	shl.b32 	%r92, %r5, 8;
	or.b32  	%r93, %r92, -2147483648;
	mad.wide.u32 	%rd31, %r91, %r93, %rd71;
	shr.u64 	%rd71, %rd31, 32;
	st.local.u32 	[%rd70], %rd31;
	add.s32 	%r286, %r286, 1;
	add.s64 	%rd70, %rd70, 4;
	add.s64 	%rd69, %rd69, 4;
	setp.ne.s32 	%p16, %r286, 6;
	@%p16 bra 	$L__BB0_11;
	shr.u32 	%r94, %r5, 23;
	st.local.u32 	[%rd2+24], %rd71;
	and.b32  	%r8, %r94, 31;
	and.b32  	%r95, %r94, 224;
	add.s32 	%r96, %r95, -128;
	shr.u32 	%r97, %r96, 5;
	mul.wide.u32 	%rd32, %r97, 4;
	sub.s64 	%rd10, %rd2, %rd32;
	ld.local.u32 	%r287, [%rd10+24];
	ld.local.u32 	%r288, [%rd10+20];
	setp.eq.s32 	%p17, %r8, 0;
	@%p17 bra 	$L__BB0_14;
	shf.l.wrap.b32 	%r287, %r288, %r287, %r8;
	ld.local.u32 	%r98, [%rd10+16];
	shf.l.wrap.b32 	%r288, %r98, %r288, %r8;
$L__BB0_14:
	shr.u32 	%r99, %r287, 30;
	shf.l.wrap.b32 	%r100, %r288, %r287, 2;
	shl.b32 	%r101, %r288, 2;
	shr.u32 	%r102, %r100, 31;
	add.s32 	%r103, %r102, %r99;
	neg.s32 	%r104, %r103;
	setp.lt.s32 	%p18, %r5, 0;
	selp.b32 	%r289, %r104, %r103, %p18;
	xor.b32  	%r105, %r100, %r5;
	shr.s32 	%r106, %r100, 31;
	xor.b32  	%r107, %r106, %r100;
	xor.b32  	%r108, %r106, %r101;
	cvt.u64.u32 	%rd33, %r107;
	shl.b64 	%rd34, %rd33, 32;
	cvt.u64.u32 	%rd35, %r108;
	or.b64  	%rd36, %rd34, %rd35;
	cvt.rn.f64.s64 	%fd4, %rd36;
	mul.f64 	%fd5, %fd4, 0d3BF921FB54442D19;
	cvt.rn.f32.f64 	%f78, %fd5;
	neg.f32 	%f79, %f78;
	setp.lt.s32 	%p19, %r105, 0;
	selp.f32 	%f330, %f79, %f78, %p19;
$L__BB0_15:
	setp.ltu.f32 	%p20, %f6, 0f47CE4780;
	add.s32 	%r110, %r289, 1;
	mul.rn.f32 	%f81, %f330, %f330;
	and.b32  	%r111, %r289, 1;
	setp.eq.b32 	%p21, %r111, 1;
	selp.f32 	%f82, %f330, 0f3F800000, %p21;
	fma.rn.f32 	%f83, %f81, %f82, 0f00000000;
	fma.rn.f32 	%f84, %f81, 0f37CBAC00, 0fBAB607ED;
	selp.f32 	%f85, 0fB94D4153, %f84, %p21;
	selp.f32 	%f86, 0f3C0885E4, 0f3D2AAABB, %p21;
	fma.rn.f32 	%f87, %f85, %f81, %f86;
	selp.f32 	%f88, 0fBE2AAAA8, 0fBEFFFFFF, %p21;
	fma.rn.f32 	%f89, %f87, %f81, %f88;
	fma.rn.f32 	%f90, %f89, %f83, %f82;
	and.b32  	%r112, %r110, 2;
	setp.eq.s32 	%p22, %r112, 0;
	mov.f32 	%f91, 0f00000000;
	sub.f32 	%f92, %f91, %f90;
	selp.f32 	%f93, %f90, %f92, %p22;
	fma.rn.f32 	%f94, %f93, 0f3BA3D70A, %f1;
	shl.b32 	%r113, %r285, 2;
	add.s32 	%r115, %r114, %r113;
	st.shared.f32 	[%r115], %f94;
	@%p20 bra 	$L__BB0_23;
	setp.neu.f32 	%p23, %f6, 0f7F800000;
	@%p23 bra 	$L__BB0_18;
	mov.f32 	%f97, 0f00000000;
	mul.rn.f32 	%f331, %f4, %f97;
	mov.b32 	%r293, 0;
	bra.uni 	$L__BB0_23;
$L__BB0_18:
	mov.b32 	%r17, %f4;
	shl.b32 	%r117, %r17, 8;
	or.b32  	%r18, %r117, -2147483648;
	mov.b64 	%rd72, 0;
	mov.b32 	%r290, 0;
$L__BB0_19:
	.pragma "nounroll";
	mul.wide.u32 	%rd38, %r290, 4;
	add.s64 	%rd40, %rd39, %rd38;
	ld.global.nc.u32 	%r118, [%rd40];
	mad.wide.u32 	%rd41, %r118, %r18, %rd72;
	shr.u64 	%rd72, %rd41, 32;
	add.s64 	%rd42, %rd3, %rd38;
	st.local.u32 	[%rd42], %rd41;
	add.s32 	%r290, %r290, 1;
	setp.ne.s32 	%p24, %r290, 6;
	@%p24 bra 	$L__BB0_19;
	shr.u32 	%r119, %r17, 23;
	st.local.u32 	[%rd3+24], %rd72;
	and.b32  	%r21, %r119, 31;
	and.b32  	%r120, %r119, 224;
	add.s32 	%r121, %r120, -128;
	shr.u32 	%r122, %r121, 5;
	mul.wide.u32 	%rd43, %r122, 4;
	sub.s64 	%rd13, %rd3, %rd43;
	ld.local.u32 	%r291, [%rd13+24];
	ld.local.u32 	%r292, [%rd13+20];
	setp.eq.s32 	%p25, %r21, 0;
	@%p25 bra 	$L__BB0_22;
	shf.l.wrap.b32 	%r291, %r292, %r291, %r21;
	ld.local.u32 	%r123, [%rd13+16];
	shf.l.wrap.b32 	%r292, %r123, %r292, %r21;
$L__BB0_22:
	shr.u32 	%r124, %r291, 30;
	shf.l.wrap.b32 	%r125, %r292, %r291, 2;
	shl.b32 	%r126, %r292, 2;
	shr.u32 	%r127, %r125, 31;
	add.s32 	%r128, %r127, %r124;
	neg.s32 	%r129, %r128;
	setp.lt.s32 	%p26, %r17, 0;
	selp.b32 	%r293, %r129, %r128, %p26;
	xor.b32  	%r130, %r125, %r17;
	shr.s32 	%r131, %r125, 31;
	xor.b32  	%r132, %r131, %r125;
	xor.b32  	%r133, %r131, %r126;
	cvt.u64.u32 	%rd44, %r132;
	shl.b64 	%rd45, %rd44, 32;
	cvt.u64.u32 	%rd46, %r133;
	or.b64  	%rd47, %rd45, %rd46;
	cvt.rn.f64.s64 	%fd6, %rd47;
	mul.f64 	%fd7, %fd6, 0d3BF921FB54442D19;
	cvt.rn.f32.f64 	%f95, %fd7;
	neg.f32 	%f96, %f95;
	setp.lt.s32 	%p27, %r130, 0;
	selp.f32 	%f331, %f96, %f95, %p27;
$L__BB0_23:
	mul.rn.f32 	%f98, %f331, %f331;
	and.b32  	%r135, %r293, 1;
	setp.eq.b32 	%p28, %r135, 1;
	selp.f32 	%f99, 0f3F800000, %f331, %p28;
	fma.rn.f32 	%f100, %f98, %f99, 0f00000000;
	fma.rn.f32 	%f101, %f98, 0f37CBAC00, 0fBAB607ED;
	selp.f32 	%f102, %f101, 0fB94D4153, %p28;
	selp.f32 	%f103, 0f3D2AAABB, 0f3C0885E4, %p28;
	fma.rn.f32 	%f104, %f102, %f98, %f103;
	selp.f32 	%f105, 0fBEFFFFFF, 0fBE2AAAA8, %p28;
	fma.rn.f32 	%f106, %f104, %f98, %f105;
	fma.rn.f32 	%f107, %f106, %f100, %f99;
	and.b32  	%r136, %r293, 2;
	setp.eq.s32 	%p29, %r136, 0;
	mov.f32 	%f108, 0f00000000;
	sub.f32 	%f109, %f108, %f107;
	selp.f32 	%f110, %f107, %f109, %p29;
	fma.rn.f32 	%f111, %f110, 0f3BA3D70A, %f2;
	shl.b32 	%r137, %r285, 2;
	add.s32 	%r139, %r138, %r137;
	st.shared.f32 	[%r139], %f111;
	add.s32 	%r285, %r285, 1;
	setp.ne.s32 	%p30, %r285, %r78;
	@%p30 bra 	$L__BB0_7;
$L__BB0_24:
	mov.f64 	%fd8, 0d400921FB54442D18;
	div.rn.f64 	%fd9, %fd8, %fd1;
	cvt.rn.f32.f64 	%f13, %fd9;
	mul.f32 	%f112, %f13, 0f3F22F983;
	cvt.rni.s32.f32 	%r297, %f112;
	cvt.rn.f32.s32 	%f113, %r297;
	fma.rn.f32 	%f114, %f113, 0fBFC90FDA, %f13;
	fma.rn.f32 	%f115, %f113, 0fB3A22168, %f114;
	fma.rn.f32 	%f332, %f113, 0fA7C234C5, %f115;
	abs.f32 	%f15, %f13;
	setp.ltu.f32 	%p31, %f15, 0f47CE4780;
	@%p31 bra 	$L__BB0_32;
	setp.neu.f32 	%p32, %f15, 0f7F800000;
	@%p32 bra 	$L__BB0_27;
	mov.f32 	%f118, 0f00000000;
	mul.rn.f32 	%f332, %f13, %f118;
	mov.b32 	%r297, 0;
	bra.uni 	$L__BB0_32;
$L__BB0_27:
	mov.b32 	%r32, %f13;
	shl.b32 	%r141, %r32, 8;
	or.b32  	%r33, %r141, -2147483648;
	mov.b64 	%rd73, 0;
	mov.b32 	%r294, 0;
	mov.u64 	%rd50, __cudart_i2opi_f;
$L__BB0_28:
	.pragma "nounroll";
	mul.wide.u32 	%rd49, %r294, 4;
	add.s64 	%rd51, %rd50, %rd49;
	ld.global.nc.u32 	%r142, [%rd51];
	mad.wide.u32 	%rd52, %r142, %r33, %rd73;
	shr.u64 	%rd73, %rd52, 32;
	add.s64 	%rd53, %rd2, %rd49;
	st.local.u32 	[%rd53], %rd52;
	add.s32 	%r294, %r294, 1;
	setp.ne.s32 	%p33, %r294, 6;
	@%p33 bra 	$L__BB0_28;
	shr.u32 	%r143, %r32, 23;
	st.local.u32 	[%rd2+24], %rd73;
	and.b32  	%r36, %r143, 31;
	and.b32  	%r144, %r143, 224;
	add.s32 	%r145, %r144, -128;
	shr.u32 	%r146, %r145, 5;
	mul.wide.u32 	%rd54, %r146, 4;
	sub.s64 	%rd16, %rd2, %rd54;
	ld.local.u32 	%r295, [%rd16+24];
	ld.local.u32 	%r296, [%rd16+20];
	setp.eq.s32 	%p34, %r36, 0;
	@%p34 bra 	$L__BB0_31;
	shf.l.wrap.b32 	%r295, %r296, %r295, %r36;
	ld.local.u32 	%r147, [%rd16+16];
	shf.l.wrap.b32 	%r296, %r147, %r296, %r36;
$L__BB0_31:
	shr.u32 	%r148, %r295, 30;
	shf.l.wrap.b32 	%r149, %r296, %r295, 2;
	shl.b32 	%r150, %r296, 2;
	shr.u32 	%r151, %r149, 31;
	add.s32 	%r152, %r151, %r148;
	neg.s32 	%r153, %r152;
	setp.lt.s32 	%p35, %r32, 0;
	selp.b32 	%r297, %r153, %r152, %p35;
	xor.b32  	%r154, %r149, %r32;
	shr.s32 	%r155, %r149, 31;
	xor.b32  	%r156, %r155, %r149;
	xor.b32  	%r157, %r155, %r150;
	cvt.u64.u32 	%rd55, %r156;
	shl.b64 	%rd56, %rd55, 32;
	cvt.u64.u32 	%rd57, %r157;
	or.b64  	%rd58, %rd56, %rd57;
	cvt.rn.f64.s64 	%fd10, %rd58;
	mul.f64 	%fd11, %fd10, 0d3BF921FB54442D19;
	cvt.rn.f32.f64 	%f116, %fd11;
	neg.f32 	%f117, %f116;
	setp.lt.s32 	%p36, %r154, 0;
	selp.f32 	%f332, %f117, %f116, %p36;
$L__BB0_32:
	ld.param.f32 	%f316, [_Z12integrate_pnPfiifffffffffffibffff_param_4];
	mul.rn.f32 	%f119, %f332, %f332;
	and.b32  	%r159, %r297, 1;
	setp.eq.b32 	%p37, %r159, 1;
	selp.f32 	%f120, 0f3F800000, %f332, %p37;
	fma.rn.f32 	%f121, %f119, %f120, 0f00000000;
	fma.rn.f32 	%f122, %f119, 0f37CBAC00, 0fBAB607ED;
	selp.f32 	%f123, %f122, 0fB94D4153, %p37;
	selp.f32 	%f124, 0f3D2AAABB, 0f3C0885E4, %p37;
	fma.rn.f32 	%f125, %f123, %f119, %f124;
	selp.f32 	%f126, 0fBEFFFFFF, 0fBE2AAAA8, %p37;
	fma.rn.f32 	%f127, %f125, %f119, %f126;
	fma.rn.f32 	%f128, %f127, %f121, %f120;
	and.b32  	%r160, %r297, 2;
	setp.eq.s32 	%p38, %r160, 0;
	mov.f32 	%f129, 0f00000000;
	sub.f32 	%f130, %f129, %f128;
	selp.f32 	%f131, %f128, %f130, %p38;
	shl.b32 	%r161, %r78, 1;
	cvt.rn.f32.s32 	%f132, %r161;
	mul.f32 	%f133, %f132, 0f3BA3D70A;
	mul.f32 	%f19, %f133, %f131;
	setp.leu.f32 	%p39, %f316, 0f3727C5AC;
	mov.f32 	%f345, %f19;
	@%p39 bra 	$L__BB0_51;
	ld.param.f32 	%f317, [_Z12integrate_pnPfiifffffffffffibffff_param_4];
	setp.lt.s32 	%p40, %r78, 1;
	div.rn.f32 	%f135, %f317, %f46;
	mov.f32 	%f136, 0f3F000000;
	copysign.f32 	%f137, %f135, %f136;
	add.rz.f32 	%f138, %f135, %f137;
	cvt.rzi.f32.f32 	%f139, %f138;
	cvt.rzi.s32.f32 	%r45, %f139;
	mov.f32 	%f345, 0f00000000;
	@%p40 bra 	$L__BB0_51;
	ld.param.f32 	%f324, [_Z12integrate_pnPfiifffffffffffibffff_param_12];
	ld.param.f32 	%f322, [_Z12integrate_pnPfiifffffffffffibffff_param_10];
	neg.f32 	%f140, %f324;
	div.rn.f32 	%f20, %f140, %f322;
	mov.b32 	%r298, 0;
	mov.u32 	%r164, _ZZ12integrate_pnPfiifffffffffffibffffE7pointsX;
	mov.u32 	%r165, _ZZ12integrate_pnPfiifffffffffffibffffE7pointsY;
	mov.u64 	%rd59, __cudart_i2opi_f;
$L__BB0_35:
	setp.lt.s32 	%p41, %r45, 1;
	shl.b32 	%r163, %r298, 2;
	add.s32 	%r49, %r164, %r163;
	ld.shared.f32 	%f336, [%r49];
	add.s32 	%r50, %r165, %r163;
	ld.shared.f32 	%f337, [%r50];
	@%p41 bra 	$L__BB0_58;
	mov.b32 	%r299, 0;
$L__BB0_37:
	mov.f32 	%f23, %f337;
	mul.f32 	%f141, %f336, 0f3F22F983;
	cvt.rni.s32.f32 	%r303, %f141;
	cvt.rn.f32.s32 	%f142, %r303;
	fma.rn.f32 	%f143, %f142, 0fBFC90FDA, %f336;
	fma.rn.f32 	%f144, %f142, 0fB3A22168, %f143;
	fma.rn.f32 	%f335, %f142, 0fA7C234C5, %f144;
	abs.f32 	%f26, %f336;
	setp.ltu.f32 	%p42, %f26, 0f47CE4780;
	@%p42 bra 	$L__BB0_57;
	setp.neu.f32 	%p43, %f26, 0f7F800000;
	@%p43 bra 	$L__BB0_52;
	mov.f32 	%f147, 0f00000000;
	mul.rn.f32 	%f335, %f336, %f147;
	mov.b32 	%r303, 0;
	bra.uni 	$L__BB0_57;
$L__BB0_40:
	add.s32 	%r189, %r78, -1;
	and.b32  	%r46, %r78, 7;
	setp.lt.u32 	%p52, %r189, 7;
	mov.f32 	%f345, 0f00000000;
	mov.b32 	%r305, 0;
	@%p52 bra 	$L__BB0_43;
	and.b32  	%r305, %r78, 2147483640;
	mov.f32 	%f345, 0f00000000;
	mov.b32 	%r304, 0;
	mov.u32 	%r192, _ZZ12integrate_pnPfiifffffffffffibffffE7pointsX;
$L__BB0_42:
	.pragma "nounroll";
	shl.b32 	%r191, %r304, 2;
	add.s32 	%r193, %r192, %r191;
	ld.shared.f32 	%f167, [%r193];
	mov.u32 	%r194, _ZZ12integrate_pnPfiifffffffffffibffffE7pointsY;
	add.s32 	%r195, %r194, %r191;
	ld.shared.f32 	%f168, [%r195];
	add.s32 	%r196, %r304, 1;
	setp.eq.s32 	%p53, %r196, %r78;
	selp.b32 	%r197, 0, %r196, %p53;
	shl.b32 	%r198, %r197, 2;
	add.s32 	%r199, %r192, %r198;
	ld.shared.f32 	%f169, [%r199];
	add.s32 	%r200, %r194, %r198;
	ld.shared.f32 	%f170, [%r200];
	sub.f32 	%f171, %f169, %f167;
	sub.f32 	%f172, %f170, %f168;
	mul.f32 	%f173, %f172, %f172;
	fma.rn.f32 	%f174, %f171, %f171, %f173;
	sqrt.rn.f32 	%f175, %f174;
	add.f32 	%f176, %f345, %f175;
	ld.shared.f32 	%f177, [%r193+4];
	ld.shared.f32 	%f178, [%r195+4];
	add.s32 	%r201, %r304, 2;
	setp.eq.s32 	%p54, %r201, %r78;
	selp.b32 	%r202, 0, %r201, %p54;
	shl.b32 	%r203, %r202, 2;
	add.s32 	%r204, %r192, %r203;
	ld.shared.f32 	%f179, [%r204];
	add.s32 	%r205, %r194, %r203;
	ld.shared.f32 	%f180, [%r205];
	sub.f32 	%f181, %f179, %f177;
	sub.f32 	%f182, %f180, %f178;
	mul.f32 	%f183, %f182, %f182;
	fma.rn.f32 	%f184, %f181, %f181, %f183;
	sqrt.rn.f32 	%f185, %f184;
	add.f32 	%f186, %f176, %f185;
	ld.shared.f32 	%f187, [%r193+8];
	ld.shared.f32 	%f188, [%r195+8];
	add.s32 	%r206, %r304, 3;
	setp.eq.s32 	%p55, %r206, %r78;
	selp.b32 	%r207, 0, %r206, %p55;
	shl.b32 	%r208, %r207, 2;
	add.s32 	%r209, %r192, %r208;
	ld.shared.f32 	%f189, [%r209];
	add.s32 	%r210, %r194, %r208;
	ld.shared.f32 	%f190, [%r210];
	sub.f32 	%f191, %f189, %f187;
	sub.f32 	%f192, %f190, %f188;
	mul.f32 	%f193, %f192, %f192;
	fma.rn.f32 	%f194, %f191, %f191, %f193;
	sqrt.rn.f32 	%f195, %f194;
	add.f32 	%f196, %f186, %f195;
	ld.shared.f32 	%f197, [%r193+12];
	ld.shared.f32 	%f198, [%r195+12];
	add.s32 	%r211, %r304, 4;
	setp.eq.s32 	%p56, %r211, %r78;
	selp.b32 	%r212, 0, %r211, %p56;
	shl.b32 	%r213, %r212, 2;
	add.s32 	%r214, %r192, %r213;
	ld.shared.f32 	%f199, [%r214];
	add.s32 	%r215, %r194, %r213;
	ld.shared.f32 	%f200, [%r215];
	sub.f32 	%f201, %f199, %f197;
	sub.f32 	%f202, %f200, %f198;
	mul.f32 	%f203, %f202, %f202;
	fma.rn.f32 	%f204, %f201, %f201, %f203;
	sqrt.rn.f32 	%f205, %f204;
	add.f32 	%f206, %f196, %f205;
	ld.shared.f32 	%f207, [%r193+16];
	ld.shared.f32 	%f208, [%r195+16];
	add.s32 	%r216, %r304, 5;
	setp.eq.s32 	%p57, %r216, %r78;
	selp.b32 	%r217, 0, %r216, %p57;
	shl.b32 	%r218, %r217, 2;
	add.s32 	%r219, %r192, %r218;
	ld.shared.f32 	%f209, [%r219];
	add.s32 	%r220, %r194, %r218;
	ld.shared.f32 	%f210, [%r220];
	sub.f32 	%f211, %f209, %f207;
	sub.f32 	%f212, %f210, %f208;
	mul.f32 	%f213, %f212, %f212;
	fma.rn.f32 	%f214, %f211, %f211, %f213;
	sqrt.rn.f32 	%f215, %f214;
	add.f32 	%f216, %f206, %f215;
	ld.shared.f32 	%f217, [%r193+20];
	ld.shared.f32 	%f218, [%r195+20];
	add.s32 	%r221, %r304, 6;
	setp.eq.s32 	%p58, %r221, %r78;
	selp.b32 	%r222, 0, %r221, %p58;
	shl.b32 	%r223, %r222, 2;
	add.s32 	%r224, %r192, %r223;
	ld.shared.f32 	%f219, [%r224];
	add.s32 	%r225, %r194, %r223;
	ld.shared.f32 	%f220, [%r225];
	sub.f32 	%f221, %f219, %f217;
	sub.f32 	%f222, %f220, %f218;
	mul.f32 	%f223, %f222, %f222;
	fma.rn.f32 	%f224, %f221, %f221, %f223;
	sqrt.rn.f32 	%f225, %f224;
	add.f32 	%f226, %f216, %f225;
	ld.shared.f32 	%f227, [%r193+24];
	ld.shared.f32 	%f228, [%r195+24];
	add.s32 	%r226, %r304, 7;
	setp.eq.s32 	%p59, %r226, %r78;
	selp.b32 	%r227, 0, %r226, %p59;
	shl.b32 	%r228, %r227, 2;
	add.s32 	%r229, %r192, %r228;
	ld.shared.f32 	%f229, [%r229];
	add.s32 	%r230, %r194, %r228;
	ld.shared.f32 	%f230, [%r230];
	sub.f32 	%f231, %f229, %f227;
	sub.f32 	%f232, %f230, %f228;
	mul.f32 	%f233, %f232, %f232;
	fma.rn.f32 	%f234, %f231, %f231, %f233;
	sqrt.rn.f32 	%f235, %f234;
	add.f32 	%f236, %f226, %f235;
	ld.shared.f32 	%f237, [%r193+28];
	ld.shared.f32 	%f238, [%r195+28];
	add.s32 	%r304, %r304, 8;
	setp.eq.s32 	%p60, %r304, %r78;
	selp.b32 	%r231, 0, %r304, %p60;
	shl.b32 	%r232, %r231, 2;
	add.s32 	%r233, %r192, %r232;
	ld.shared.f32 	%f239, [%r233];
	add.s32 	%r234, %r194, %r232;
	ld.shared.f32 	%f240, [%r234];
	sub.f32 	%f241, %f239, %f237;
	sub.f32 	%f242, %f240, %f238;
	mul.f32 	%f243, %f242, %f242;
	fma.rn.f32 	%f244, %f241, %f241, %f243;
	sqrt.rn.f32 	%f245, %f244;
	add.f32 	%f345, %f236, %f245;
	setp.ne.s32 	%p61, %r304, %r305;
	@%p61 bra 	$L__BB0_42;
$L__BB0_43:
	setp.eq.s32 	%p62, %r46, 0;
	@%p62 bra 	$L__BB0_51;
	and.b32  	%r71, %r78, 3;
	setp.lt.u32 	%p63, %r46, 4;
	@%p63 bra 	$L__BB0_46;
	shl.b32 	%r235, %r305, 2;
	mov.u32 	%r236, _ZZ12integrate_pnPfiifffffffffffibffffE7pointsX;
	add.s32 	%r237, %r236, %r235;
	ld.shared.f32 	%f247, [%r237];
	mov.u32 	%r238, _ZZ12integrate_pnPfiifffffffffffibffffE7pointsY;
	add.s32 	%r239, %r238, %r235;
	ld.shared.f32 	%f248, [%r239];
	add.s32 	%r240, %r305, 1;
	setp.eq.s32 	%p64, %r240, %r78;
	selp.b32 	%r241, 0, %r240, %p64;
	shl.b32 	%r242, %r241, 2;
	add.s32 	%r243, %r236, %r242;
	ld.shared.f32 	%f249, [%r243];
	add.s32 	%r244, %r238, %r242;
	ld.shared.f32 	%f250, [%r244];
	sub.f32 	%f251, %f249, %f247;
	sub.f32 	%f252, %f250, %f248;
	mul.f32 	%f253, %f252, %f252;
	fma.rn.f32 	%f254, %f251, %f251, %f253;
	sqrt.rn.f32 	%f255, %f254;
	add.f32 	%f256, %f345, %f255;
	ld.shared.f32 	%f257, [%r237+4];
	ld.shared.f32 	%f258, [%r239+4];
	add.s32 	%r245, %r305, 2;
	setp.eq.s32 	%p65, %r245, %r78;
	selp.b32 	%r246, 0, %r245, %p65;
	shl.b32 	%r247, %r246, 2;
	add.s32 	%r248, %r236, %r247;
	ld.shared.f32 	%f259, [%r248];
	add.s32 	%r249, %r238, %r247;
	ld.shared.f32 	%f260, [%r249];
	sub.f32 	%f261, %f259, %f257;
	sub.f32 	%f262, %f260, %f258;
	mul.f32 	%f263, %f262, %f262;
	fma.rn.f32 	%f264, %f261, %f261, %f263;
	sqrt.rn.f32 	%f265, %f264;
	add.f32 	%f266, %f256, %f265;
	ld.shared.f32 	%f267, [%r237+8];
	ld.shared.f32 	%f268, [%r239+8];
	add.s32 	%r250, %r305, 3;
	setp.eq.s32 	%p66, %r250, %r78;
	selp.b32 	%r251, 0, %r250, %p66;
	shl.b32 	%r252, %r251, 2;
	add.s32 	%r253, %r236, %r252;
	ld.shared.f32 	%f269, [%r253];
	add.s32 	%r254, %r238, %r252;
	ld.shared.f32 	%f270, [%r254];
	sub.f32 	%f271, %f269, %f267;
	sub.f32 	%f272, %f270, %f268;
	mul.f32 	%f273, %f272, %f272;
	fma.rn.f32 	%f274, %f271, %f271, %f273;
	sqrt.rn.f32 	%f275, %f274;
	add.f32 	%f276, %f266, %f275;
	ld.shared.f32 	%f277, [%r237+12];
	ld.shared.f32 	%f278, [%r239+12];
	add.s32 	%r305, %r305, 4;
	setp.eq.s32 	%p67, %r305, %r78;
	selp.b32 	%r255, 0, %r305, %p67;
	shl.b32 	%r256, %r255, 2;
	add.s32 	%r257, %r236, %r256;
	ld.shared.f32 	%f279, [%r257];
	add.s32 	%r258, %r238, %r256;
	ld.shared.f32 	%f280, [%r258];
	sub.f32 	%f281, %f279, %f277;
	sub.f32 	%f282, %f280, %f278;
	mul.f32 	%f283, %f282, %f282;
	fma.rn.f32 	%f284, %f281, %f281, %f283;
	sqrt.rn.f32 	%f285, %f284;
	add.f32 	%f345, %f276, %f285;
$L__BB0_46:
	setp.eq.s32 	%p68, %r71, 0;
	@%p68 bra 	$L__BB0_51;
	setp.eq.s32 	%p69, %r71, 1;
	@%p69 bra 	$L__BB0_49;
	shl.b32 	%r259, %r305, 2;
	mov.u32 	%r260, _ZZ12integrate_pnPfiifffffffffffibffffE7pointsX;
	add.s32 	%r261, %r260, %r259;
	ld.shared.f32 	%f287, [%r261];
	mov.u32 	%r262, _ZZ12integrate_pnPfiifffffffffffibffffE7pointsY;
	add.s32 	%r263, %r262, %r259;
	ld.shared.f32 	%f288, [%r263];
	add.s32 	%r264, %r305, 1;
	setp.eq.s32 	%p70, %r264, %r78;
	selp.b32 	%r265, 0, %r264, %p70;
	shl.b32 	%r266, %r265, 2;
	add.s32 	%r267, %r260, %r266;
	ld.shared.f32 	%f289, [%r267];
	add.s32 	%r268, %r262, %r266;
	ld.shared.f32 	%f290, [%r268];
	sub.f32 	%f291, %f289, %f287;
	sub.f32 	%f292, %f290, %f288;
	mul.f32 	%f293, %f292, %f292;
	fma.rn.f32 	%f294, %f291, %f291, %f293;
	sqrt.rn.f32 	%f295, %f294;
	add.f32 	%f296, %f345, %f295;
	ld.shared.f32 	%f297, [%r261+4];
	ld.shared.f32 	%f298, [%r263+4];
	add.s32 	%r305, %r305, 2;
	setp.eq.s32 	%p71, %r305, %r78;
	selp.b32 	%r269, 0, %r305, %p71;
	shl.b32 	%r270, %r269, 2;
	add.s32 	%r271, %r260, %r270;
	ld.shared.f32 	%f299, [%r271];
	add.s32 	%r272, %r262, %r270;
	ld.shared.f32 	%f300, [%r272];
	sub.f32 	%f301, %f299, %f297;
	sub.f32 	%f302, %f300, %f298;
	mul.f32 	%f303, %f302, %f302;
	fma.rn.f32 	%f304, %f301, %f301, %f303;
	sqrt.rn.f32 	%f305, %f304;
	add.f32 	%f345, %f296, %f305;
$L__BB0_49:
	and.b32  	%r273, %r78, 1;
	setp.eq.b32 	%p72, %r273, 1;
	not.pred 	%p73, %p72;
	@%p73 bra 	$L__BB0_51;
	shl.b32 	%r274, %r305, 2;
	mov.u32 	%r275, _ZZ12integrate_pnPfiifffffffffffibffffE7pointsX;
	add.s32 	%r276, %r275, %r274;
	ld.shared.f32 	%f306, [%r276];
	mov.u32 	%r277, _ZZ12integrate_pnPfiifffffffffffibffffE7pointsY;
	add.s32 	%r278, %r277, %r274;
	ld.shared.f32 	%f307, [%r278];
	add.s32 	%r279, %r305, 1;
	setp.eq.s32 	%p74, %r279, %r78;
	selp.b32 	%r280, 0, %r279, %p74;
	shl.b32 	%r281, %r280, 2;
	add.s32 	%r282, %r275, %r281;
	ld.shared.f32 	%f308, [%r282];
	add.s32 	%r283, %r277, %r281;
	ld.shared.f32 	%f309, [%r283];
	sub.f32 	%f310, %f308, %f306;
	sub.f32 	%f311, %f309, %f307;
	mul.f32 	%f312, %f311, %f311;
	fma.rn.f32 	%f313, %f310, %f310, %f312;
	sqrt.rn.f32 	%f314, %f313;
	add.f32 	%f345, %f345, %f314;
$L__BB0_51:
	div.rn.f32 	%f315, %f345, %f19;
	mad.lo.s32 	%r284, %r76, %r86, %r1;
	mul.wide.s32 	%rd67, %r284, 4;
	add.s64 	%rd68, %rd1, %rd67;
	st.global.f32 	[%rd68], %f315;
	bra.uni 	$L__BB0_4;
$L__BB0_52:
	mov.b32 	%r53, %f336;
	shl.b32 	%r168, %r53, 8;
	or.b32  	%r54, %r168, -2147483648;
	mov.b64 	%rd76, 0;
	mov.b32 	%r300, 0;
	mov.u64 	%rd74, %rd59;
	mov.u64 	%rd75, %rd2;
$L__BB0_53:
	.pragma "nounroll";
	ld.global.nc.u32 	%r169, [%rd74];
	mad.wide.u32 	%rd61, %r169, %r54, %rd76;
	shr.u64 	%rd76, %rd61, 32;
	st.local.u32 	[%rd75], %rd61;
	add.s32 	%r300, %r300, 1;
	add.s64 	%rd75, %rd75, 4;
	add.s64 	%rd74, %rd74, 4;
	setp.ne.s32 	%p44, %r300, 6;
	@%p44 bra 	$L__BB0_53;
	shr.u32 	%r170, %r53, 23;
	st.local.u32 	[%rd2+24], %rd76;
	and.b32  	%r57, %r170, 31;
	and.b32  	%r171, %r170, 224;
	add.s32 	%r172, %r171, -128;
	shr.u32 	%r173, %r172, 5;
	mul.wide.u32 	%rd62, %r173, 4;
	sub.s64 	%rd23, %rd2, %rd62;
	ld.local.u32 	%r301, [%rd23+24];
	ld.local.u32 	%r302, [%rd23+20];
	setp.eq.s32 	%p45, %r57, 0;
	@%p45 bra 	$L__BB0_56;
	shf.l.wrap.b32 	%r301, %r302, %r301, %r57;
	ld.local.u32 	%r174, [%rd23+16];
	shf.l.wrap.b32 	%r302, %r174, %r302, %r57;
$L__BB0_56:
	shr.u32 	%r175, %r301, 30;
	shf.l.wrap.b32 	%r176, %r302, %r301, 2;
	shl.b32 	%r177, %r302, 2;
	shr.u32 	%r178, %r176, 31;
	add.s32 	%r179, %r178, %r175;
	neg.s32 	%r180, %r179;
	setp.lt.s32 	%p46, %r53, 0;
	selp.b32 	%r303, %r180, %r179, %p46;
	xor.b32  	%r181, %r176, %r53;
	shr.s32 	%r182, %r176, 31;
	xor.b32  	%r183, %r182, %r176;
	xor.b32  	%r184, %r182, %r177;
	cvt.u64.u32 	%rd63, %r183;
	shl.b64 	%rd64, %rd63, 32;
	cvt.u64.u32 	%rd65, %r184;
	or.b64  	%rd66, %rd64, %rd65;
	cvt.rn.f64.s64 	%fd12, %rd66;
	mul.f64 	%fd13, %fd12, 0d3BF921FB54442D19;
	cvt.rn.f32.f64 	%f145, %fd13;
	neg.f32 	%f146, %f145;
	setp.lt.s32 	%p47, %r181, 0;
	selp.f32 	%f335, %f146, %f145, %p47;
$L__BB0_57:
	ld.param.f32 	%f323, [_Z12integrate_pnPfiifffffffffffibffff_param_11];
	mul.rn.f32 	%f148, %f335, %f335;
	and.b32  	%r186, %r303, 1;
	setp.eq.b32 	%p48, %r186, 1;
	selp.f32 	%f149, 0f3F800000, %f335, %p48;
	fma.rn.f32 	%f150, %f148, %f149, 0f00000000;
	fma.rn.f32 	%f151, %f148, 0f37CBAC00, 0fBAB607ED;
	selp.f32 	%f152, %f151, 0fB94D4153, %p48;
	selp.f32 	%f153, 0f3D2AAABB, 0f3C0885E4, %p48;
	fma.rn.f32 	%f154, %f152, %f148, %f153;
	selp.f32 	%f155, 0fBEFFFFFF, 0fBE2AAAA8, %p48;
	fma.rn.f32 	%f156, %f154, %f148, %f155;
	fma.rn.f32 	%f157, %f156, %f150, %f149;
	and.b32  	%r187, %r303, 2;
	setp.eq.s32 	%p49, %r187, 0;
	mov.f32 	%f158, 0f00000000;
	sub.f32 	%f159, %f158, %f157;
	selp.f32 	%f160, %f157, %f159, %p49;
	mul.f32 	%f161, %f20, %f160;
	mul.f32 	%f162, %f323, %f23;
	sub.f32 	%f163, %f161, %f162;
	fma.rn.f32 	%f337, %f46, %f163, %f23;
	fma.rn.f32 	%f336, %f46, %f23, %f336;
	add.s32 	%r299, %r299, 1;
	setp.ne.s32 	%p50, %r299, %r45;
	@%p50 bra 	$L__BB0_37;
$L__BB0_58:
	st.shared.f32 	[%r49], %f336;
	st.shared.f32 	[%r50], %f337;
	add.s32 	%r298, %r298, 1;
	setp.eq.s32 	%p51, %r298, %r78;
	@%p51 bra 	$L__BB0_40;
	bra.uni 	$L__BB0_35;

}
	// .globl	_Z12integrate_hhPfiiffffffffifibffff
.visible .entry _Z12integrate_hhPfiiffffffffifibffff(
	.param .u64 .ptr .align 1 _Z12integrate_hhPfiiffffffffifibffff_param_0,
	.param .u32 _Z12integrate_hhPfiiffffffffifibffff_param_1,
	.param .u32 _Z12integrate_hhPfiiffffffffifibffff_param_2,
	.param .f32 _Z12integrate_hhPfiiffffffffifibffff_param_3,
	.param .f32 _Z12integrate_hhPfiiffffffffifibffff_param_4,
	.param .f32 _Z12integrate_hhPfiiffffffffifibffff_param_5,
	.param .f32 _Z12integrate_hhPfiiffffffffifibffff_param_6,
	.param .f32 _Z12integrate_hhPfiiffffffffifibffff_param_7,
	.param .f32 _Z12integrate_hhPfiiffffffffifibffff_param_8,
	.param .f32 _Z12integrate_hhPfiiffffffffifibffff_param_9,
	.param .f32 _Z12integrate_hhPfiiffffffffifibffff_param_10,
	.param .u32 _Z12integrate_hhPfiiffffffffifibffff_param_11,
	.param .f32 _Z12integrate_hhPfiiffffffffifibffff_param_12,
	.param .u32 _Z12integrate_hhPfiiffffffffifibffff_param_13,
	.param .u8 _Z12integrate_hhPfiiffffffffifibffff_param_14,
	.param .f32 _Z12integrate_hhPfiiffffffffifibffff_param_15,
	.param .f32 _Z12integrate_hhPfiiffffffffifibffff_param_16,
	.param .f32 _Z12integrate_hhPfiiffffffffifibffff_param_17,
	.param .f32 _Z12integrate_hhPfiiffffffffifibffff_param_18
)
{
	.local .align 4 .b8 	__local_depot1[28];
	.reg .b64 	%SP;
	.reg .b64 	%SPL;
	.reg .pred 	%p<74>;
	.reg .b16 	%rs<3>;
	.reg .b32 	%r<291>;
	.reg .b32 	%f<464>;
	.reg .b64 	%rd<61>;
	.reg .b64 	%fd<12>;
	// demoted variable
	.shared .align 4 .b8 _ZZ12integrate_hhPfiiffffffffifibffffE7pointsX[400];
	// demoted variable
	.shared .align 4 .b8 _ZZ12integrate_hhPfiiffffffffifibffffE7pointsY[400];
	mov.u64 	%SPL, __local_depot1;
	ld.param.u64 	%rd17, [_Z12integrate_hhPfiiffffffffifibffff_param_0];
	ld.param.u32 	%r64, [_Z12integrate_hhPfiiffffffffifibffff_param_1];
	ld.param.u32 	%r68, [_Z12integrate_hhPfiiffffffffifibffff_param_2];
	ld.param.f32 	%f50, [_Z12integrate_hhPfiiffffffffifibffff_param_3];
	ld.param.u32 	%r67, [_Z12integrate_hhPfiiffffffffifibffff_param_13];
	cvta.to.global.u64 	%rd1, %rd17;
	add.u64 	%rd2, %SPL, 0;
	add.u64 	%rd3, %SPL, 0;
	mov.u32 	%r69, %ctaid.x;
	mov.u32 	%r70, %ntid.x;
	mov.u32 	%r71, %tid.x;
	mad.lo.s32 	%r1, %r69, %r70, %r71;
	mov.u32 	%r72, %ctaid.y;
	mov.u32 	%r73, %ntid.y;
	mov.u32 	%r74, %tid.y;
	mad.lo.s32 	%r75, %r72, %r73, %r74;
	setp.ge.s32 	%p1, %r1, %r64;
	setp.ge.s32 	%p2, %r75, %r68;
	or.pred  	%p3, %p1, %p2;
	@%p3 bra 	$L__BB1_62;
	ld.param.s8 	%rs2, [_Z12integrate_hhPfiiffffffffifibffff_param_14];
	ld.param.f32 	%f434, [_Z12integrate_hhPfiiffffffffifibffff_param_12];
	ld.param.f32 	%f431, [_Z12integrate_hhPfiiffffffffifibffff_param_9];
	ld.param.f32 	%f430, [_Z12integrate_hhPfiiffffffffifibffff_param_8];
	ld.param.f32 	%f429, [_Z12integrate_hhPfiiffffffffifibffff_param_6];
	ld.param.f32 	%f428, [_Z12integrate_hhPfiiffffffffifibffff_param_5];
	cvt.rn.f32.s32 	%f62, %r1;
	cvt.rn.f32.s32 	%f63, %r64;
	mul.f32 	%f64, %f63, 0f3F000000;
	sub.f32 	%f65, %f62, %f64;
	cvt.rn.f32.u32 	%f66, %r75;
	cvt.rn.f32.u32 	%f67, %r68;
	mul.f32 	%f68, %f67, 0f3F000000;
	sub.f32 	%f69, %f66, %f68;
	add.f32 	%f70, %f65, %f428;
	div.rn.f32 	%f71, %f70, %f434;
	mul.f32 	%f1, %f430, %f71;
	add.f32 	%f72, %f69, %f429;
	neg.f32 	%f73, %f72;
	div.rn.f32 	%f74, %f73, %f434;
	mul.f32 	%f2, %f431, %f74;
	setp.eq.s16 	%p4, %rs2, 0;
	@%p4 bra 	$L__BB1_4;
	ld.param.f32 	%f438, [_Z12integrate_hhPfiiffffffffifibffff_param_18];
	ld.param.f32 	%f437, [_Z12integrate_hhPfiiffffffffifibffff_param_17];
	ld.param.f32 	%f436, [_Z12integrate_hhPfiiffffffffifibffff_param_16];
	ld.param.f32 	%f435, [_Z12integrate_hhPfiiffffffffifibffff_param_15];
	setp.lt.f32 	%p5, %f1, %f435;
	setp.gt.f32 	%p6, %f1, %f436;
	or.pred  	%p7, %p5, %p6;
	setp.lt.f32 	%p8, %f2, %f437;
	setp.gt.f32 	%p9, %f2, %f438;
	or.pred  	%p10, %p8, %p9;
	or.pred  	%p11, %p7, %p10;
	not.pred 	%p12, %p11;
	@%p12 bra 	$L__BB1_4;
	mad.lo.s32 	%r76, %r64, %r75, %r1;
	mul.wide.s32 	%rd20, %r76, 4;
	add.s64 	%rd21, %rd1, %rd20;
	mov.b32 	%r77, -1082130432;
	st.global.u32 	[%rd21], %r77;
	bra.uni 	$L__BB1_62;
$L__BB1_4:
	cvt.rn.f64.s32 	%fd1, %r67;
	setp.lt.s32 	%p13, %r67, 1;
	@%p13 bra 	$L__BB1_23;
	mov.f64 	%fd2, 0d401921FB54442D18;
	div.rn.f64 	%fd3, %fd2, %fd1;
	cvt.rn.f32.f64 	%f3, %fd3;
	mov.b32 	%r272, 0;
	mov.u32 	%r103, _ZZ12integrate_hhPfiiffffffffifibffffE7pointsX;
	mov.u32 	%r127, _ZZ12integrate_hhPfiiffffffffifibffffE7pointsY;
	mov.u64 	%rd32, __cudart_i2opi_f;
$L__BB1_6:
	cvt.rn.f32.u32 	%f75, %r272;
	mul.f32 	%f4, %f3, %f75;
	mul.f32 	%f76, %f4, 0f3F22F983;
	cvt.rni.s32.f32 	%r280, %f76;
	cvt.rn.f32.s32 	%f77, %r280;
	fma.rn.f32 	%f78, %f77, 0fBFC90FDA, %f4;
	fma.rn.f32 	%f79, %f77, 0fB3A22168, %f78;
	fma.rn.f32 	%f443, %f77, 0fA7C234C5, %f79;
	abs.f32 	%f6, %f4;
	setp.ltu.f32 	%p14, %f6, 0f47CE4780;
	mov.u32 	%r276, %r280;
	mov.f32 	%f442, %f443;
	@%p14 bra 	$L__BB1_14;
	setp.neu.f32 	%p15, %f6, 0f7F800000;
	@%p15 bra 	$L__BB1_9;
	mov.f32 	%f82, 0f00000000;
	mul.rn.f32 	%f442, %f4, %f82;
	mov.b32 	%r276, 0;
	bra.uni 	$L__BB1_14;
$L__BB1_9:
	mov.b32 	%r5, %f4;
	mov.b64 	%rd58, 0;
	mov.b32 	%r273, 0;
	mov.u64 	%rd56, %rd32;
	mov.u64 	%rd57, %rd2;
$L__BB1_10:
	.pragma "nounroll";
	ld.global.nc.u32 	%r80, [%rd56];
	shl.b32 	%r81, %r5, 8;
	or.b32  	%r82, %r81, -2147483648;
	mad.wide.u32 	%rd24, %r80, %r82, %rd58;
	shr.u64 	%rd58, %rd24, 32;
	st.local.u32 	[%rd57], %rd24;
	add.s32 	%r273, %r273, 1;
	add.s64 	%rd57, %rd57, 4;
	add.s64 	%rd56, %rd56, 4;
	setp.ne.s32 	%p16, %r273, 6;
	@%p16 bra 	$L__BB1_10;
	shr.u32 	%r83, %r5, 23;
	st.local.u32 	[%rd2+24], %rd58;
	and.b32  	%r8, %r83, 31;
	and.b32  	%r84, %r83, 224;
	add.s32 	%r85, %r84, -128;
	shr.u32 	%r86, %r85, 5;
	mul.wide.u32 	%rd25, %r86, 4;
	sub.s64 	%rd10, %rd2, %rd25;
	ld.local.u32 	%r274, [%rd10+24];
	ld.local.u32 	%r275, [%rd10+20];
	setp.eq.s32 	%p17, %r8, 0;
	@%p17 bra 	$L__BB1_13;
	shf.l.wrap.b32 	%r274, %r275, %r274, %r8;
	ld.local.u32 	%r87, [%rd10+16];
	shf.l.wrap.b32 	%r275, %r87, %r275, %r8;
$L__BB1_13:
	shr.u32 	%r88, %r274, 30;
	shf.l.wrap.b32 	%r89, %r275, %r274, 2;
	shl.b32 	%r90, %r275, 2;
	shr.u32 	%r91, %r89, 31;
	add.s32 	%r92, %r91, %r88;
	neg.s32 	%r93, %r92;
	setp.lt.s32 	%p18, %r5, 0;
	selp.b32 	%r276, %r93, %r92, %p18;
	xor.b32  	%r94, %r89, %r5;
	shr.s32 	%r95, %r89, 31;
	xor.b32  	%r96, %r95, %r89;
	xor.b32  	%r97, %r95, %r90;
	cvt.u64.u32 	%rd26, %r96;
	shl.b64 	%rd27, %rd26, 32;
	cvt.u64.u32 	%rd28, %r97;
	or.b64  	%rd29, %rd27, %rd28;
	cvt.rn.f64.s64 	%fd4, %rd29;
	mul.f64 	%fd5, %fd4, 0d3BF921FB54442D19;
	cvt.rn.f32.f64 	%f80, %fd5;
	neg.f32 	%f81, %f80;
	setp.lt.s32 	%p19, %r94, 0;
	selp.f32 	%f442, %f81, %f80, %p19;
$L__BB1_14:
	setp.ltu.f32 	%p20, %f6, 0f47CE4780;
	add.s32 	%r99, %r276, 1;
	mul.rn.f32 	%f83, %f442, %f442;
	and.b32  	%r100, %r276, 1;
	setp.eq.b32 	%p21, %r100, 1;
	selp.f32 	%f84, %f442, 0f3F800000, %p21;
	fma.rn.f32 	%f85, %f83, %f84, 0f00000000;
	fma.rn.f32 	%f86, %f83, 0f37CBAC00, 0fBAB607ED;
	selp.f32 	%f87, 0fB94D4153, %f86, %p21;
	selp.f32 	%f88, 0f3C0885E4, 0f3D2AAABB, %p21;
	fma.rn.f32 	%f89, %f87, %f83, %f88;
	selp.f32 	%f90, 0fBE2AAAA8, 0fBEFFFFFF, %p21;
	fma.rn.f32 	%f91, %f89, %f83, %f90;
	fma.rn.f32 	%f92, %f91, %f85, %f84;
	and.b32  	%r101, %r99, 2;
	setp.eq.s32 	%p22, %r101, 0;
	mov.f32 	%f93, 0f00000000;
	sub.f32 	%f94, %f93, %f92;
	selp.f32 	%f95, %f92, %f94, %p22;
	fma.rn.f32 	%f96, %f95, 0f3BA3D70A, %f1;
	shl.b32 	%r102, %r272, 2;
	add.s32 	%r104, %r103, %r102;
	st.shared.f32 	[%r104], %f96;
	@%p20 bra 	$L__BB1_22;
	setp.neu.f32 	%p23, %f6, 0f7F800000;
	@%p23 bra 	$L__BB1_17;
	mov.f32 	%f99, 0f00000000;
	mul.rn.f32 	%f443, %f4, %f99;
	mov.b32 	%r280, 0;
	bra.uni 	$L__BB1_22;
$L__BB1_17:
	mov.b32 	%r17, %f4;
	shl.b32 	%r106, %r17, 8;
	or.b32  	%r18, %r106, -2147483648;
	mov.b64 	%rd59, 0;
	mov.b32 	%r277, 0;
$L__BB1_18:
	.pragma "nounroll";
	mul.wide.u32 	%rd31, %r277, 4;
	add.s64 	%rd33, %rd32, %rd31;
	ld.global.nc.u32 	%r107, [%rd33];
	mad.wide.u32 	%rd34, %r107, %r18, %rd59;
	shr.u64 	%rd59, %rd34, 32;
	add.s64 	%rd35, %rd3, %rd31;
	st.local.u32 	[%rd35], %rd34;
	add.s32 	%r277, %r277, 1;
	setp.ne.s32 	%p24, %r277, 6;
	@%p24 bra 	$L__BB1_18;
	shr.u32 	%r108, %r17, 23;
	st.local.u32 	[%rd3+24], %rd59;
	and.b32  	%r21, %r108, 31;
	and.b32  	%r109, %r108, 224;
	add.s32 	%r110, %r109, -128;
	shr.u32 	%r111, %r110, 5;
	mul.wide.u32 	%rd36, %r111, 4;
	sub.s64 	%rd13, %rd3, %rd36;
	ld.local.u32 	%r278, [%rd13+24];
	ld.local.u32 	%r279, [%rd13+20];
	setp.eq.s32 	%p25, %r21, 0;
	@%p25 bra 	$L__BB1_21;
	shf.l.wrap.b32 	%r278, %r279, %r278, %r21;
	ld.local.u32 	%r112, [%rd13+16];
	shf.l.wrap.b32 	%r279, %r112, %r279, %r21;
$L__BB1_21:
	shr.u32 	%r113, %r278, 30;
	shf.l.wrap.b32 	%r114, %r279, %r278, 2;
	shl.b32 	%r115, %r279, 2;
	shr.u32 	%r116, %r114, 31;
	add.s32 	%r117, %r116, %r113;
	neg.s32 	%r118, %r117;
	setp.lt.s32 	%p26, %r17, 0;
	selp.b32 	%r280, %r118, %r117, %p26;
	xor.b32  	%r119, %r114, %r17;
	shr.s32 	%r120, %r114, 31;
	xor.b32  	%r121, %r120, %r114;
	xor.b32  	%r122, %r120, %r115;
	cvt.u64.u32 	%rd37, %r121;
	shl.b64 	%rd38, %rd37, 32;
	cvt.u64.u32 	%rd39, %r122;
	or.b64  	%rd40, %rd38, %rd39;
	cvt.rn.f64.s64 	%fd6, %rd40;
	mul.f64 	%fd7, %fd6, 0d3BF921FB54442D19;
	cvt.rn.f32.f64 	%f97, %fd7;
	neg.f32 	%f98, %f97;
	setp.lt.s32 	%p27, %r119, 0;
	selp.f32 	%f443, %f98, %f97, %p27;
$L__BB1_22:
	mul.rn.f32 	%f100, %f443, %f443;
	and.b32  	%r124, %r280, 1;
	setp.eq.b32 	%p28, %r124, 1;
	selp.f32 	%f101, 0f3F800000, %f443, %p28;
	fma.rn.f32 	%f102, %f100, %f101, 0f00000000;
	fma.rn.f32 	%f103, %f100, 0f37CBAC00, 0fBAB607ED;
	selp.f32 	%f104, %f103, 0fB94D4153, %p28;
	selp.f32 	%f105, 0f3D2AAABB, 0f3C0885E4, %p28;
	fma.rn.f32 	%f106, %f104, %f100, %f105;
	selp.f32 	%f107, 0fBEFFFFFF, 0fBE2AAAA8, %p28;
	fma.rn.f32 	%f108, %f106, %f100, %f107;
	fma.rn.f32 	%f109, %f108, %f102, %f101;
	and.b32  	%r125, %r280, 2;
	setp.eq.s32 	%p29, %r125, 0;
	mov.f32 	%f110, 0f00000000;
	sub.f32 	%f111, %f110, %f109;
	selp.f32 	%f112, %f109, %f111, %p29;
	fma.rn.f32 	%f113, %f112, 0f3BA3D70A, %f2;
	shl.b32 	%r126, %r272, 2;
	add.s32 	%r128, %r127, %r126;
	st.shared.f32 	[%r128], %f113;
	add.s32 	%r272, %r272, 1;
	setp.ne.s32 	%p30, %r272, %r67;
	@%p30 bra 	$L__BB1_6;
$L__BB1_23:
	mov.f64 	%fd8, 0d400921FB54442D18;
	div.rn.f64 	%fd9, %fd8, %fd1;
	cvt.rn.f32.f64 	%f13, %fd9;
	mul.f32 	%f114, %f13, 0f3F22F983;
	cvt.rni.s32.f32 	%r284, %f114;
	cvt.rn.f32.s32 	%f115, %r284;
	fma.rn.f32 	%f116, %f115, 0fBFC90FDA, %f13;
	fma.rn.f32 	%f117, %f115, 0fB3A22168, %f116;
	fma.rn.f32 	%f444, %f115, 0fA7C234C5, %f117;
	abs.f32 	%f15, %f13;
	setp.ltu.f32 	%p31, %f15, 0f47CE4780;
	@%p31 bra 	$L__BB1_31;
	setp.neu.f32 	%p32, %f15, 0f7F800000;
	@%p32 bra 	$L__BB1_26;
	mov.f32 	%f120, 0f00000000;
	mul.rn.f32 	%f444, %f13, %f120;
	mov.b32 	%r284, 0;
	bra.uni 	$L__BB1_31;
$L__BB1_26:
	mov.b32 	%r32, %f13;
	shl.b32 	%r130, %r32, 8;
	or.b32  	%r33, %r130, -2147483648;
	mov.b64 	%rd60, 0;
	mov.b32 	%r281, 0;
	mov.u64 	%rd43, __cudart_i2opi_f;
$L__BB1_27:
	.pragma "nounroll";
	mul.wide.u32 	%rd42, %r281, 4;
	add.s64 	%rd44, %rd43, %rd42;
	ld.global.nc.u32 	%r131, [%rd44];
	mad.wide.u32 	%rd45, %r131, %r33, %rd60;
	shr.u64 	%rd60, %rd45, 32;
	add.s64 	%rd46, %rd2, %rd42;
	st.local.u32 	[%rd46], %rd45;
	add.s32 	%r281, %r281, 1;
	setp.ne.s32 	%p33, %r281, 6;
	@%p33 bra 	$L__BB1_27;
	shr.u32 	%r132, %r32, 23;
	st.local.u32 	[%rd2+24], %rd60;
	and.b32  	%r36, %r132, 31;
	and.b32  	%r133, %r132, 224;
	add.s32 	%r134, %r133, -128;
	shr.u32 	%r135, %r134, 5;
	mul.wide.u32 	%rd47, %r135, 4;
	sub.s64 	%rd16, %rd2, %rd47;
	ld.local.u32 	%r282, [%rd16+24];
	ld.local.u32 	%r283, [%rd16+20];
	setp.eq.s32 	%p34, %r36, 0;
	@%p34 bra 	$L__BB1_30;
	shf.l.wrap.b32 	%r282, %r283, %r282, %r36;
	ld.local.u32 	%r136, [%rd16+16];
	shf.l.wrap.b32 	%r283, %r136, %r283, %r36;
$L__BB1_30:
	shr.u32 	%r137, %r282, 30;
	shf.l.wrap.b32 	%r138, %r283, %r282, 2;
	shl.b32 	%r139, %r283, 2;
	shr.u32 	%r140, %r138, 31;
	add.s32 	%r141, %r140, %r137;
	neg.s32 	%r142, %r141;
	setp.lt.s32 	%p35, %r32, 0;
	selp.b32 	%r284, %r142, %r141, %p35;
	xor.b32  	%r143, %r138, %r32;
	shr.s32 	%r144, %r138, 31;
	xor.b32  	%r145, %r144, %r138;
	xor.b32  	%r146, %r144, %r139;
	cvt.u64.u32 	%rd48, %r145;
	shl.b64 	%rd49, %rd48, 32;
	cvt.u64.u32 	%rd50, %r146;
	or.b64  	%rd51, %rd49, %rd50;
	cvt.rn.f64.s64 	%fd10, %rd51;
	mul.f64 	%fd11, %fd10, 0d3BF921FB54442D19;
	cvt.rn.f32.f64 	%f118, %fd11;
	neg.f32 	%f119, %f118;
	setp.lt.s32 	%p36, %r143, 0;
	selp.f32 	%f444, %f119, %f118, %p36;
$L__BB1_31:
	ld.param.f32 	%f426, [_Z12integrate_hhPfiiffffffffifibffff_param_4];
	mul.rn.f32 	%f121, %f444, %f444;
	and.b32  	%r148, %r284, 1;
	setp.eq.b32 	%p37, %r148, 1;
	selp.f32 	%f122, 0f3F800000, %f444, %p37;
	fma.rn.f32 	%f123, %f121, %f122, 0f00000000;
	fma.rn.f32 	%f124, %f121, 0f37CBAC00, 0fBAB607ED;
	selp.f32 	%f125, %f124, 0fB94D4153, %p37;
	selp.f32 	%f126, 0f3D2AAABB, 0f3C0885E4, %p37;
	fma.rn.f32 	%f127, %f125, %f121, %f126;
	selp.f32 	%f128, 0fBEFFFFFF, 0fBE2AAAA8, %p37;
	fma.rn.f32 	%f129, %f127, %f121, %f128;
	fma.rn.f32 	%f130, %f129, %f123, %f122;
	and.b32  	%r149, %r284, 2;
	setp.eq.s32 	%p38, %r149, 0;
	mov.f32 	%f131, 0f00000000;
	sub.f32 	%f132, %f131, %f130;
	selp.f32 	%f133, %f130, %f132, %p38;
	shl.b32 	%r150, %r67, 1;
	cvt.rn.f32.s32 	%f134, %r150;
	mul.f32 	%f135, %f134, 0f3BA3D70A;
	mul.f32 	%f19, %f135, %f133;
	setp.leu.f32 	%p39, %f426, 0f3727C5AC;
	mov.f32 	%f445, 0fC1C80000;
	mov.f32 	%f446, 0fC1A00000;
	mov.f32 	%f463, %f19;
	@%p39 bra 	$L__BB1_61;
	ld.param.u32 	%r267, [_Z12integrate_hhPfiiffffffffifibffff_param_11];
	mov.f32 	%f447, 0f3E1BA5E3;
	setp.gt.s32 	%p40, %r267, 1;
	@%p40 bra 	$L__BB1_36;
	ld.param.u32 	%r270, [_Z12integrate_hhPfiiffffffffifibffff_param_11];
	setp.eq.s32 	%p43, %r270, 0;
	@%p43 bra 	$L__BB1_41;
	ld.param.u32 	%r271, [_Z12integrate_hhPfiiffffffffifibffff_param_11];
	setp.eq.s32 	%p44, %r271, 1;
	@%p44 bra 	$L__BB1_35;
	bra.uni 	$L__BB1_38;
$L__BB1_35:
	mov.f32 	%f447, 0f3F800000;
	bra.uni 	$L__BB1_41;
$L__BB1_36:
	ld.param.u32 	%r268, [_Z12integrate_hhPfiiffffffffifibffff_param_11];
	setp.eq.s32 	%p41, %r268, 2;
	mov.f32 	%f445, 0fC2340000;
	@%p41 bra 	$L__BB1_40;
	ld.param.u32 	%r269, [_Z12integrate_hhPfiiffffffffifibffff_param_11];
	setp.eq.s32 	%p42, %r269, 3;
	@%p42 bra 	$L__BB1_39;
$L__BB1_38:
	mad.lo.s32 	%r265, %r64, %r75, %r1;
	mul.wide.s32 	%rd54, %r265, 4;
	add.s64 	%rd55, %rd1, %rd54;
	mov.b32 	%r266, -1073741824;
	st.global.u32 	[%rd55], %r266;
	bra.uni 	$L__BB1_62;
$L__BB1_39:
	mov.f32 	%f447, 0f3F800000;
	bra.uni 	$L__BB1_41;
$L__BB1_40:
	mov.f32 	%f447, 0f3F800000;
	mov.f32 	%f446, 0fC1F00000;
$L__BB1_41:
	ld.param.f32 	%f427, [_Z12integrate_hhPfiiffffffffifibffff_param_4];
	setp.lt.s32 	%p45, %r67, 1;
	div.rn.f32 	%f23, %f427, %f50;
	mov.f32 	%f463, 0f00000000;
	@%p45 bra 	$L__BB1_61;
	mov.f32 	%f149, 0f3F000000;
	copysign.f32 	%f150, %f23, %f149;
	add.rz.f32 	%f151, %f23, %f150;
	cvt.rzi.f32.f32 	%f152, %f151;
	cvt.rzi.s32.f32 	%r45, %f152;
	and.b32  	%r46, %r45, 1;
	and.b32  	%r152, %r45, 2147483646;
	neg.s32 	%r47, %r152;
	mov.b32 	%r285, 0;
	mov.u32 	%r154, _ZZ12integrate_hhPfiiffffffffifibffffE7pointsX;
$L__BB1_43:
	setp.lt.s32 	%p46, %r45, 1;
	shl.b32 	%r153, %r285, 2;
	add.s32 	%r51, %r154, %r153;
	ld.shared.f32 	%f450, [%r51];
	mov.u32 	%r155, _ZZ12integrate_hhPfiiffffffffifibffffE7pointsY;
	add.s32 	%r52, %r155, %r153;
	ld.shared.f32 	%f451, [%r52];
	@%p46 bra 	$L__BB1_49;
	setp.eq.s32 	%p47, %r45, 1;
	@%p47 bra 	$L__BB1_47;
	mov.u32 	%r286, %r47;
$L__BB1_46:
	ld.param.f32 	%f432, [_Z12integrate_hhPfiiffffffffifibffff_param_10];
	sub.f32 	%f154, %f450, %f446;
	div.rn.f32 	%f155, %f154, 0fC1700000;
	fma.rn.f32 	%f156, %f155, 0f3BBB989D, 0f3F000000;
	cvt.sat.f32.f32 	%f157, %f156;
	mov.f32 	%f158, 0f4B400001;
	mov.f32 	%f159, 0f437C0000;
	fma.rm.f32 	%f160, %f157, %f159, %f158;
	add.f32 	%f161, %f160, 0fCB40007F;
	neg.f32 	%f162, %f161;
	fma.rn.f32 	%f163, %f155, 0f3FB8AA3B, %f162;
	fma.rn.f32 	%f164, %f155, 0f32A57060, %f163;
	mov.b32 	%r156, %f160;
	shl.b32 	%r157, %r156, 23;
	mov.b32 	%f165, %r157;
	ex2.approx.ftz.f32 	%f166, %f164;
	fma.rn.f32 	%f167, %f166, %f165, 0f3F800000;
	rcp.rn.f32 	%f168, %f167;
	sub.f32 	%f169, %f450, %f445;
	div.rn.f32 	%f170, %f169, 0fC0A00000;
	fma.rn.f32 	%f171, %f170, 0f3BBB989D, 0f3F000000;
	cvt.sat.f32.f32 	%f172, %f171;
	fma.rm.f32 	%f173, %f172, %f159, %f158;
	add.f32 	%f174, %f173, 0fCB40007F;
	neg.f32 	%f175, %f174;
	fma.rn.f32 	%f176, %f170, 0f3FB8AA3B, %f175;
	fma.rn.f32 	%f177, %f170, 0f32A57060, %f176;
	mov.b32 	%r158, %f173;
	shl.b32 	%r159, %r158, 23;
	mov.b32 	%f178, %r159;
	ex2.approx.ftz.f32 	%f179, %f177;
	fma.rn.f32 	%f180, %f179, %f178, 0f3F800000;
	rcp.rn.f32 	%f181, %f180;
	mul.f32 	%f182, %f168, 0f41A00000;
	add.f32 	%f183, %f450, 0fC2700000;
	mul.f32 	%f184, %f183, %f182;
	sub.f32 	%f185, %f432, %f184;
	mul.f32 	%f186, %f451, 0f41200000;
	add.f32 	%f187, %f450, 0f42B40000;
	mul.f32 	%f188, %f187, %f186;
	sub.f32 	%f189, %f185, %f188;
	add.f32 	%f190, %f450, 0f42A00000;
	mul.f32 	%f191, %f190, 0f41000000;
	sub.f32 	%f192, %f189, %f191;
	sub.f32 	%f193, %f181, %f451;
	div.rn.f32 	%f194, %f193, %f447;
	fma.rn.f32 	%f195, %f50, %f192, %f450;
	fma.rn.f32 	%f196, %f50, %f194, %f451;
	sub.f32 	%f197, %f195, %f446;
	div.rn.f32 	%f198, %f197, 0fC1700000;
	fma.rn.f32 	%f199, %f198, 0f3BBB989D, 0f3F000000;
	cvt.sat.f32.f32 	%f200, %f199;
	fma.rm.f32 	%f201, %f200, %f159, %f158;
	add.f32 	%f202, %f201, 0fCB40007F;
	neg.f32 	%f203, %f202;
	fma.rn.f32 	%f204, %f198, 0f3FB8AA3B, %f203;
	fma.rn.f32 	%f205, %f198, 0f32A57060, %f204;
	mov.b32 	%r160, %f201;
	shl.b32 	%r161, %r160, 23;
	mov.b32 	%f206, %r161;
	ex2.approx.ftz.f32 	%f207, %f205;
	fma.rn.f32 	%f208, %f207, %f206, 0f3F800000;
	rcp.rn.f32 	%f209, %f208;
	sub.f32 	%f210, %f195, %f445;
	div.rn.f32 	%f211, %f210, 0fC0A00000;
	fma.rn.f32 	%f212, %f211, 0f3BBB989D, 0f3F000000;
	cvt.sat.f32.f32 	%f213, %f212;
	fma.rm.f32 	%f214, %f213, %f159, %f158;
	add.f32 	%f215, %f214, 0fCB40007F;
	neg.f32 	%f216, %f215;
	fma.rn.f32 	%f217, %f211, 0f3FB8AA3B, %f216;
	fma.rn.f32 	%f218, %f211, 0f32A57060, %f217;
	mov.b32 	%r162, %f214;
	shl.b32 	%r163, %r162, 23;
	mov.b32 	%f219, %r163;
	ex2.approx.ftz.f32 	%f220, %f218;
	fma.rn.f32 	%f221, %f220, %f219, 0f3F800000;
	rcp.rn.f32 	%f222, %f221;
	mul.f32 	%f223, %f209, 0f41A00000;
	add.f32 	%f224, %f195, 0fC2700000;
	mul.f32 	%f225, %f224, %f223;
	sub.f32 	%f226, %f432, %f225;
	mul.f32 	%f227, %f196, 0f41200000;
	add.f32 	%f228, %f195, 0f42B40000;
	mul.f32 	%f229, %f228, %f227;
	sub.f32 	%f230, %f226, %f229;
	add.f32 	%f231, %f195, 0f42A00000;
	mul.f32 	%f232, %f231, 0f41000000;
	sub.f32 	%f233, %f230, %f232;
	sub.f32 	%f234, %f222, %f196;
	div.rn.f32 	%f235, %f234, %f447;
	fma.rn.f32 	%f450, %f50, %f233, %f195;
	fma.rn.f32 	%f451, %f50, %f235, %f196;
	add.s32 	%r286, %r286, 2;
	setp.ne.s32 	%p48, %r286, 0;
	@%p48 bra 	$L__BB1_46;
$L__BB1_47:
	setp.eq.s32 	%p49, %r46, 0;
	@%p49 bra 	$L__BB1_49;
	ld.param.f32 	%f433, [_Z12integrate_hhPfiiffffffffifibffff_param_10];
	sub.f32 	%f236, %f450, %f446;
	div.rn.f32 	%f237, %f236, 0fC1700000;
	fma.rn.f32 	%f238, %f237, 0f3BBB989D, 0f3F000000;
	cvt.sat.f32.f32 	%f239, %f238;
	mov.f32 	%f240, 0f4B400001;
	mov.f32 	%f241, 0f437C0000;
	fma.rm.f32 	%f242, %f239, %f241, %f240;
	add.f32 	%f243, %f242, 0fCB40007F;
	neg.f32 	%f244, %f243;
	fma.rn.f32 	%f245, %f237, 0f3FB8AA3B, %f244;
	fma.rn.f32 	%f246, %f237, 0f32A57060, %f245;
	mov.b32 	%r164, %f242;
	shl.b32 	%r165, %r164, 23;
	mov.b32 	%f247, %r165;
	ex2.approx.ftz.f32 	%f248, %f246;
	fma.rn.f32 	%f249, %f248, %f247, 0f3F800000;
	rcp.rn.f32 	%f250, %f249;
	sub.f32 	%f251, %f450, %f445;
	div.rn.f32 	%f252, %f251, 0fC0A00000;
	fma.rn.f32 	%f253, %f252, 0f3BBB989D, 0f3F000000;
	cvt.sat.f32.f32 	%f254, %f253;
	fma.rm.f32 	%f255, %f254, %f241, %f240;
	add.f32 	%f256, %f255, 0fCB40007F;
	neg.f32 	%f257, %f256;
	fma.rn.f32 	%f258, %f252, 0f3FB8AA3B, %f257;
	fma.rn.f32 	%f259, %f252, 0f32A57060, %f258;
	mov.b32 	%r166, %f255;
	shl.b32 	%r167, %r166, 23;
	mov.b32 	%f260, %r167;
	ex2.approx.ftz.f32 	%f261, %f259;
	fma.rn.f32 	%f262, %f261, %f260, 0f3F800000;
	rcp.rn.f32 	%f263, %f262;
	mul.f32 	%f264, %f250, 0fC1A00000;
	add.f32 	%f265, %f450, 0fC2700000;
	fma.rn.f32 	%f266, %f265, %f264, %f433;
	mul.f32 	%f267, %f451, 0fC1200000;
	add.f32 	%f268, %f450, 0f42B40000;
	fma.rn.f32 	%f269, %f268, %f267, %f266;
	add.f32 	%f270, %f450, 0f42A00000;
	fma.rn.f32 	%f271, %f270, 0fC1000000, %f269;
	sub.f32 	%f272, %f263, %f451;
	div.rn.f32 	%f273, %f272, %f447;
	fma.rn.f32 	%f450, %f50, %f271, %f450;
	fma.rn.f32 	%f451, %f50, %f273, %f451;
$L__BB1_49:
	st.shared.f32 	[%r51], %f450;
	st.shared.f32 	[%r52], %f451;
	add.s32 	%r285, %r285, 1;
	setp.eq.s32 	%p50, %r285, %r67;
	@%p50 bra 	$L__BB1_50;
	bra.uni 	$L__BB1_43;
$L__BB1_50:
	add.s32 	%r169, %r67, -1;
	and.b32  	%r48, %r67, 7;
	setp.lt.u32 	%p51, %r169, 7;
	mov.f32 	%f463, 0f00000000;
	mov.b32 	%r288, 0;
	@%p51 bra 	$L__BB1_53;
	and.b32  	%r288, %r67, 2147483640;
	mov.f32 	%f463, 0f00000000;
	mov.b32 	%r287, 0;
$L__BB1_52:
	.pragma "nounroll";
	shl.b32 	%r171, %r287, 2;
	add.s32 	%r173, %r154, %r171;
	ld.shared.f32 	%f277, [%r173];
	add.s32 	%r175, %r155, %r171;
	ld.shared.f32 	%f278, [%r175];
	add.s32 	%r176, %r287, 1;
	setp.eq.s32 	%p52, %r176, %r67;
	selp.b32 	%r177, 0, %r176, %p52;
	shl.b32 	%r178, %r177, 2;
	add.s32 	%r179, %r154, %r178;
	ld.shared.f32 	%f279, [%r179];
	add.s32 	%r180, %r155, %r178;
	ld.shared.f32 	%f280, [%r180];
	sub.f32 	%f281, %f279, %f277;
	sub.f32 	%f282, %f280, %f278;
	mul.f32 	%f283, %f282, %f282;
	fma.rn.f32 	%f284, %f281, %f281, %f283;
	sqrt.rn.f32 	%f285, %f284;
	add.f32 	%f286, %f463, %f285;
	ld.shared.f32 	%f287, [%r173+4];
	ld.shared.f32 	%f288, [%r175+4];
	add.s32 	%r181, %r287, 2;
	setp.eq.s32 	%p53, %r181, %r67;
	selp.b32 	%r182, 0, %r181, %p53;
	shl.b32 	%r183, %r182, 2;
	add.s32 	%r184, %r154, %r183;
	ld.shared.f32 	%f289, [%r184];
	add.s32 	%r185, %r155, %r183;
	ld.shared.f32 	%f290, [%r185];
	sub.f32 	%f291, %f289, %f287;
	sub.f32 	%f292, %f290, %f288;
	mul.f32 	%f293, %f292, %f292;
	fma.rn.f32 	%f294, %f291, %f291, %f293;
	sqrt.rn.f32 	%f295, %f294;
	add.f32 	%f296, %f286, %f295;
	ld.shared.f32 	%f297, [%r173+8];
	ld.shared.f32 	%f298, [%r175+8];
	add.s32 	%r186, %r287, 3;
	setp.eq.s32 	%p54, %r186, %r67;
	selp.b32 	%r187, 0, %r186, %p54;
	shl.b32 	%r188, %r187, 2;
	add.s32 	%r189, %r154, %r188;
	ld.shared.f32 	%f299, [%r189];
	add.s32 	%r190, %r155, %r188;
	ld.shared.f32 	%f300, [%r190];
	sub.f32 	%f301, %f299, %f297;
	sub.f32 	%f302, %f300, %f298;
	mul.f32 	%f303, %f302, %f302;
	fma.rn.f32 	%f304, %f301, %f301, %f303;
	sqrt.rn.f32 	%f305, %f304;
	add.f32 	%f306, %f296, %f305;
	ld.shared.f32 	%f307, [%r173+12];
	ld.shared.f32 	%f308, [%r175+12];
	add.s32 	%r191, %r287, 4;
	setp.eq.s32 	%p55, %r191, %r67;
	selp.b32 	%r192, 0, %r191, %p55;
	shl.b32 	%r193, %r192, 2;
	add.s32 	%r194, %r154, %r193;
	ld.shared.f32 	%f309, [%r194];
	add.s32 	%r195, %r155, %r193;
	ld.shared.f32 	%f310, [%r195];
	sub.f32 	%f311, %f309, %f307;
	sub.f32 	%f312, %f310, %f308;
	mul.f32 	%f313, %f312, %f312;
	fma.rn.f32 	%f314, %f311, %f311, %f313;
	sqrt.rn.f32 	%f315, %f314;
	add.f32 	%f316, %f306, %f315;
	ld.shared.f32 	%f317, [%r173+16];
	ld.shared.f32 	%f318, [%r175+16];
	add.s32 	%r196, %r287, 5;
	setp.eq.s32 	%p56, %r196, %r67;
	selp.b32 	%r197, 0, %r196, %p56;
	shl.b32 	%r198, %r197, 2;
	add.s32 	%r199, %r154, %r198;
	ld.shared.f32 	%f319, [%r199];
	add.s32 	%r200, %r155, %r198;
	ld.shared.f32 	%f320, [%r200];
	sub.f32 	%f321, %f319, %f317;
	sub.f32 	%f322, %f320, %f318;
	mul.f32 	%f323, %f322, %f322;
	fma.rn.f32 	%f324, %f321, %f321, %f323;
	sqrt.rn.f32 	%f325, %f324;
	add.f32 	%f326, %f316, %f325;
	ld.shared.f32 	%f327, [%r173+20];
	ld.shared.f32 	%f328, [%r175+20];
	add.s32 	%r201, %r287, 6;
	setp.eq.s32 	%p57, %r201, %r67;
	selp.b32 	%r202, 0, %r201, %p57;
	shl.b32 	%r203, %r202, 2;
	add.s32 	%r204, %r154, %r203;
	ld.shared.f32 	%f329, [%r204];
	add.s32 	%r205, %r155, %r203;
	ld.shared.f32 	%f330, [%r205];
	sub.f32 	%f331, %f329, %f327;
	sub.f32 	%f332, %f330, %f328;
	mul.f32 	%f333, %f332, %f332;
	fma.rn.f32 	%f334, %f331, %f331, %f333;
	sqrt.rn.f32 	%f335, %f334;
	add.f32 	%f336, %f326, %f335;
	ld.shared.f32 	%f337, [%r173+24];
	ld.shared.f32 	%f338, [%r175+24];
	add.s32 	%r206, %r287, 7;
	setp.eq.s32 	%p58, %r206, %r67;
	selp.b32 	%r207, 0, %r206, %p58;
	shl.b32 	%r208, %r207, 2;
	add.s32 	%r209, %r154, %r208;
	ld.shared.f32 	%f339, [%r209];
	add.s32 	%r210, %r155, %r208;
	ld.shared.f32 	%f340, [%r210];
	sub.f32 	%f341, %f339, %f337;
	sub.f32 	%f342, %f340, %f338;
	mul.f32 	%f343, %f342, %f342;
	fma.rn.f32 	%f344, %f341, %f341, %f343;
	sqrt.rn.f32 	%f345, %f344;
	add.f32 	%f346, %f336, %f345;
	ld.shared.f32 	%f347, [%r173+28];
	ld.shared.f32 	%f348, [%r175+28];
	add.s32 	%r287, %r287, 8;
	setp.eq.s32 	%p59, %r287, %r67;
	selp.b32 	%r211, 0, %r287, %p59;
	shl.b32 	%r212, %r211, 2;
	add.s32 	%r213, %r154, %r212;
	ld.shared.f32 	%f349, [%r213];
	add.s32 	%r214, %r155, %r212;
	ld.shared.f32 	%f350, [%r214];
	sub.f32 	%f351, %f349, %f347;
	sub.f32 	%f352, %f350, %f348;
	mul.f32 	%f353, %f352, %f352;
	fma.rn.f32 	%f354, %f351, %f351, %f353;
	sqrt.rn.f32 	%f355, %f354;
	add.f32 	%f463, %f346, %f355;
	setp.ne.s32 	%p60, %r287, %r288;
	@%p60 bra 	$L__BB1_52;
$L__BB1_53:
	setp.eq.s32 	%p61, %r48, 0;
	@%p61 bra 	$L__BB1_61;
	and.b32  	%r59, %r67, 3;
	setp.lt.u32 	%p62, %r48, 4;
	@%p62 bra 	$L__BB1_56;
	shl.b32 	%r215, %r288, 2;
	add.s32 	%r217, %r154, %r215;
	ld.shared.f32 	%f357, [%r217];
	add.s32 	%r219, %r155, %r215;
	ld.shared.f32 	%f358, [%r219];
	add.s32 	%r220, %r288, 1;
	setp.eq.s32 	%p63, %r220, %r67;
	selp.b32 	%r221, 0, %r220, %p63;
	shl.b32 	%r222, %r221, 2;
	add.s32 	%r223, %r154, %r222;
	ld.shared.f32 	%f359, [%r223];
	add.s32 	%r224, %r155, %r222;
	ld.shared.f32 	%f360, [%r224];
	sub.f32 	%f361, %f359, %f357;
	sub.f32 	%f362, %f360, %f358;
	mul.f32 	%f363, %f362, %f362;
	fma.rn.f32 	%f364, %f361, %f361, %f363;
	sqrt.rn.f32 	%f365, %f364;
	add.f32 	%f366, %f463, %f365;
	ld.shared.f32 	%f367, [%r217+4];
	ld.shared.f32 	%f368, [%r219+4];
	add.s32 	%r225, %r288, 2;
	setp.eq.s32 	%p64, %r225, %r67;
	selp.b32 	%r226, 0, %r225, %p64;
	shl.b32 	%r227, %r226, 2;
	add.s32 	%r228, %r154, %r227;
	ld.shared.f32 	%f369, [%r228];
	add.s32 	%r229, %r155, %r227;
	ld.shared.f32 	%f370, [%r229];
	sub.f32 	%f371, %f369, %f367;
	sub.f32 	%f372, %f370, %f368;
	mul.f32 	%f373, %f372, %f372;
	fma.rn.f32 	%f374, %f371, %f371, %f373;
	sqrt.rn.f32 	%f375, %f374;
	add.f32 	%f376, %f366, %f375;
	ld.shared.f32 	%f377, [%r217+8];
	ld.shared.f32 	%f378, [%r219+8];
	add.s32 	%r230, %r288, 3;
	setp.eq.s32 	%p65, %r230, %r67;
	selp.b32 	%r231, 0, %r230, %p65;
	shl.b32 	%r232, %r231, 2;
	add.s32 	%r233, %r154, %r232;
	ld.shared.f32 	%f379, [%r233];
	add.s32 	%r234, %r155, %r232;
	ld.shared.f32 	%f380, [%r234];
	sub.f32 	%f381, %f379, %f377;
	sub.f32 	%f382, %f380, %f378;
	mul.f32 	%f383, %f382, %f382;
	fma.rn.f32 	%f384, %f381, %f381, %f383;
	sqrt.rn.f32 	%f385, %f384;
	add.f32 	%f386, %f376, %f385;
	ld.shared.f32 	%f387, [%r217+12];
	ld.shared.f32 	%f388, [%r219+12];
	add.s32 	%r288, %r288, 4;
	setp.eq.s32 	%p66, %r288, %r67;
	selp.b32 	%r235, 0, %r288, %p66;
	shl.b32 	%r236, %r235, 2;
	add.s32 	%r237, %r154, %r236;
	ld.shared.f32 	%f389, [%r237];
	add.s32 	%r238, %r155, %r236;
	ld.shared.f32 	%f390, [%r238];
	sub.f32 	%f391, %f389, %f387;
	sub.f32 	%f392, %f390, %f388;
	mul.f32 	%f393, %f392, %f392;
	fma.rn.f32 	%f394, %f391, %f391, %f393;
	sqrt.rn.f32 	%f395, %f394;
	add.f32 	%f463, %f386, %f395;
$L__BB1_56:
	setp.eq.s32 	%p67, %r59, 0;
	@%p67 bra 	$L__BB1_61;
	setp.eq.s32 	%p68, %r59, 1;
	@%p68 bra 	$L__BB1_59;
	shl.b32 	%r239, %r288, 2;
	add.s32 	%r241, %r154, %r239;
	ld.shared.f32 	%f397, [%r241];
	add.s32 	%r243, %r155, %r239;
	ld.shared.f32 	%f398, [%r243];
	add.s32 	%r244, %r288, 1;
	setp.eq.s32 	%p69, %r244, %r67;
	selp.b32 	%r245, 0, %r244, %p69;
	shl.b32 	%r246, %r245, 2;
	add.s32 	%r247, %r154, %r246;
	ld.shared.f32 	%f399, [%r247];
	add.s32 	%r248, %r155, %r246;
	ld.shared.f32 	%f400, [%r248];
	sub.f32 	%f401, %f399, %f397;
	sub.f32 	%f402, %f400, %f398;
	mul.f32 	%f403, %f402, %f402;
	fma.rn.f32 	%f404, %f401, %f401, %f403;
	sqrt.rn.f32 	%f405, %f404;
	add.f32 	%f406, %f463, %f405;
	ld.shared.f32 	%f407, [%r241+4];
	ld.shared.f32 	%f408, [%r243+4];
	add.s32 	%r288, %r288, 2;
	setp.eq.s32 	%p70, %r288, %r67;
	selp.b32 	%r249, 0, %r288, %p70;
	shl.b32 	%r250, %r249, 2;
	add.s32 	%r251, %r154, %r250;
	ld.shared.f32 	%f409, [%r251];
	add.s32 	%r252, %r155, %r250;
	ld.shared.f32 	%f410, [%r252];
	sub.f32 	%f411, %f409, %f407;
	sub.f32 	%f412, %f410, %f408;
	mul.f32 	%f413, %f412, %f412;
	fma.rn.f32 	%f414, %f411, %f411, %f413;
	sqrt.rn.f32 	%f415, %f414;
	add.f32 	%f463, %f406, %f415;
$L__BB1_59:
	and.b32  	%r253, %r67, 1;
	setp.eq.b32 	%p71, %r253, 1;
	not.pred 	%p72, %p71;
	@%p72 bra 	$L__BB1_61;
	shl.b32 	%r254, %r288, 2;
	add.s32 	%r256, %r154, %r254;
	ld.shared.f32 	%f416, [%r256];
	add.s32 	%r258, %r155, %r254;
	ld.shared.f32 	%f417, [%r258];
	add.s32 	%r259, %r288, 1;
	setp.eq.s32 	%p73, %r259, %r67;
	selp.b32 	%r260, 0, %r259, %p73;
	shl.b32 	%r261, %r260, 2;
	add.s32 	%r262, %r154, %r261;
	ld.shared.f32 	%f418, [%r262];
	add.s32 	%r263, %r155, %r261;
	ld.shared.f32 	%f419, [%r263];
	sub.f32 	%f420, %f418, %f416;
	sub.f32 	%f421, %f419, %f417;
	mul.f32 	%f422, %f421, %f421;
	fma.rn.f32 	%f423, %f420, %f420, %f422;
	sqrt.rn.f32 	%f424, %f423;
	add.f32 	%f463, %f463, %f424;
$L__BB1_61:
	div.rn.f32 	%f425, %f463, %f19;
	mad.lo.s32 	%r264, %r64, %r75, %r1;
	mul.wide.s32 	%rd52, %r264, 4;
	add.s64 	%rd53, %rd1, %rd52;
	st.global.f32 	[%rd53], %f425;
$L__BB1_62:
	ret;

}
	// .globl	_Z13integrate_lvmPfiiffffffffffffffibffff
.visible .entry _Z13integrate_lvmPfiiffffffffffffffibffff(
	.param .u64 .ptr .align 1 _Z13integrate_lvmPfiiffffffffffffffibffff_param_0,
	.param .u32 _Z13integrate_lvmPfiiffffffffffffffibffff_param_1,
	.param .u32 _Z13integrate_lvmPfiiffffffffffffffibffff_param_2,
	.param .f32 _Z13integrate_lvmPfiiffffffffffffffibffff_param_3,
	.param .f32 _Z13integrate_lvmPfiiffffffffffffffibffff_param_4,
	.param .f32 _Z13integrate_lvmPfiiffffffffffffffibffff_param_5,
	.param .f32 _Z13integrate_lvmPfiiffffffffffffffibffff_param_6,
	.param .f32 _Z13integrate_lvmPfiiffffffffffffffibffff_param_7,
	.param .f32 _Z13integrate_lvmPfiiffffffffffffffibffff_param_8,
	.param .f32 _Z13integrate_lvmPfiiffffffffffffffibffff_param_9,
	.param .f32 _Z13integrate_lvmPfiiffffffffffffffibffff_param_10,
	.param .f32 _Z13integrate_lvmPfiiffffffffffffffibffff_param_11,
	.param .f32 _Z13integrate_lvmPfiiffffffffffffffibffff_param_12,
	.param .f32 _Z13integrate_lvmPfiiffffffffffffffibffff_param_13,
	.param .f32 _Z13integrate_lvmPfiiffffffffffffffibffff_param_14,
	.param .f32 _Z13integrate_lvmPfiiffffffffffffffibffff_param_15,
	.param .f32 _Z13integrate_lvmPfiiffffffffffffffibffff_param_16,
	.param .u32 _Z13integrate_lvmPfiiffffffffffffffibffff_param_17,
	.param .u8 _Z13integrate_lvmPfiiffffffffffffffibffff_param_18,
	.param .f32 _Z13integrate_lvmPfiiffffffffffffffibffff_param_19,
	.param .f32 _Z13integrate_lvmPfiiffffffffffffffibffff_param_20,
	.param .f32 _Z13integrate_lvmPfiiffffffffffffffibffff_param_21,
	.param .f32 _Z13integrate_lvmPfiiffffffffffffffibffff_param_22
)
{
	.local .align 4 .b8 	__local_depot2[28];
	.reg .b64 	%SP;
	.reg .b64 	%SPL;
	.reg .pred 	%p<85>;
	.reg .b16 	%rs<3>;
	.reg .b32 	%r<271>;
	.reg .b32 	%f<432>;
	.reg .b64 	%rd<61>;
	.reg .b64 	%fd<13>;
	// demoted variable
	.shared .align 4 .b8 _ZZ13integrate_lvmPfiiffffffffffffffibffffE7pointsX[400];
	// demoted variable
	.shared .align 4 .b8 _ZZ13integrate_lvmPfiiffffffffffffffibffffE7pointsY[400];
	mov.u64 	%SPL, __local_depot2;
	ld.param.u64 	%rd17, [_Z13integrate_lvmPfiiffffffffffffffibffff_param_0];
	ld.param.u32 	%r63, [_Z13integrate_lvmPfiiffffffffffffffibffff_param_1];
	ld.param.u32 	%r66, [_Z13integrate_lvmPfiiffffffffffffffibffff_param_2];
	ld.param.f32 	%f51, [_Z13integrate_lvmPfiiffffffffffffffibffff_param_3];
	ld.param.f32 	%f57, [_Z13integrate_lvmPfiiffffffffffffffibffff_param_10];
	ld.param.f32 	%f58, [_Z13integrate_lvmPfiiffffffffffffffibffff_param_11];
	ld.param.f32 	%f59, [_Z13integrate_lvmPfiiffffffffffffffibffff_param_12];
	ld.param.f32 	%f60, [_Z13integrate_lvmPfiiffffffffffffffibffff_param_13];
	ld.param.u32 	%r65, [_Z13integrate_lvmPfiiffffffffffffffibffff_param_17];
	cvta.to.global.u64 	%rd1, %rd17;
	add.u64 	%rd2, %SPL, 0;
	add.u64 	%rd3, %SPL, 0;
	mov.u32 	%r67, %ctaid.x;
	mov.u32 	%r68, %ntid.x;
	mov.u32 	%r69, %tid.x;
	mad.lo.s32 	%r1, %r67, %r68, %r69;
	mov.u32 	%r70, %ctaid.y;
	mov.u32 	%r71, %ntid.y;
	mov.u32 	%r72, %tid.y;
	mad.lo.s32 	%r73, %r70, %r71, %r72;
	setp.ge.s32 	%p1, %r1, %r63;
	setp.ge.s32 	%p2, %r73, %r66;
	or.pred  	%p3, %p1, %p2;
	@%p3 bra 	$L__BB2_55;
	ld.param.s8 	%rs2, [_Z13integrate_lvmPfiiffffffffffffffibffff_param_18];
	ld.param.f32 	%f408, [_Z13integrate_lvmPfiiffffffffffffffibffff_param_16];
	ld.param.f32 	%f399, [_Z13integrate_lvmPfiiffffffffffffffibffff_param_9];
	ld.param.f32 	%f398, [_Z13integrate_lvmPfiiffffffffffffffibffff_param_8];
	ld.param.f32 	%f397, [_Z13integrate_lvmPfiiffffffffffffffibffff_param_6];
	ld.param.f32 	%f396, [_Z13integrate_lvmPfiiffffffffffffffibffff_param_5];
	cvt.rn.f32.s32 	%f68, %r1;
	cvt.rn.f32.s32 	%f69, %r63;
	mul.f32 	%f70, %f69, 0f3F000000;
	sub.f32 	%f71, %f68, %f70;
	cvt.rn.f32.u32 	%f72, %r73;
	cvt.rn.f32.u32 	%f73, %r66;
	mul.f32 	%f74, %f73, 0f3F000000;
	sub.f32 	%f75, %f72, %f74;
	add.f32 	%f76, %f71, %f396;
	div.rn.f32 	%f77, %f76, %f408;
	mul.f32 	%f1, %f398, %f77;
	add.f32 	%f78, %f75, %f397;
	neg.f32 	%f79, %f78;
	div.rn.f32 	%f80, %f79, %f408;
	mul.f32 	%f2, %f399, %f80;
	setp.eq.s16 	%p4, %rs2, 0;
	@%p4 bra 	$L__BB2_4;
	ld.param.f32 	%f412, [_Z13integrate_lvmPfiiffffffffffffffibffff_param_22];
	ld.param.f32 	%f411, [_Z13integrate_lvmPfiiffffffffffffffibffff_param_21];
	ld.param.f32 	%f410, [_Z13integrate_lvmPfiiffffffffffffffibffff_param_20];
	ld.param.f32 	%f409, [_Z13integrate_lvmPfiiffffffffffffffibffff_param_19];
	setp.lt.f32 	%p5, %f1, %f409;
	setp.gt.f32 	%p6, %f1, %f410;
	or.pred  	%p7, %p5, %p6;
	setp.lt.f32 	%p8, %f2, %f411;
	setp.gt.f32 	%p9, %f2, %f412;
	or.pred  	%p10, %p8, %p9;
	or.pred  	%p11, %p7, %p10;
	not.pred 	%p12, %p11;
	@%p12 bra 	$L__BB2_4;
	mad.lo.s32 	%r74, %r63, %r73, %r1;
	mul.wide.s32 	%rd20, %r74, 4;
	add.s64 	%rd21, %rd1, %rd20;
	mov.b32 	%r75, -1082130432;
	st.global.u32 	[%rd21], %r75;
	bra.uni 	$L__BB2_55;
$L__BB2_4:
	cvt.rn.f64.s32 	%fd1, %r65;
	setp.lt.s32 	%p13, %r65, 1;
	@%p13 bra 	$L__BB2_23;
	mov.f64 	%fd2, 0d401921FB54442D18;
	div.rn.f64 	%fd3, %fd2, %fd1;
	cvt.rn.f32.f64 	%f3, %fd3;
	mov.b32 	%r252, 0;
	mov.u32 	%r101, _ZZ13integrate_lvmPfiiffffffffffffffibffffE7pointsX;
	mov.u32 	%r126, _ZZ13integrate_lvmPfiiffffffffffffffibffffE7pointsY;
	mov.u64 	%rd32, __cudart_i2opi_f;
$L__BB2_6:
	cvt.rn.f32.u32 	%f81, %r252;
	mul.f32 	%f4, %f3, %f81;
	mul.f32 	%f82, %f4, 0f3F22F983;
	cvt.rni.s32.f32 	%r260, %f82;
	cvt.rn.f32.s32 	%f83, %r260;
	fma.rn.f32 	%f84, %f83, 0fBFC90FDA, %f4;
	fma.rn.f32 	%f85, %f83, 0fB3A22168, %f84;
	fma.rn.f32 	%f414, %f83, 0fA7C234C5, %f85;
	abs.f32 	%f6, %f4;
	setp.ltu.f32 	%p14, %f6, 0f47CE4780;
	mov.u32 	%r256, %r260;
	mov.f32 	%f413, %f414;
	@%p14 bra 	$L__BB2_14;
	setp.neu.f32 	%p15, %f6, 0f7F800000;
	@%p15 bra 	$L__BB2_9;
	mov.f32 	%f88, 0f00000000;
	mul.rn.f32 	%f413, %f4, %f88;
	mov.b32 	%r256, 0;
	bra.uni 	$L__BB2_14;
$L__BB2_9:
	mov.b32 	%r5, %f4;
	mov.b64 	%rd58, 0;
	mov.b32 	%r253, 0;
	mov.u64 	%rd56, %rd32;
	mov.u64 	%rd57, %rd2;
$L__BB2_10:
	.pragma "nounroll";
	ld.global.nc.u32 	%r78, [%rd56];
	shl.b32 	%r79, %r5, 8;
	or.b32  	%r80, %r79, -2147483648;
	mad.wide.u32 	%rd24, %r78, %r80, %rd58;
	shr.u64 	%rd58, %rd24, 32;
	st.local.u32 	[%rd57], %rd24;
	add.s32 	%r253, %r253, 1;
	add.s64 	%rd57, %rd57, 4;
	add.s64 	%rd56, %rd56, 4;
	setp.ne.s32 	%p16, %r253, 6;
	@%p16 bra 	$L__BB2_10;
	shr.u32 	%r81, %r5, 23;
	st.local.u32 	[%rd2+24], %rd58;
	and.b32  	%r8, %r81, 31;
	and.b32  	%r82, %r81, 224;
	add.s32 	%r83, %r82, -128;
	shr.u32 	%r84, %r83, 5;
	mul.wide.u32 	%rd25, %r84, 4;
	sub.s64 	%rd10, %rd2, %rd25;
	ld.local.u32 	%r254, [%rd10+24];
	ld.local.u32 	%r255, [%rd10+20];
	setp.eq.s32 	%p17, %r8, 0;
	@%p17 bra 	$L__BB2_13;
	shf.l.wrap.b32 	%r254, %r255, %r254, %r8;
	ld.local.u32 	%r85, [%rd10+16];
	shf.l.wrap.b32 	%r255, %r85, %r255, %r8;
$L__BB2_13:
	shr.u32 	%r86, %r254, 30;
	shf.l.wrap.b32 	%r87, %r255, %r254, 2;
	shl.b32 	%r88, %r255, 2;
	shr.u32 	%r89, %r87, 31;
	add.s32 	%r90, %r89, %r86;
	neg.s32 	%r91, %r90;
	setp.lt.s32 	%p18, %r5, 0;
	selp.b32 	%r256, %r91, %r90, %p18;
	xor.b32  	%r92, %r87, %r5;
	shr.s32 	%r93, %r87, 31;
	xor.b32  	%r94, %r93, %r87;
	xor.b32  	%r95, %r93, %r88;
	cvt.u64.u32 	%rd26, %r94;
	shl.b64 	%rd27, %rd26, 32;
	cvt.u64.u32 	%rd28, %r95;
	or.b64  	%rd29, %rd27, %rd28;
	cvt.rn.f64.s64 	%fd4, %rd29;
	mul.f64 	%fd5, %fd4, 0d3BF921FB54442D19;
	cvt.rn.f32.f64 	%f86, %fd5;
	neg.f32 	%f87, %f86;
	setp.lt.s32 	%p19, %r92, 0;
	selp.f32 	%f413, %f87, %f86, %p19;
$L__BB2_14:
	setp.ltu.f32 	%p20, %f6, 0f47CE4780;
	add.s32 	%r97, %r256, 1;
	mul.rn.f32 	%f89, %f413, %f413;
	and.b32  	%r98, %r256, 1;
	setp.eq.b32 	%p21, %r98, 1;
	selp.f32 	%f90, %f413, 0f3F800000, %p21;
	fma.rn.f32 	%f91, %f89, %f90, 0f00000000;
	fma.rn.f32 	%f92, %f89, 0f37CBAC00, 0fBAB607ED;
	selp.f32 	%f93, 0fB94D4153, %f92, %p21;
	selp.f32 	%f94, 0f3C0885E4, 0f3D2AAABB, %p21;
	fma.rn.f32 	%f95, %f93, %f89, %f94;
	selp.f32 	%f96, 0fBE2AAAA8, 0fBEFFFFFF, %p21;
	fma.rn.f32 	%f97, %f95, %f89, %f96;
	fma.rn.f32 	%f98, %f97, %f91, %f90;
	and.b32  	%r99, %r97, 2;
	setp.eq.s32 	%p22, %r99, 0;
	mov.f32 	%f99, 0f00000000;
	sub.f32 	%f100, %f99, %f98;
	selp.f32 	%f101, %f98, %f100, %p22;
	fma.rn.f32 	%f102, %f101, 0f3BA3D70A, %f1;
	shl.b32 	%r100, %r252, 2;
	add.s32 	%r102, %r101, %r100;
	st.shared.f32 	[%r102], %f102;
	@%p20 bra 	$L__BB2_22;
	setp.neu.f32 	%p23, %f6, 0f7F800000;
	@%p23 bra 	$L__BB2_17;
	mov.f32 	%f105, 0f00000000;
	mul.rn.f32 	%f414, %f4, %f105;
	mov.b32 	%r260, 0;
	bra.uni 	$L__BB2_22;
$L__BB2_17:
	mov.b32 	%r17, %f4;
	mov.b64 	%rd59, 0;
	mov.b32 	%r257, 0;
$L__BB2_18:
	.pragma "nounroll";
	mul.wide.u32 	%rd31, %r257, 4;
	add.s64 	%rd33, %rd32, %rd31;
	ld.global.nc.u32 	%r104, [%rd33];
	shl.b32 	%r105, %r17, 8;
	or.b32  	%r106, %r105, -2147483648;
	mad.wide.u32 	%rd34, %r104, %r106, %rd59;
	shr.u64 	%rd59, %rd34, 32;
	add.s64 	%rd35, %rd3, %rd31;
	st.local.u32 	[%rd35], %rd34;
	add.s32 	%r257, %r257, 1;
	setp.ne.s32 	%p24, %r257, 6;
	@%p24 bra 	$L__BB2_18;
	shr.u32 	%r107, %r17, 23;
	st.local.u32 	[%rd3+24], %rd59;
	and.b32  	%r20, %r107, 31;
	and.b32  	%r108, %r107, 224;
	add.s32 	%r109, %r108, -128;
	shr.u32 	%r110, %r109, 5;
	mul.wide.u32 	%rd36, %r110, 4;
	sub.s64 	%rd13, %rd3, %rd36;
	ld.local.u32 	%r258, [%rd13+24];
	ld.local.u32 	%r259, [%rd13+20];
	setp.eq.s32 	%p25, %r20, 0;
	@%p25 bra 	$L__BB2_21;
	shf.l.wrap.b32 	%r258, %r259, %r258, %r20;
	ld.local.u32 	%r111, [%rd13+16];
	shf.l.wrap.b32 	%r259, %r111, %r259, %r20;
$L__BB2_21:
	shr.u32 	%r112, %r258, 30;
	shf.l.wrap.b32 	%r113, %r259, %r258, 2;
	shl.b32 	%r114, %r259, 2;
	shr.u32 	%r115, %r113, 31;
	add.s32 	%r116, %r115, %r112;
	neg.s32 	%r117, %r116;
	setp.lt.s32 	%p26, %r17, 0;
	selp.b32 	%r260, %r117, %r116, %p26;
	xor.b32  	%r118, %r113, %r17;
	shr.s32 	%r119, %r113, 31;
	xor.b32  	%r120, %r119, %r113;
	xor.b32  	%r121, %r119, %r114;
	cvt.u64.u32 	%rd37, %r120;
	shl.b64 	%rd38, %rd37, 32;
	cvt.u64.u32 	%rd39, %r121;
	or.b64  	%rd40, %rd38, %rd39;
	cvt.rn.f64.s64 	%fd6, %rd40;
	mul.f64 	%fd7, %fd6, 0d3BF921FB54442D19;
	cvt.rn.f32.f64 	%f103, %fd7;
	neg.f32 	%f104, %f103;
	setp.lt.s32 	%p27, %r118, 0;
	selp.f32 	%f414, %f104, %f103, %p27;
$L__BB2_22:
	mul.rn.f32 	%f106, %f414, %f414;
	and.b32  	%r123, %r260, 1;
	setp.eq.b32 	%p28, %r123, 1;
	selp.f32 	%f107, 0f3F800000, %f414, %p28;
	fma.rn.f32 	%f108, %f106, %f107, 0f00000000;
	fma.rn.f32 	%f109, %f106, 0f37CBAC00, 0fBAB607ED;
	selp.f32 	%f110, %f109, 0fB94D4153, %p28;
	selp.f32 	%f111, 0f3D2AAABB, 0f3C0885E4, %p28;
	fma.rn.f32 	%f112, %f110, %f106, %f111;
	selp.f32 	%f113, 0fBEFFFFFF, 0fBE2AAAA8, %p28;
	fma.rn.f32 	%f114, %f112, %f106, %f113;
	fma.rn.f32 	%f115, %f114, %f108, %f107;
	and.b32  	%r124, %r260, 2;
	setp.eq.s32 	%p29, %r124, 0;
	mov.f32 	%f116, 0f00000000;
	sub.f32 	%f117, %f116, %f115;
	selp.f32 	%f118, %f115, %f117, %p29;
	fma.rn.f32 	%f119, %f118, 0f3BA3D70A, %f2;
	add.s32 	%r127, %r126, %r100;
	st.shared.f32 	[%r127], %f119;
	add.s32 	%r252, %r252, 1;
	setp.ne.s32 	%p30, %r252, %r65;
	@%p30 bra 	$L__BB2_6;
$L__BB2_23:
	cvt.rn.f64.s32 	%fd8, %r65;
	mov.f64 	%fd9, 0d400921FB54442D18;
	div.rn.f64 	%fd10, %fd9, %fd8;
	cvt.rn.f32.f64 	%f13, %fd10;
	mul.f32 	%f120, %f13, 0f3F22F983;
	cvt.rni.s32.f32 	%r264, %f120;
	cvt.rn.f32.s32 	%f121, %r264;
	fma.rn.f32 	%f122, %f121, 0fBFC90FDA, %f13;
	fma.rn.f32 	%f123, %f121, 0fB3A22168, %f122;
	fma.rn.f32 	%f415, %f121, 0fA7C234C5, %f123;
	abs.f32 	%f15, %f13;
	setp.ltu.f32 	%p31, %f15, 0f47CE4780;
	@%p31 bra 	$L__BB2_31;
	setp.neu.f32 	%p32, %f15, 0f7F800000;
	@%p32 bra 	$L__BB2_26;
	mov.f32 	%f126, 0f00000000;
	mul.rn.f32 	%f415, %f13, %f126;
	mov.b32 	%r264, 0;
	bra.uni 	$L__BB2_31;
$L__BB2_26:
	mov.b32 	%r31, %f13;
	shl.b32 	%r129, %r31, 8;
	or.b32  	%r32, %r129, -2147483648;
	mov.b64 	%rd60, 0;
	mov.b32 	%r261, 0;
	mov.u64 	%rd43, __cudart_i2opi_f;
$L__BB2_27:
	.pragma "nounroll";
	mul.wide.u32 	%rd42, %r261, 4;
	add.s64 	%rd44, %rd43, %rd42;
	ld.global.nc.u32 	%r130, [%rd44];
	mad.wide.u32 	%rd45, %r130, %r32, %rd60;
	shr.u64 	%rd60, %rd45, 32;
	add.s64 	%rd46, %rd2, %rd42;
	st.local.u32 	[%rd46], %rd45;
	add.s32 	%r261, %r261, 1;
	setp.ne.s32 	%p33, %r261, 6;
	@%p33 bra 	$L__BB2_27;
	shr.u32 	%r131, %r31, 23;
	st.local.u32 	[%rd2+24], %rd60;
	and.b32  	%r35, %r131, 31;
	and.b32  	%r132, %r131, 224;
	add.s32 	%r133, %r132, -128;
	shr.u32 	%r134, %r133, 5;
	mul.wide.u32 	%rd47, %r134, 4;
	sub.s64 	%rd16, %rd2, %rd47;
	ld.local.u32 	%r262, [%rd16+24];
	ld.local.u32 	%r263, [%rd16+20];
	setp.eq.s32 	%p34, %r35, 0;
	@%p34 bra 	$L__BB2_30;
	shf.l.wrap.b32 	%r262, %r263, %r262, %r35;
	ld.local.u32 	%r135, [%rd16+16];
	shf.l.wrap.b32 	%r263, %r135, %r263, %r35;
$L__BB2_30:
	shr.u32 	%r136, %r262, 30;
	shf.l.wrap.b32 	%r137, %r263, %r262, 2;
	shl.b32 	%r138, %r263, 2;
	shr.u32 	%r139, %r137, 31;
	add.s32 	%r140, %r139, %r136;
	neg.s32 	%r141, %r140;
	setp.lt.s32 	%p35, %r31, 0;
	selp.b32 	%r264, %r141, %r140, %p35;
	xor.b32  	%r142, %r137, %r31;
	shr.s32 	%r143, %r137, 31;
	xor.b32  	%r144, %r143, %r137;
	xor.b32  	%r145, %r143, %r138;
	cvt.u64.u32 	%rd48, %r144;
	shl.b64 	%rd49, %rd48, 32;
	cvt.u64.u32 	%rd50, %r145;
	or.b64  	%rd51, %rd49, %rd50;
	cvt.rn.f64.s64 	%fd11, %rd51;
	mul.f64 	%fd12, %fd11, 0d3BF921FB54442D19;
	cvt.rn.f32.f64 	%f124, %fd12;
	neg.f32 	%f125, %f124;
	setp.lt.s32 	%p36, %r142, 0;
	selp.f32 	%f415, %f125, %f124, %p36;
$L__BB2_31:
	ld.param.f32 	%f394, [_Z13integrate_lvmPfiiffffffffffffffibffff_param_4];
	mul.rn.f32 	%f127, %f415, %f415;
	and.b32  	%r147, %r264, 1;
	setp.eq.b32 	%p37, %r147, 1;
	selp.f32 	%f128, 0f3F800000, %f415, %p37;
	fma.rn.f32 	%f129, %f127, %f128, 0f00000000;
	fma.rn.f32 	%f130, %f127, 0f37CBAC00, 0fBAB607ED;
	selp.f32 	%f131, %f130, 0fB94D4153, %p37;
	selp.f32 	%f132, 0f3D2AAABB, 0f3C0885E4, %p37;
	fma.rn.f32 	%f133, %f131, %f127, %f132;
	selp.f32 	%f134, 0fBEFFFFFF, 0fBE2AAAA8, %p37;
	fma.rn.f32 	%f135, %f133, %f127, %f134;
	fma.rn.f32 	%f136, %f135, %f129, %f128;
	and.b32  	%r148, %r264, 2;
	setp.eq.s32 	%p38, %r148, 0;
	mov.f32 	%f137, 0f00000000;
	sub.f32 	%f138, %f137, %f136;
	selp.f32 	%f139, %f136, %f138, %p38;
	shl.b32 	%r149, %r65, 1;
	cvt.rn.f32.s32 	%f140, %r149;
	mul.f32 	%f141, %f140, 0f3BA3D70A;
	mul.f32 	%f19, %f141, %f139;
	setp.leu.f32 	%p39, %f394, 0f3727C5AC;
	mov.f32 	%f431, %f19;
	@%p39 bra 	$L__BB2_54;
	ld.param.f32 	%f395, [_Z13integrate_lvmPfiiffffffffffffffibffff_param_4];
	setp.lt.s32 	%p40, %r65, 1;
	div.rn.f32 	%f20, %f395, %f51;
	mov.f32 	%f431, 0f00000000;
	@%p40 bra 	$L__BB2_54;
	mov.f32 	%f143, 0f3F000000;
	copysign.f32 	%f144, %f20, %f143;
	add.rz.f32 	%f145, %f20, %f144;
	cvt.rzi.f32.f32 	%f146, %f145;
	cvt.rzi.s32.f32 	%r44, %f146;
	and.b32  	%r45, %r44, 3;
	and.b32  	%r151, %r44, 2147483644;
	neg.s32 	%r46, %r151;
	mov.b32 	%r265, 0;
	mov.u32 	%r153, _ZZ13integrate_lvmPfiiffffffffffffffibffffE7pointsX;
$L__BB2_34:
	setp.lt.s32 	%p41, %r44, 1;
	shl.b32 	%r152, %r265, 2;
	add.s32 	%r50, %r153, %r152;
	ld.shared.f32 	%f422, [%r50];
	mov.u32 	%r154, _ZZ13integrate_lvmPfiiffffffffffffffibffffE7pointsY;
	add.s32 	%r51, %r154, %r152;
	ld.shared.f32 	%f423, [%r51];
	@%p41 bra 	$L__BB2_42;
	setp.lt.u32 	%p42, %r44, 4;
	@%p42 bra 	$L__BB2_38;
	mov.u32 	%r266, %r46;
$L__BB2_37:
	ld.param.f32 	%f404, [_Z13integrate_lvmPfiiffffffffffffffibffff_param_15];
	ld.param.f32 	%f400, [_Z13integrate_lvmPfiiffffffffffffffibffff_param_14];
	mul.f32 	%f148, %f57, %f422;
	fma.rn.f32 	%f149, %f59, %f423, %f422;
	div.rn.f32 	%f150, %f149, %f58;
	mov.f32 	%f151, 0f3F800000;
	sub.f32 	%f152, %f151, %f150;
	mul.f32 	%f153, %f148, %f152;
	mul.f32 	%f154, %f60, %f423;
	fma.rn.f32 	%f155, %f404, %f422, %f423;
	div.rn.f32 	%f156, %f155, %f400;
	sub.f32 	%f157, %f151, %f156;
	mul.f32 	%f158, %f154, %f157;
	fma.rn.f32 	%f159, %f51, %f153, %f422;
	fma.rn.f32 	%f160, %f51, %f158, %f423;
	setp.lt.f32 	%p43, %f159, 0f00000000;
	selp.f32 	%f161, 0f00000000, %f159, %p43;
	setp.lt.f32 	%p44, %f160, 0f00000000;
	selp.f32 	%f162, 0f00000000, %f160, %p44;
	mul.f32 	%f163, %f57, %f161;
	fma.rn.f32 	%f164, %f59, %f162, %f161;
	div.rn.f32 	%f165, %f164, %f58;
	sub.f32 	%f166, %f151, %f165;
	mul.f32 	%f167, %f163, %f166;
	mul.f32 	%f168, %f60, %f162;
	fma.rn.f32 	%f169, %f404, %f161, %f162;
	div.rn.f32 	%f170, %f169, %f400;
	sub.f32 	%f171, %f151, %f170;
	mul.f32 	%f172, %f168, %f171;
	fma.rn.f32 	%f173, %f51, %f167, %f161;
	fma.rn.f32 	%f174, %f51, %f172, %f162;
	setp.lt.f32 	%p45, %f173, 0f00000000;
	selp.f32 	%f175, 0f00000000, %f173, %p45;
	setp.lt.f32 	%p46, %f174, 0f00000000;
	selp.f32 	%f176, 0f00000000, %f174, %p46;
	mul.f32 	%f177, %f57, %f175;
	fma.rn.f32 	%f178, %f59, %f176, %f175;
	div.rn.f32 	%f179, %f178, %f58;
	sub.f32 	%f180, %f151, %f179;
	mul.f32 	%f181, %f177, %f180;
	mul.f32 	%f182, %f60, %f176;
	fma.rn.f32 	%f183, %f404, %f175, %f176;
	div.rn.f32 	%f184, %f183, %f400;
	sub.f32 	%f185, %f151, %f184;
	mul.f32 	%f186, %f182, %f185;
	fma.rn.f32 	%f187, %f51, %f181, %f175;
	fma.rn.f32 	%f188, %f51, %f186, %f176;
	setp.lt.f32 	%p47, %f187, 0f00000000;
	selp.f32 	%f189, 0f00000000, %f187, %p47;
	setp.lt.f32 	%p48, %f188, 0f00000000;
	selp.f32 	%f190, 0f00000000, %f188, %p48;
	mul.f32 	%f191, %f57, %f189;
	fma.rn.f32 	%f192, %f59, %f190, %f189;
	div.rn.f32 	%f193, %f192, %f58;
	sub.f32 	%f194, %f151, %f193;
	mul.f32 	%f195, %f191, %f194;
	mul.f32 	%f196, %f60, %f190;
	fma.rn.f32 	%f197, %f404, %f189, %f190;
	div.rn.f32 	%f198, %f197, %f400;
	sub.f32 	%f199, %f151, %f198;
	mul.f32 	%f200, %f196, %f199;
	fma.rn.f32 	%f201, %f51, %f195, %f189;
	fma.rn.f32 	%f202, %f51, %f200, %f190;
	setp.lt.f32 	%p49, %f201, 0f00000000;
	selp.f32 	%f422, 0f00000000, %f201, %p49;
	setp.lt.f32 	%p50, %f202, 0f00000000;
	selp.f32 	%f423, 0f00000000, %f202, %p50;
	add.s32 	%r266, %r266, 4;
	setp.ne.s32 	%p51, %r266, 0;
	@%p51 bra 	$L__BB2_37;
$L__BB2_38:
	setp.eq.s32 	%p52, %r45, 0;
	@%p52 bra 	$L__BB2_42;
	ld.param.f32 	%f405, [_Z13integrate_lvmPfiiffffffffffffffibffff_param_15];
	ld.param.f32 	%f401, [_Z13integrate_lvmPfiiffffffffffffffibffff_param_14];
	setp.eq.s32 	%p53, %r45, 1;
	mul.f32 	%f203, %f57, %f422;
	fma.rn.f32 	%f204, %f59, %f423, %f422;
	div.rn.f32 	%f205, %f204, %f58;
	mov.f32 	%f206, 0f3F800000;
	sub.f32 	%f207, %f206, %f205;
	mul.f32 	%f208, %f203, %f207;
	mul.f32 	%f209, %f60, %f423;
	fma.rn.f32 	%f210, %f405, %f422, %f423;
	div.rn.f32 	%f211, %f210, %f401;
	sub.f32 	%f212, %f206, %f211;
	mul.f32 	%f213, %f209, %f212;
	fma.rn.f32 	%f214, %f51, %f208, %f422;
	fma.rn.f32 	%f215, %f51, %f213, %f423;
	setp.lt.f32 	%p54, %f214, 0f00000000;
	selp.f32 	%f422, 0f00000000, %f214, %p54;
	setp.lt.f32 	%p55, %f215, 0f00000000;
	selp.f32 	%f423, 0f00000000, %f215, %p55;
	@%p53 bra 	$L__BB2_42;
	ld.param.f32 	%f406, [_Z13integrate_lvmPfiiffffffffffffffibffff_param_15];
	ld.param.f32 	%f402, [_Z13integrate_lvmPfiiffffffffffffffibffff_param_14];
	setp.eq.s32 	%p56, %r45, 2;
	mul.f32 	%f216, %f57, %f422;
	fma.rn.f32 	%f217, %f59, %f423, %f422;
	div.rn.f32 	%f218, %f217, %f58;
	mov.f32 	%f219, 0f3F800000;
	sub.f32 	%f220, %f219, %f218;
	mul.f32 	%f221, %f216, %f220;
	mul.f32 	%f222, %f60, %f423;
	fma.rn.f32 	%f223, %f406, %f422, %f423;
	div.rn.f32 	%f224, %f223, %f402;
	sub.f32 	%f225, %f219, %f224;
	mul.f32 	%f226, %f222, %f225;
	fma.rn.f32 	%f227, %f51, %f221, %f422;
	fma.rn.f32 	%f228, %f51, %f226, %f423;
	setp.lt.f32 	%p57, %f227, 0f00000000;
	selp.f32 	%f422, 0f00000000, %f227, %p57;
	setp.lt.f32 	%p58, %f228, 0f00000000;
	selp.f32 	%f423, 0f00000000, %f228, %p58;
	@%p56 bra 	$L__BB2_42;
	ld.param.f32 	%f407, [_Z13integrate_lvmPfiiffffffffffffffibffff_param_15];
	ld.param.f32 	%f403, [_Z13integrate_lvmPfiiffffffffffffffibffff_param_14];
	mul.f32 	%f229, %f57, %f422;
	fma.rn.f32 	%f230, %f59, %f423, %f422;
	div.rn.f32 	%f231, %f230, %f58;
	mov.f32 	%f232, 0f3F800000;
	sub.f32 	%f233, %f232, %f231;
	mul.f32 	%f234, %f229, %f233;
	mul.f32 	%f235, %f60, %f423;
	fma.rn.f32 	%f236, %f407, %f422, %f423;
	div.rn.f32 	%f237, %f236, %f403;
	sub.f32 	%f238, %f232, %f237;
	mul.f32 	%f239, %f235, %f238;
	fma.rn.f32 	%f240, %f51, %f234, %f422;
	fma.rn.f32 	%f241, %f51, %f239, %f423;
	setp.lt.f32 	%p59, %f240, 0f00000000;
	selp.f32 	%f422, 0f00000000, %f240, %p59;
	setp.lt.f32 	%p60, %f241, 0f00000000;
	selp.f32 	%f423, 0f00000000, %f241, %p60;
$L__BB2_42:
	st.shared.f32 	[%r50], %f422;
	st.shared.f32 	[%r51], %f423;
	add.s32 	%r265, %r265, 1;
	setp.eq.s32 	%p61, %r265, %r65;
	@%p61 bra 	$L__BB2_43;
	bra.uni 	$L__BB2_34;
$L__BB2_43:
	add.s32 	%r156, %r65, -1;
	and.b32  	%r47, %r65, 7;
	setp.lt.u32 	%p62, %r156, 7;
	mov.f32 	%f431, 0f00000000;
	mov.b32 	%r268, 0;
	@%p62 bra 	$L__BB2_46;
	and.b32  	%r268, %r65, 2147483640;
	mov.f32 	%f431, 0f00000000;
	mov.b32 	%r267, 0;
$L__BB2_45:
	.pragma "nounroll";
	shl.b32 	%r158, %r267, 2;
	add.s32 	%r160, %r153, %r158;
	ld.shared.f32 	%f245, [%r160];
	add.s32 	%r162, %r154, %r158;
	ld.shared.f32 	%f246, [%r162];
	add.s32 	%r163, %r267, 1;
	setp.eq.s32 	%p63, %r163, %r65;
	selp.b32 	%r164, 0, %r163, %p63;
	shl.b32 	%r165, %r164, 2;
	add.s32 	%r166, %r153, %r165;
	ld.shared.f32 	%f247, [%r166];
	add.s32 	%r167, %r154, %r165;
	ld.shared.f32 	%f248, [%r167];
	sub.f32 	%f249, %f247, %f245;
	sub.f32 	%f250, %f248, %f246;
	mul.f32 	%f251, %f250, %f250;
	fma.rn.f32 	%f252, %f249, %f249, %f251;
	sqrt.rn.f32 	%f253, %f252;
	add.f32 	%f254, %f431, %f253;
	ld.shared.f32 	%f255, [%r160+4];
	ld.shared.f32 	%f256, [%r162+4];
	add.s32 	%r168, %r267, 2;
	setp.eq.s32 	%p64, %r168, %r65;
	selp.b32 	%r169, 0, %r168, %p64;
	shl.b32 	%r170, %r169, 2;
	add.s32 	%r171, %r153, %r170;
	ld.shared.f32 	%f257, [%r171];
	add.s32 	%r172, %r154, %r170;
	ld.shared.f32 	%f258, [%r172];
	sub.f32 	%f259, %f257, %f255;
	sub.f32 	%f260, %f258, %f256;
	mul.f32 	%f261, %f260, %f260;
	fma.rn.f32 	%f262, %f259, %f259, %f261;
	sqrt.rn.f32 	%f263, %f262;
	add.f32 	%f264, %f254, %f263;
	ld.shared.f32 	%f265, [%r160+8];
	ld.shared.f32 	%f266, [%r162+8];
	add.s32 	%r173, %r267, 3;
	setp.eq.s32 	%p65, %r173, %r65;
	selp.b32 	%r174, 0, %r173, %p65;
	shl.b32 	%r175, %r174, 2;
	add.s32 	%r176, %r153, %r175;
	ld.shared.f32 	%f267, [%r176];
	add.s32 	%r177, %r154, %r175;
	ld.shared.f32 	%f268, [%r177];
	sub.f32 	%f269, %f267, %f265;
	sub.f32 	%f270, %f268, %f266;
	mul.f32 	%f271, %f270, %f270;
	fma.rn.f32 	%f272, %f269, %f269, %f271;
	sqrt.rn.f32 	%f273, %f272;
	add.f32 	%f274, %f264, %f273;
	ld.shared.f32 	%f275, [%r160+12];
	ld.shared.f32 	%f276, [%r162+12];
	add.s32 	%r178, %r267, 4;
	setp.eq.s32 	%p66, %r178, %r65;
	selp.b32 	%r179, 0, %r178, %p66;
	shl.b32 	%r180, %r179, 2;
	add.s32 	%r181, %r153, %r180;
	ld.shared.f32 	%f277, [%r181];
	add.s32 	%r182, %r154, %r180;
	ld.shared.f32 	%f278, [%r182];
	sub.f32 	%f279, %f277, %f275;
	sub.f32 	%f280, %f278, %f276;
	mul.f32 	%f281, %f280, %f280;
	fma.rn.f32 	%f282, %f279, %f279, %f281;
	sqrt.rn.f32 	%f283, %f282;
	add.f32 	%f284, %f274, %f283;
	ld.shared.f32 	%f285, [%r160+16];
	ld.shared.f32 	%f286, [%r162+16];
	add.s32 	%r183, %r267, 5;
	setp.eq.s32 	%p67, %r183, %r65;
	selp.b32 	%r184, 0, %r183, %p67;
	shl.b32 	%r185, %r184, 2;
	add.s32 	%r186, %r153, %r185;
	ld.shared.f32 	%f287, [%r186];
	add.s32 	%r187, %r154, %r185;
	ld.shared.f32 	%f288, [%r187];
	sub.f32 	%f289, %f287, %f285;
	sub.f32 	%f290, %f288, %f286;
	mul.f32 	%f291, %f290, %f290;
	fma.rn.f32 	%f292, %f289, %f289, %f291;
	sqrt.rn.f32 	%f293, %f292;
	add.f32 	%f294, %f284, %f293;
	ld.shared.f32 	%f295, [%r160+20];
	ld.shared.f32 	%f296, [%r162+20];
	add.s32 	%r188, %r267, 6;
	setp.eq.s32 	%p68, %r188, %r65;
	selp.b32 	%r189, 0, %r188, %p68;
	shl.b32 	%r190, %r189, 2;
	add.s32 	%r191, %r153, %r190;
	ld.shared.f32 	%f297, [%r191];
	add.s32 	%r192, %r154, %r190;
	ld.shared.f32 	%f298, [%r192];
	sub.f32 	%f299, %f297, %f295;
	sub.f32 	%f300, %f298, %f296;
	mul.f32 	%f301, %f300, %f300;
	fma.rn.f32 	%f302, %f299, %f299, %f301;
	sqrt.rn.f32 	%f303, %f302;
	add.f32 	%f304, %f294, %f303;
	ld.shared.f32 	%f305, [%r160+24];
	ld.shared.f32 	%f306, [%r162+24];
	add.s32 	%r193, %r267, 7;
	setp.eq.s32 	%p69, %r193, %r65;
	selp.b32 	%r194, 0, %r193, %p69;
	shl.b32 	%r195, %r194, 2;
	add.s32 	%r196, %r153, %r195;
	ld.shared.f32 	%f307, [%r196];
	add.s32 	%r197, %r154, %r195;
	ld.shared.f32 	%f308, [%r197];
	sub.f32 	%f309, %f307, %f305;
	sub.f32 	%f310, %f308, %f306;
	mul.f32 	%f311, %f310, %f310;
	fma.rn.f32 	%f312, %f309, %f309, %f311;
	sqrt.rn.f32 	%f313, %f312;
	add.f32 	%f314, %f304, %f313;
	ld.shared.f32 	%f315, [%r160+28];
	ld.shared.f32 	%f316, [%r162+28];
	add.s32 	%r267, %r267, 8;
	setp.eq.s32 	%p70, %r267, %r65;
	selp.b32 	%r198, 0, %r267, %p70;
	shl.b32 	%r199, %r198, 2;
	add.s32 	%r200, %r153, %r199;
	ld.shared.f32 	%f317, [%r200];
	add.s32 	%r201, %r154, %r199;
	ld.shared.f32 	%f318, [%r201];
	sub.f32 	%f319, %f317, %f315;
	sub.f32 	%f320, %f318, %f316;
	mul.f32 	%f321, %f320, %f320;
	fma.rn.f32 	%f322, %f319, %f319, %f321;
	sqrt.rn.f32 	%f323, %f322;
	add.f32 	%f431, %f314, %f323;
	setp.ne.s32 	%p71, %r267, %r268;
	@%p71 bra 	$L__BB2_45;
$L__BB2_46:
	setp.eq.s32 	%p72, %r47, 0;
	@%p72 bra 	$L__BB2_54;
	and.b32  	%r58, %r65, 3;
	setp.lt.u32 	%p73, %r47, 4;
	@%p73 bra 	$L__BB2_49;
	shl.b32 	%r202, %r268, 2;
	add.s32 	%r204, %r153, %r202;
	ld.shared.f32 	%f325, [%r204];
	add.s32 	%r206, %r154, %r202;
	ld.shared.f32 	%f326, [%r206];
	add.s32 	%r207, %r268, 1;
	setp.eq.s32 	%p74, %r207, %r65;
	selp.b32 	%r208, 0, %r207, %p74;
	shl.b32 	%r209, %r208, 2;
	add.s32 	%r210, %r153, %r209;
	ld.shared.f32 	%f327, [%r210];
	add.s32 	%r211, %r154, %r209;
	ld.shared.f32 	%f328, [%r211];
	sub.f32 	%f329, %f327, %f325;
	sub.f32 	%f330, %f328, %f326;
	mul.f32 	%f331, %f330, %f330;
	fma.rn.f32 	%f332, %f329, %f329, %f331;
	sqrt.rn.f32 	%f333, %f332;
	add.f32 	%f334, %f431, %f333;
	ld.shared.f32 	%f335, [%r204+4];
	ld.shared.f32 	%f336, [%r206+4];
	add.s32 	%r212, %r268, 2;
	setp.eq.s32 	%p75, %r212, %r65;
	selp.b32 	%r213, 0, %r212, %p75;
	shl.b32 	%r214, %r213, 2;
	add.s32 	%r215, %r153, %r214;
	ld.shared.f32 	%f337, [%r215];
	add.s32 	%r216, %r154, %r214;
	ld.shared.f32 	%f338, [%r216];
	sub.f32 	%f339, %f337, %f335;
	sub.f32 	%f340, %f338, %f336;
	mul.f32 	%f341, %f340, %f340;
	fma.rn.f32 	%f342, %f339, %f339, %f341;
	sqrt.rn.f32 	%f343, %f342;
	add.f32 	%f344, %f334, %f343;
	ld.shared.f32 	%f345, [%r204+8];
	ld.shared.f32 	%f346, [%r206+8];
	add.s32 	%r217, %r268, 3;
	setp.eq.s32 	%p76, %r217, %r65;
	selp.b32 	%r218, 0, %r217, %p76;
	shl.b32 	%r219, %r218, 2;
	add.s32 	%r220, %r153, %r219;
	ld.shared.f32 	%f347, [%r220];
	add.s32 	%r221, %r154, %r219;
	ld.shared.f32 	%f348, [%r221];
	sub.f32 	%f349, %f347, %f345;
	sub.f32 	%f350, %f348, %f346;
	mul.f32 	%f351, %f350, %f350;
	fma.rn.f32 	%f352, %f349, %f349, %f351;
	sqrt.rn.f32 	%f353, %f352;
	add.f32 	%f354, %f344, %f353;
	ld.shared.f32 	%f355, [%r204+12];
	ld.shared.f32 	%f356, [%r206+12];
	add.s32 	%r268, %r268, 4;
	setp.eq.s32 	%p77, %r268, %r65;
	selp.b32 	%r222, 0, %r268, %p77;
	shl.b32 	%r223, %r222, 2;
	add.s32 	%r224, %r153, %r223;
	ld.shared.f32 	%f357, [%r224];
	add.s32 	%r225, %r154, %r223;
	ld.shared.f32 	%f358, [%r225];
	sub.f32 	%f359, %f357, %f355;
	sub.f32 	%f360, %f358, %f356;
	mul.f32 	%f361, %f360, %f360;
	fma.rn.f32 	%f362, %f359, %f359, %f361;
	sqrt.rn.f32 	%f363, %f362;
	add.f32 	%f431, %f354, %f363;
$L__BB2_49:
	setp.eq.s32 	%p78, %r58, 0;
	@%p78 bra 	$L__BB2_54;
	setp.eq.s32 	%p79, %r58, 1;
	@%p79 bra 	$L__BB2_52;
	shl.b32 	%r226, %r268, 2;
	add.s32 	%r228, %r153, %r226;
	ld.shared.f32 	%f365, [%r228];
	add.s32 	%r230, %r154, %r226;
	ld.shared.f32 	%f366, [%r230];
	add.s32 	%r231, %r268, 1;
	setp.eq.s32 	%p80, %r231, %r65;
	selp.b32 	%r232, 0, %r231, %p80;
	shl.b32 	%r233, %r232, 2;
	add.s32 	%r234, %r153, %r233;
	ld.shared.f32 	%f367, [%r234];
	add.s32 	%r235, %r154, %r233;
	ld.shared.f32 	%f368, [%r235];
	sub.f32 	%f369, %f367, %f365;
	sub.f32 	%f370, %f368, %f366;
	mul.f32 	%f371, %f370, %f370;
	fma.rn.f32 	%f372, %f369, %f369, %f371;
	sqrt.rn.f32 	%f373, %f372;
	add.f32 	%f374, %f431, %f373;
	ld.shared.f32 	%f375, [%r228+4];
	ld.shared.f32 	%f376, [%r230+4];
	add.s32 	%r268, %r268, 2;
	setp.eq.s32 	%p81, %r268, %r65;
	selp.b32 	%r236, 0, %r268, %p81;
	shl.b32 	%r237, %r236, 2;
	add.s32 	%r238, %r153, %r237;
	ld.shared.f32 	%f377, [%r238];
	add.s32 	%r239, %r154, %r237;
	ld.shared.f32 	%f378, [%r239];
	sub.f32 	%f379, %f377, %f375;
	sub.f32 	%f380, %f378, %f376;
	mul.f32 	%f381, %f380, %f380;
	fma.rn.f32 	%f382, %f379, %f379, %f381;
	sqrt.rn.f32 	%f383, %f382;
	add.f32 	%f431, %f374, %f383;
$L__BB2_52:
	and.b32  	%r240, %r65, 1;
	setp.eq.b32 	%p82, %r240, 1;
	not.pred 	%p83, %p82;
	@%p83 bra 	$L__BB2_54;
	shl.b32 	%r241, %r268, 2;
	add.s32 	%r243, %r153, %r241;
	ld.shared.f32 	%f384, [%r243];
	add.s32 	%r245, %r154, %r241;
	ld.shared.f32 	%f385, [%r245];
	add.s32 	%r246, %r268, 1;
	setp.eq.s32 	%p84, %r246, %r65;
	selp.b32 	%r247, 0, %r246, %p84;
	shl.b32 	%r248, %r247, 2;
	add.s32 	%r249, %r153, %r248;
	ld.shared.f32 	%f386, [%r249];
	add.s32 	%r250, %r154, %r248;
	ld.shared.f32 	%f387, [%r250];
	sub.f32 	%f388, %f386, %f384;
	sub.f32 	%f389, %f387, %f385;
	mul.f32 	%f390, %f389, %f389;
	fma.rn.f32 	%f391, %f388, %f388, %f390;
	sqrt.rn.f32 	%f392, %f391;
	add.f32 	%f431, %f431, %f392;
$L__BB2_54:
	ld.param.u64 	%rd55, [_Z13integrate_lvmPfiiffffffffffffffibffff_param_0];
	div.rn.f32 	%f393, %f431, %f19;
	mad.lo.s32 	%r251, %r63, %r73, %r1;
	cvta.to.global.u64 	%rd52, %rd55;
	mul.wide.s32 	%rd53, %r251, 4;
	add.s64 	%rd54, %rd52, %rd53;
	st.global.f32 	[%rd54], %f393;
$L__BB2_55:
	ret;

}
	// .globl	_Z12integrate_lvPfiiffffffffffffibffff
.visible .entry _Z12integrate_lvPfiiffffffffffffibffff(
	.param .u64 .ptr .align 1 _Z12integrate_lvPfiiffffffffffffibffff_param_0,
	.param .u32 _Z12integrate_lvPfiiffffffffffffibffff_param_1,
	.param .u32 _Z12integrate_lvPfiiffffffffffffibffff_param_2,
	.param .f32 _Z12integrate_lvPfiiffffffffffffibffff_param_3,
	.param .f32 _Z12integrate_lvPfiiffffffffffffibffff_param_4,
	.param .f32 _Z12integrate_lvPfiiffffffffffffibffff_param_5,
	.param .f32 _Z12integrate_lvPfiiffffffffffffibffff_param_6,
	.param .f32 _Z12integrate_lvPfiiffffffffffffibffff_param_7,
	.param .f32 _Z12integrate_lvPfiiffffffffffffibffff_param_8,
	.param .f32 _Z12integrate_lvPfiiffffffffffffibffff_param_9,
	.param .f32 _Z12integrate_lvPfiiffffffffffffibffff_param_10,
	.param .f32 _Z12integrate_lvPfiiffffffffffffibffff_param_11,
	.param .f32 _Z12integrate_lvPfiiffffffffffffibffff_param_12,
	.param .f32 _Z12integrate_lvPfiiffffffffffffibffff_param_13,
	.param .f32 _Z12integrate_lvPfiiffffffffffffibffff_param_14,
	.param .u32 _Z12integrate_lvPfiiffffffffffffibffff_param_15,
	.param .u8 _Z12integrate_lvPfiiffffffffffffibffff_param_16,
	.param .f32 _Z12integrate_lvPfiiffffffffffffibffff_param_17,
	.param .f32 _Z12integrate_lvPfiiffffffffffffibffff_param_18,
	.param .f32 _Z12integrate_lvPfiiffffffffffffibffff_param_19,
	.param .f32 _Z12integrate_lvPfiiffffffffffffibffff_param_20
)
{
	.local .align 4 .b8 	__local_depot3[28];
	.reg .b64 	%SP;
	.reg .b64 	%SPL;
	.reg .pred 	%p<85>;
	.reg .b16 	%rs<3>;
	.reg .b32 	%r<271>;
	.reg .b32 	%f<404>;
	.reg .b64 	%rd<61>;
	.reg .b64 	%fd<13>;
	// demoted variable
	.shared .align 4 .b8 _ZZ12integrate_lvPfiiffffffffffffibffffE7pointsX[400];
	// demoted variable
	.shared .align 4 .b8 _ZZ12integrate_lvPfiiffffffffffffibffffE7pointsY[400];
	mov.u64 	%SPL, __local_depot3;
	ld.param.u64 	%rd17, [_Z12integrate_lvPfiiffffffffffffibffff_param_0];
	ld.param.u32 	%r64, [_Z12integrate_lvPfiiffffffffffffibffff_param_1];
	ld.param.u32 	%r67, [_Z12integrate_lvPfiiffffffffffffibffff_param_2];
	ld.param.f32 	%f51, [_Z12integrate_lvPfiiffffffffffffibffff_param_3];
	ld.param.f32 	%f57, [_Z12integrate_lvPfiiffffffffffffibffff_param_10];
	ld.param.f32 	%f58, [_Z12integrate_lvPfiiffffffffffffibffff_param_11];
	ld.param.f32 	%f59, [_Z12integrate_lvPfiiffffffffffffibffff_param_12];
	ld.param.f32 	%f60, [_Z12integrate_lvPfiiffffffffffffibffff_param_13];
	ld.param.u32 	%r66, [_Z12integrate_lvPfiiffffffffffffibffff_param_15];
	cvta.to.global.u64 	%rd1, %rd17;
	add.u64 	%rd2, %SPL, 0;
	add.u64 	%rd3, %SPL, 0;
	mov.u32 	%r68, %ctaid.x;
	mov.u32 	%r69, %ntid.x;
	mov.u32 	%r70, %tid.x;
	mad.lo.s32 	%r1, %r68, %r69, %r70;
	mov.u32 	%r71, %ctaid.y;
	mov.u32 	%r72, %ntid.y;
	mov.u32 	%r73, %tid.y;
	mad.lo.s32 	%r74, %r71, %r72, %r73;
	setp.ge.s32 	%p1, %r1, %r64;
	setp.ge.s32 	%p2, %r74, %r67;
	or.pred  	%p3, %p1, %p2;
	@%p3 bra 	$L__BB3_55;
	ld.param.s8 	%rs2, [_Z12integrate_lvPfiiffffffffffffibffff_param_16];
	ld.param.f32 	%f380, [_Z12integrate_lvPfiiffffffffffffibffff_param_14];
	ld.param.f32 	%f379, [_Z12integrate_lvPfiiffffffffffffibffff_param_9];
	ld.param.f32 	%f378, [_Z12integrate_lvPfiiffffffffffffibffff_param_8];
	ld.param.f32 	%f377, [_Z12integrate_lvPfiiffffffffffffibffff_param_6];
	ld.param.f32 	%f376, [_Z12integrate_lvPfiiffffffffffffibffff_param_5];
	cvt.rn.f32.s32 	%f66, %r1;
	cvt.rn.f32.s32 	%f67, %r64;
	mul.f32 	%f68, %f67, 0f3F000000;
	sub.f32 	%f69, %f66, %f68;
	cvt.rn.f32.u32 	%f70, %r74;
	cvt.rn.f32.u32 	%f71, %r67;
	mul.f32 	%f72, %f71, 0f3F000000;
	sub.f32 	%f73, %f70, %f72;
	add.f32 	%f74, %f69, %f376;
	div.rn.f32 	%f75, %f74, %f380;
	mul.f32 	%f1, %f378, %f75;
	add.f32 	%f76, %f73, %f377;
	neg.f32 	%f77, %f76;
	div.rn.f32 	%f78, %f77, %f380;
	mul.f32 	%f2, %f379, %f78;
	setp.eq.s16 	%p4, %rs2, 0;
	@%p4 bra 	$L__BB3_4;
	ld.param.f32 	%f384, [_Z12integrate_lvPfiiffffffffffffibffff_param_20];
	ld.param.f32 	%f383, [_Z12integrate_lvPfiiffffffffffffibffff_param_19];
	ld.param.f32 	%f382, [_Z12integrate_lvPfiiffffffffffffibffff_param_18];
	ld.param.f32 	%f381, [_Z12integrate_lvPfiiffffffffffffibffff_param_17];
	setp.lt.f32 	%p5, %f1, %f381;
	setp.gt.f32 	%p6, %f1, %f382;
	or.pred  	%p7, %p5, %p6;
	setp.lt.f32 	%p8, %f2, %f383;
	setp.gt.f32 	%p9, %f2, %f384;
	or.pred  	%p10, %p8, %p9;
	or.pred  	%p11, %p7, %p10;
	not.pred 	%p12, %p11;
	@%p12 bra 	$L__BB3_4;
	mad.lo.s32 	%r75, %r64, %r74, %r1;
	mul.wide.s32 	%rd20, %r75, 4;
	add.s64 	%rd21, %rd1, %rd20;
	mov.b32 	%r76, -1082130432;
	st.global.u32 	[%rd21], %r76;
	bra.uni 	$L__BB3_55;
$L__BB3_4:
	cvt.rn.f64.s32 	%fd1, %r66;
	setp.lt.s32 	%p13, %r66, 1;
	@%p13 bra 	$L__BB3_23;
	mov.f64 	%fd2, 0d401921FB54442D18;
	div.rn.f64 	%fd3, %fd2, %fd1;
	cvt.rn.f32.f64 	%f3, %fd3;
	mov.b32 	%r252, 0;
	mov.u32 	%r102, _ZZ12integrate_lvPfiiffffffffffffibffffE7pointsX;
	mov.u32 	%r126, _ZZ12integrate_lvPfiiffffffffffffibffffE7pointsY;
	mov.u64 	%rd32, __cudart_i2opi_f;
$L__BB3_6:
	cvt.rn.f32.u32 	%f79, %r252;
	mul.f32 	%f4, %f3, %f79;
	mul.f32 	%f80, %f4, 0f3F22F983;
	cvt.rni.s32.f32 	%r260, %f80;
	cvt.rn.f32.s32 	%f81, %r260;
	fma.rn.f32 	%f82, %f81, 0fBFC90FDA, %f4;
	fma.rn.f32 	%f83, %f81, 0fB3A22168, %f82;
	fma.rn.f32 	%f386, %f81, 0fA7C234C5, %f83;
	abs.f32 	%f6, %f4;
	setp.ltu.f32 	%p14, %f6, 0f47CE4780;
	mov.u32 	%r256, %r260;
	mov.f32 	%f385, %f386;
	@%p14 bra 	$L__BB3_14;
	setp.neu.f32 	%p15, %f6, 0f7F800000;
	@%p15 bra 	$L__BB3_9;
	mov.f32 	%f86, 0f00000000;
	mul.rn.f32 	%f385, %f4, %f86;
	mov.b32 	%r256, 0;
	bra.uni 	$L__BB3_14;
$L__BB3_9:
	mov.b32 	%r5, %f4;
	mov.b64 	%rd58, 0;
	mov.b32 	%r253, 0;
	mov.u64 	%rd56, %rd32;
	mov.u64 	%rd57, %rd2;
$L__BB3_10:
	.pragma "nounroll";
	ld.global.nc.u32 	%r79, [%rd56];
	shl.b32 	%r80, %r5, 8;
	or.b32  	%r81, %r80, -2147483648;
	mad.wide.u32 	%rd24, %r79, %r81, %rd58;
	shr.u64 	%rd58, %rd24, 32;
	st.local.u32 	[%rd57], %rd24;
	add.s32 	%r253, %r253, 1;
	add.s64 	%rd57, %rd57, 4;
	add.s64 	%rd56, %rd56, 4;
	setp.ne.s32 	%p16, %r253, 6;
	@%p16 bra 	$L__BB3_10;
	shr.u32 	%r82, %r5, 23;
	st.local.u32 	[%rd2+24], %rd58;
	and.b32  	%r8, %r82, 31;
	and.b32  	%r83, %r82, 224;
	add.s32 	%r84, %r83, -128;
	shr.u32 	%r85, %r84, 5;
	mul.wide.u32 	%rd25, %r85, 4;
	sub.s64 	%rd10, %rd2, %rd25;
	ld.local.u32 	%r254, [%rd10+24];
	ld.local.u32 	%r255, [%rd10+20];
	setp.eq.s32 	%p17, %r8, 0;
	@%p17 bra 	$L__BB3_13;
	shf.l.wrap.b32 	%r254, %r255, %r254, %r8;
	ld.local.u32 	%r86, [%rd10+16];
	shf.l.wrap.b32 	%r255, %r86, %r255, %r8;
$L__BB3_13:
	shr.u32 	%r87, %r254, 30;
	shf.l.wrap.b32 	%r88, %r255, %r254, 2;
	shl.b32 	%r89, %r255, 2;
	shr.u32 	%r90, %r88, 31;
	add.s32 	%r91, %r90, %r87;
	neg.s32 	%r92, %r91;
	setp.lt.s32 	%p18, %r5, 0;
	selp.b32 	%r256, %r92, %r91, %p18;
	xor.b32  	%r93, %r88, %r5;
	shr.s32 	%r94, %r88, 31;
	xor.b32  	%r95, %r94, %r88;
	xor.b32  	%r96, %r94, %r89;
	cvt.u64.u32 	%rd26, %r95;
	shl.b64 	%rd27, %rd26, 32;
	cvt.u64.u32 	%rd28, %r96;
	or.b64  	%rd29, %rd27, %rd28;
	cvt.rn.f64.s64 	%fd4, %rd29;
	mul.f64 	%fd5, %fd4, 0d3BF921FB54442D19;
	cvt.rn.f32.f64 	%f84, %fd5;
	neg.f32 	%f85, %f84;
	setp.lt.s32 	%p19, %r93, 0;
	selp.f32 	%f385, %f85, %f84, %p19;
$L__BB3_14:
	setp.ltu.f32 	%p20, %f6, 0f47CE4780;
	add.s32 	%r98, %r256, 1;
	mul.rn.f32 	%f87, %f385, %f385;
	and.b32  	%r99, %r256, 1;
	setp.eq.b32 	%p21, %r99, 1;
	selp.f32 	%f88, %f385, 0f3F800000, %p21;
	fma.rn.f32 	%f89, %f87, %f88, 0f00000000;
	fma.rn.f32 	%f90, %f87, 0f37CBAC00, 0fBAB607ED;
	selp.f32 	%f91, 0fB94D4153, %f90, %p21;
	selp.f32 	%f92, 0f3C0885E4, 0f3D2AAABB, %p21;
	fma.rn.f32 	%f93, %f91, %f87, %f92;
	selp.f32 	%f94, 0fBE2AAAA8, 0fBEFFFFFF, %p21;
	fma.rn.f32 	%f95, %f93, %f87, %f94;
	fma.rn.f32 	%f96, %f95, %f89, %f88;
	and.b32  	%r100, %r98, 2;
	setp.eq.s32 	%p22, %r100, 0;
	mov.f32 	%f97, 0f00000000;
	sub.f32 	%f98, %f97, %f96;
	selp.f32 	%f99, %f96, %f98, %p22;
	fma.rn.f32 	%f100, %f99, 0f3BA3D70A, %f1;
	shl.b32 	%r101, %r252, 2;
	add.s32 	%r103, %r102, %r101;
	st.shared.f32 	[%r103], %f100;
	@%p20 bra 	$L__BB3_22;
	setp.neu.f32 	%p23, %f6, 0f7F800000;
	@%p23 bra 	$L__BB3_17;
	mov.f32 	%f103, 0f00000000;
	mul.rn.f32 	%f386, %f4, %f103;
	mov.b32 	%r260, 0;
	bra.uni 	$L__BB3_22;
$L__BB3_17:
	mov.b32 	%r17, %f4;
	shl.b32 	%r105, %r17, 8;
	or.b32  	%r18, %r105, -2147483648;
	mov.b64 	%rd59, 0;
	mov.b32 	%r257, 0;
$L__BB3_18:
	.pragma "nounroll";
	mul.wide.u32 	%rd31, %r257, 4;
	add.s64 	%rd33, %rd32, %rd31;
	ld.global.nc.u32 	%r106, [%rd33];
	mad.wide.u32 	%rd34, %r106, %r18, %rd59;
	shr.u64 	%rd59, %rd34, 32;
	add.s64 	%rd35, %rd3, %rd31;
	st.local.u32 	[%rd35], %rd34;
	add.s32 	%r257, %r257, 1;
	setp.ne.s32 	%p24, %r257, 6;
	@%p24 bra 	$L__BB3_18;
	shr.u32 	%r107, %r17, 23;
	st.local.u32 	[%rd3+24], %rd59;
	and.b32  	%r21, %r107, 31;
	and.b32  	%r108, %r107, 224;
	add.s32 	%r109, %r108, -128;
	shr.u32 	%r110, %r109, 5;
	mul.wide.u32 	%rd36, %r110, 4;
	sub.s64 	%rd13, %rd3, %rd36;
	ld.local.u32 	%r258, [%rd13+24];
	ld.local.u32 	%r259, [%rd13+20];
	setp.eq.s32 	%p25, %r21, 0;
	@%p25 bra 	$L__BB3_21;
	shf.l.wrap.b32 	%r258, %r259, %r258, %r21;
	ld.local.u32 	%r111, [%rd13+16];
	shf.l.wrap.b32 	%r259, %r111, %r259, %r21;
$L__BB3_21:
	shr.u32 	%r112, %r258, 30;
	shf.l.wrap.b32 	%r113, %r259, %r258, 2;
	shl.b32 	%r114, %r259, 2;
	shr.u32 	%r115, %r113, 31;
	add.s32 	%r116, %r115, %r112;
	neg.s32 	%r117, %r116;
	setp.lt.s32 	%p26, %r17, 0;
	selp.b32 	%r260, %r117, %r116, %p26;
	xor.b32  	%r118, %r113, %r17;
	shr.s32 	%r119, %r113, 31;
	xor.b32  	%r120, %r119, %r113;
	xor.b32  	%r121, %r119, %r114;
	cvt.u64.u32 	%rd37, %r120;
	shl.b64 	%rd38, %rd37, 32;
	cvt.u64.u32 	%rd39, %r121;
	or.b64  	%rd40, %rd38, %rd39;
	cvt.rn.f64.s64 	%fd6, %rd40;
	mul.f64 	%fd7, %fd6, 0d3BF921FB54442D19;
	cvt.rn.f32.f64 	%f101, %fd7;
	neg.f32 	%f102, %f101;
	setp.lt.s32 	%p27, %r118, 0;
	selp.f32 	%f386, %f102, %f101, %p27;
$L__BB3_22:
	mul.rn.f32 	%f104, %f386, %f386;
	and.b32  	%r123, %r260, 1;
	setp.eq.b32 	%p28, %r123, 1;
	selp.f32 	%f105, 0f3F800000, %f386, %p28;
	fma.rn.f32 	%f106, %f104, %f105, 0f00000000;
	fma.rn.f32 	%f107, %f104, 0f37CBAC00, 0fBAB607ED;
	selp.f32 	%f108, %f107, 0fB94D4153, %p28;
	selp.f32 	%f109, 0f3D2AAABB, 0f3C0885E4, %p28;
	fma.rn.f32 	%f110, %f108, %f104, %f109;
	selp.f32 	%f111, 0fBEFFFFFF, 0fBE2AAAA8, %p28;
	fma.rn.f32 	%f112, %f110, %f104, %f111;
	fma.rn.f32 	%f113, %f112, %f106, %f105;
	and.b32  	%r124, %r260, 2;
	setp.eq.s32 	%p29, %r124, 0;
	mov.f32 	%f114, 0f00000000;
	sub.f32 	%f115, %f114, %f113;
	selp.f32 	%f116, %f113, %f115, %p29;
	fma.rn.f32 	%f117, %f116, 0f3BA3D70A, %f2;
	shl.b32 	%r125, %r252, 2;
	add.s32 	%r127, %r126, %r125;
	st.shared.f32 	[%r127], %f117;
	add.s32 	%r252, %r252, 1;
	setp.ne.s32 	%p30, %r252, %r66;
	@%p30 bra 	$L__BB3_6;
$L__BB3_23:
	cvt.rn.f64.s32 	%fd8, %r66;
	mov.f64 	%fd9, 0d400921FB54442D18;
	div.rn.f64 	%fd10, %fd9, %fd8;
	cvt.rn.f32.f64 	%f13, %fd10;
	mul.f32 	%f118, %f13, 0f3F22F983;
	cvt.rni.s32.f32 	%r264, %f118;
	cvt.rn.f32.s32 	%f119, %r264;
	fma.rn.f32 	%f120, %f119, 0fBFC90FDA, %f13;
	fma.rn.f32 	%f121, %f119, 0fB3A22168, %f120;
	fma.rn.f32 	%f387, %f119, 0fA7C234C5, %f121;
	abs.f32 	%f15, %f13;
	setp.ltu.f32 	%p31, %f15, 0f47CE4780;
	@%p31 bra 	$L__BB3_31;
	setp.neu.f32 	%p32, %f15, 0f7F800000;
	@%p32 bra 	$L__BB3_26;
	mov.f32 	%f124, 0f00000000;
	mul.rn.f32 	%f387, %f13, %f124;
	mov.b32 	%r264, 0;
	bra.uni 	$L__BB3_31;
$L__BB3_26:
	mov.b32 	%r32, %f13;
	shl.b32 	%r129, %r32, 8;
	or.b32  	%r33, %r129, -2147483648;
	mov.b64 	%rd60, 0;
	mov.b32 	%r261, 0;
	mov.u64 	%rd43, __cudart_i2opi_f;
$L__BB3_27:
	.pragma "nounroll";
	mul.wide.u32 	%rd42, %r261, 4;
	add.s64 	%rd44, %rd43, %rd42;
	ld.global.nc.u32 	%r130, [%rd44];
	mad.wide.u32 	%rd45, %r130, %r33, %rd60;
	shr.u64 	%rd60, %rd45, 32;
	add.s64 	%rd46, %rd2, %rd42;
	st.local.u32 	[%rd46], %rd45;
	add.s32 	%r261, %r261, 1;
	setp.ne.s32 	%p33, %r261, 6;
	@%p33 bra 	$L__BB3_27;
	shr.u32 	%r131, %r32, 23;
	st.local.u32 	[%rd2+24], %rd60;
	and.b32  	%r36, %r131, 31;
	and.b32  	%r132, %r131, 224;
	add.s32 	%r133, %r132, -128;
	shr.u32 	%r134, %r133, 5;
	mul.wide.u32 	%rd47, %r134, 4;
	sub.s64 	%rd16, %rd2, %rd47;
	ld.local.u32 	%r262, [%rd16+24];
	ld.local.u32 	%r263, [%rd16+20];
	setp.eq.s32 	%p34, %r36, 0;
	@%p34 bra 	$L__BB3_30;
	shf.l.wrap.b32 	%r262, %r263, %r262, %r36;
	ld.local.u32 	%r135, [%rd16+16];
	shf.l.wrap.b32 	%r263, %r135, %r263, %r36;
$L__BB3_30:
	shr.u32 	%r136, %r262, 30;
	shf.l.wrap.b32 	%r137, %r263, %r262, 2;
	shl.b32 	%r138, %r263, 2;
	shr.u32 	%r139, %r137, 31;
	add.s32 	%r140, %r139, %r136;
	neg.s32 	%r141, %r140;
	setp.lt.s32 	%p35, %r32, 0;
	selp.b32 	%r264, %r141, %r140, %p35;
	xor.b32  	%r142, %r137, %r32;
	shr.s32 	%r143, %r137, 31;
	xor.b32  	%r144, %r143, %r137;
	xor.b32  	%r145, %r143, %r138;
	cvt.u64.u32 	%rd48, %r144;
	shl.b64 	%rd49, %rd48, 32;
	cvt.u64.u32 	%rd50, %r145;
	or.b64  	%rd51, %rd49, %rd50;
	cvt.rn.f64.s64 	%fd11, %rd51;
	mul.f64 	%fd12, %fd11, 0d3BF921FB54442D19;
	cvt.rn.f32.f64 	%f122, %fd12;
	neg.f32 	%f123, %f122;
	setp.lt.s32 	%p36, %r142, 0;
	selp.f32 	%f387, %f123, %f122, %p36;
$L__BB3_31:
	ld.param.f32 	%f374, [_Z12integrate_lvPfiiffffffffffffibffff_param_4];
	mul.rn.f32 	%f125, %f387, %f387;
	and.b32  	%r147, %r264, 1;
	setp.eq.b32 	%p37, %r147, 1;
	selp.f32 	%f126, 0f3F800000, %f387, %p37;
	fma.rn.f32 	%f127, %f125, %f126, 0f00000000;
	fma.rn.f32 	%f128, %f125, 0f37CBAC00, 0fBAB607ED;
	selp.f32 	%f129, %f128, 0fB94D4153, %p37;
	selp.f32 	%f130, 0f3D2AAABB, 0f3C0885E4, %p37;
	fma.rn.f32 	%f131, %f129, %f125, %f130;
	selp.f32 	%f132, 0fBEFFFFFF, 0fBE2AAAA8, %p37;
	fma.rn.f32 	%f133, %f131, %f125, %f132;
	fma.rn.f32 	%f134, %f133, %f127, %f126;
	and.b32  	%r148, %r264, 2;
	setp.eq.s32 	%p38, %r148, 0;
	mov.f32 	%f135, 0f00000000;
	sub.f32 	%f136, %f135, %f134;
	selp.f32 	%f137, %f134, %f136, %p38;
	shl.b32 	%r149, %r66, 1;
	cvt.rn.f32.s32 	%f138, %r149;
	mul.f32 	%f139, %f138, 0f3BA3D70A;
	mul.f32 	%f19, %f139, %f137;
	setp.leu.f32 	%p39, %f374, 0f3727C5AC;
	mov.f32 	%f403, %f19;
	@%p39 bra 	$L__BB3_54;
	ld.param.f32 	%f375, [_Z12integrate_lvPfiiffffffffffffibffff_param_4];
	setp.lt.s32 	%p40, %r66, 1;
	div.rn.f32 	%f20, %f375, %f51;
	mov.f32 	%f403, 0f00000000;
	@%p40 bra 	$L__BB3_54;
	mov.f32 	%f141, 0f3F000000;
	copysign.f32 	%f142, %f20, %f141;
	add.rz.f32 	%f143, %f20, %f142;
	cvt.rzi.f32.f32 	%f144, %f143;
	cvt.rzi.s32.f32 	%r45, %f144;
	and.b32  	%r46, %r45, 3;
	and.b32  	%r151, %r45, 2147483644;
	neg.s32 	%r47, %r151;
	mov.b32 	%r265, 0;
	mov.u32 	%r153, _ZZ12integrate_lvPfiiffffffffffffibffffE7pointsX;
$L__BB3_34:
	setp.lt.s32 	%p41, %r45, 1;
	shl.b32 	%r152, %r265, 2;
	add.s32 	%r51, %r153, %r152;
	ld.shared.f32 	%f394, [%r51];
	mov.u32 	%r154, _ZZ12integrate_lvPfiiffffffffffffibffffE7pointsY;
	add.s32 	%r52, %r154, %r152;
	ld.shared.f32 	%f395, [%r52];
	@%p41 bra 	$L__BB3_42;
	setp.lt.u32 	%p42, %r45, 4;
	@%p42 bra 	$L__BB3_38;
	mov.u32 	%r266, %r47;
$L__BB3_37:
	mul.f32 	%f146, %f57, %f394;
	mul.f32 	%f147, %f58, %f394;
	mul.f32 	%f148, %f147, %f395;
	sub.f32 	%f149, %f146, %f148;
	mul.f32 	%f150, %f59, %f394;
	mul.f32 	%f151, %f150, %f395;
	mul.f32 	%f152, %f60, %f395;
	sub.f32 	%f153, %f151, %f152;
	fma.rn.f32 	%f154, %f51, %f149, %f394;
	fma.rn.f32 	%f155, %f51, %f153, %f395;
	setp.lt.f32 	%p43, %f154, 0f00000000;
	selp.f32 	%f156, 0f00000000, %f154, %p43;
	setp.lt.f32 	%p44, %f155, 0f00000000;
	selp.f32 	%f157, 0f00000000, %f155, %p44;
	mul.f32 	%f158, %f57, %f156;
	mul.f32 	%f159, %f58, %f156;
	mul.f32 	%f160, %f159, %f157;
	sub.f32 	%f161, %f158, %f160;
	mul.f32 	%f162, %f59, %f156;
	mul.f32 	%f163, %f162, %f157;
	mul.f32 	%f164, %f60, %f157;
	sub.f32 	%f165, %f163, %f164;
	fma.rn.f32 	%f166, %f51, %f161, %f156;
	fma.rn.f32 	%f167, %f51, %f165, %f157;
	setp.lt.f32 	%p45, %f166, 0f00000000;
	selp.f32 	%f168, 0f00000000, %f166, %p45;
	setp.lt.f32 	%p46, %f167, 0f00000000;
	selp.f32 	%f169, 0f00000000, %f167, %p46;
	mul.f32 	%f170, %f57, %f168;
	mul.f32 	%f171, %f58, %f168;
	mul.f32 	%f172, %f171, %f169;
	sub.f32 	%f173, %f170, %f172;
	mul.f32 	%f174, %f59, %f168;
	mul.f32 	%f175, %f174, %f169;
	mul.f32 	%f176, %f60, %f169;
	sub.f32 	%f177, %f175, %f176;
	fma.rn.f32 	%f178, %f51, %f173, %f168;
	fma.rn.f32 	%f179, %f51, %f177, %f169;
	setp.lt.f32 	%p47, %f178, 0f00000000;
	selp.f32 	%f180, 0f00000000, %f178, %p47;
	setp.lt.f32 	%p48, %f179, 0f00000000;
	selp.f32 	%f181, 0f00000000, %f179, %p48;
	mul.f32 	%f182, %f57, %f180;
	mul.f32 	%f183, %f58, %f180;
	mul.f32 	%f184, %f183, %f181;
	sub.f32 	%f185, %f182, %f184;
	mul.f32 	%f186, %f59, %f180;
	mul.f32 	%f187, %f186, %f181;
	mul.f32 	%f188, %f60, %f181;
	sub.f32 	%f189, %f187, %f188;
	fma.rn.f32 	%f190, %f51, %f185, %f180;
	fma.rn.f32 	%f191, %f51, %f189, %f181;
	setp.lt.f32 	%p49, %f190, 0f00000000;
	selp.f32 	%f394, 0f00000000, %f190, %p49;
	setp.lt.f32 	%p50, %f191, 0f00000000;
	selp.f32 	%f395, 0f00000000, %f191, %p50;
	add.s32 	%r266, %r266, 4;
	setp.ne.s32 	%p51, %r266, 0;
	@%p51 bra 	$L__BB3_37;
$L__BB3_38:
	setp.eq.s32 	%p52, %r46, 0;
	@%p52 bra 	$L__BB3_42;
	setp.eq.s32 	%p53, %r46, 1;
	mul.f32 	%f192, %f57, %f394;
	mul.f32 	%f193, %f58, %f394;
	mul.f32 	%f194, %f193, %f395;
	sub.f32 	%f195, %f192, %f194;
	mul.f32 	%f196, %f59, %f394;
	mul.f32 	%f197, %f196, %f395;
	mul.f32 	%f198, %f60, %f395;
	sub.f32 	%f199, %f197, %f198;
	fma.rn.f32 	%f200, %f51, %f195, %f394;
	fma.rn.f32 	%f201, %f51, %f199, %f395;
	setp.lt.f32 	%p54, %f200, 0f00000000;
	selp.f32 	%f394, 0f00000000, %f200, %p54;
	setp.lt.f32 	%p55, %f201, 0f00000000;
	selp.f32 	%f395, 0f00000000, %f201, %p55;
	@%p53 bra 	$L__BB3_42;
	setp.eq.s32 	%p56, %r46, 2;
	mul.f32 	%f202, %f57, %f394;
	mul.f32 	%f203, %f58, %f394;
	mul.f32 	%f204, %f203, %f395;
	sub.f32 	%f205, %f202, %f204;
	mul.f32 	%f206, %f59, %f394;
	mul.f32 	%f207, %f206, %f395;
	mul.f32 	%f208, %f60, %f395;
	sub.f32 	%f209, %f207, %f208;
	fma.rn.f32 	%f210, %f51, %f205, %f394;
	fma.rn.f32 	%f211, %f51, %f209, %f395;
	setp.lt.f32 	%p57, %f210, 0f00000000;
	selp.f32 	%f394, 0f00000000, %f210, %p57;
	setp.lt.f32 	%p58, %f211, 0f00000000;
	selp.f32 	%f395, 0f00000000, %f211, %p58;
	@%p56 bra 	$L__BB3_42;
	mul.f32 	%f212, %f57, %f394;
	mul.f32 	%f213, %f58, %f394;
	mul.f32 	%f214, %f213, %f395;
	sub.f32 	%f215, %f212, %f214;
	mul.f32 	%f216, %f59, %f394;
	mul.f32 	%f217, %f216, %f395;
	mul.f32 	%f218, %f60, %f395;
	sub.f32 	%f219, %f217, %f218;
	fma.rn.f32 	%f220, %f51, %f215, %f394;
	fma.rn.f32 	%f221, %f51, %f219, %f395;
	setp.lt.f32 	%p59, %f220, 0f00000000;
	selp.f32 	%f394, 0f00000000, %f220, %p59;
	setp.lt.f32 	%p60, %f221, 0f00000000;
	selp.f32 	%f395, 0f00000000, %f221, %p60;
$L__BB3_42:
	st.shared.f32 	[%r51], %f394;
	st.shared.f32 	[%r52], %f395;
	add.s32 	%r265, %r265, 1;
	setp.eq.s32 	%p61, %r265, %r66;
	@%p61 bra 	$L__BB3_43;
	bra.uni 	$L__BB3_34;
$L__BB3_43:
	add.s32 	%r156, %r66, -1;
	and.b32  	%r48, %r66, 7;
	setp.lt.u32 	%p62, %r156, 7;
	mov.f32 	%f403, 0f00000000;
	mov.b32 	%r268, 0;
	@%p62 bra 	$L__BB3_46;
	and.b32  	%r268, %r66, 2147483640;
	mov.f32 	%f403, 0f00000000;
	mov.b32 	%r267, 0;
$L__BB3_45:
	.pragma "nounroll";
	shl.b32 	%r158, %r267, 2;
	add.s32 	%r160, %r153, %r158;
	ld.shared.f32 	%f225, [%r160];
	add.s32 	%r162, %r154, %r158;
	ld.shared.f32 	%f226, [%r162];
	add.s32 	%r163, %r267, 1;
	setp.eq.s32 	%p63, %r163, %r66;
	selp.b32 	%r164, 0, %r163, %p63;
	shl.b32 	%r165, %r164, 2;
	add.s32 	%r166, %r153, %r165;
	ld.shared.f32 	%f227, [%r166];
	add.s32 	%r167, %r154, %r165;
	ld.shared.f32 	%f228, [%r167];
	sub.f32 	%f229, %f227, %f225;
	sub.f32 	%f230, %f228, %f226;
	mul.f32 	%f231, %f230, %f230;
	fma.rn.f32 	%f232, %f229, %f229, %f231;
	sqrt.rn.f32 	%f233, %f232;
	add.f32 	%f234, %f403, %f233;
	ld.shared.f32 	%f235, [%r160+4];
	ld.shared.f32 	%f236, [%r162+4];
	add.s32 	%r168, %r267, 2;
	setp.eq.s32 	%p64, %r168, %r66;
	selp.b32 	%r169, 0, %r168, %p64;
	shl.b32 	%r170, %r169, 2;
	add.s32 	%r171, %r153, %r170;
	ld.shared.f32 	%f237, [%r171];
	add.s32 	%r172, %r154, %r170;
	ld.shared.f32 	%f238, [%r172];
	sub.f32 	%f239, %f237, %f235;
	sub.f32 	%f240, %f238, %f236;
	mul.f32 	%f241, %f240, %f240;
	fma.rn.f32 	%f242, %f239, %f239, %f241;
	sqrt.rn.f32 	%f243, %f242;
	add.f32 	%f244, %f234, %f243;
	ld.shared.f32 	%f245, [%r160+8];
	ld.shared.f32 	%f246, [%r162+8];
	add.s32 	%r173, %r267, 3;
	setp.eq.s32 	%p65, %r173, %r66;
	selp.b32 	%r174, 0, %r173, %p65;
	shl.b32 	%r175, %r174, 2;
	add.s32 	%r176, %r153, %r175;
	ld.shared.f32 	%f247, [%r176];
	add.s32 	%r177, %r154, %r175;
	ld.shared.f32 	%f248, [%r177];
	sub.f32 	%f249, %f247, %f245;
	sub.f32 	%f250, %f248, %f246;
	mul.f32 	%f251, %f250, %f250;
	fma.rn.f32 	%f252, %f249, %f249, %f251;
	sqrt.rn.f32 	%f253, %f252;
	add.f32 	%f254, %f244, %f253;
	ld.shared.f32 	%f255, [%r160+12];
	ld.shared.f32 	%f256, [%r162+12];
	add.s32 	%r178, %r267, 4;
	setp.eq.s32 	%p66, %r178, %r66;
	selp.b32 	%r179, 0, %r178, %p66;
	shl.b32 	%r180, %r179, 2;
	add.s32 	%r181, %r153, %r180;
	ld.shared.f32 	%f257, [%r181];
	add.s32 	%r182, %r154, %r180;
	ld.shared.f32 	%f258, [%r182];
	sub.f32 	%f259, %f257, %f255;
	sub.f32 	%f260, %f258, %f256;
	mul.f32 	%f261, %f260, %f260;
	fma.rn.f32 	%f262, %f259, %f259, %f261;
	sqrt.rn.f32 	%f263, %f262;
	add.f32 	%f264, %f254, %f263;
	ld.shared.f32 	%f265, [%r160+16];
	ld.shared.f32 	%f266, [%r162+16];
	add.s32 	%r183, %r267, 5;
	setp.eq.s32 	%p67, %r183, %r66;
	selp.b32 	%r184, 0, %r183, %p67;
	shl.b32 	%r185, %r184, 2;
	add.s32 	%r186, %r153, %r185;
	ld.shared.f32 	%f267, [%r186];
	add.s32 	%r187, %r154, %r185;
	ld.shared.f32 	%f268, [%r187];
	sub.f32 	%f269, %f267, %f265;
	sub.f32 	%f270, %f268, %f266;
	mul.f32 	%f271, %f270, %f270;
	fma.rn.f32 	%f272, %f269, %f269, %f271;
	sqrt.rn.f32 	%f273, %f272;
	add.f32 	%f274, %f264, %f273;
	ld.shared.f32 	%f275, [%r160+20];
	ld.shared.f32 	%f276, [%r162+20];
	add.s32 	%r188, %r267, 6;
	setp.eq.s32 	%p68, %r188, %r66;
	selp.b32 	%r189, 0, %r188, %p68;
	shl.b32 	%r190, %r189, 2;
	add.s32 	%r191, %r153, %r190;
	ld.shared.f32 	%f277, [%r191];
	add.s32 	%r192, %r154, %r190;
	ld.shared.f32 	%f278, [%r192];
	sub.f32 	%f279, %f277, %f275;
	sub.f32 	%f280, %f278, %f276;
	mul.f32 	%f281, %f280, %f280;
	fma.rn.f32 	%f282, %f279, %f279, %f281;
	sqrt.rn.f32 	%f283, %f282;
	add.f32 	%f284, %f274, %f283;
	ld.shared.f32 	%f285, [%r160+24];
	ld.shared.f32 	%f286, [%r162+24];
	add.s32 	%r193, %r267, 7;
	setp.eq.s32 	%p69, %r193, %r66;
	selp.b32 	%r194, 0, %r193, %p69;
	shl.b32 	%r195, %r194, 2;
	add.s32 	%r196, %r153, %r195;
	ld.shared.f32 	%f287, [%r196];
	add.s32 	%r197, %r154, %r195;
	ld.shared.f32 	%f288, [%r197];
	sub.f32 	%f289, %f287, %f285;
	sub.f32 	%f290, %f288, %f286;
	mul.f32 	%f291, %f290, %f290;
	fma.rn.f32 	%f292, %f289, %f289, %f291;
	sqrt.rn.f32 	%f293, %f292;
	add.f32 	%f294, %f284, %f293;
	ld.shared.f32 	%f295, [%r160+28];
	ld.shared.f32 	%f296, [%r162+28];
	add.s32 	%r267, %r267, 8;
	setp.eq.s32 	%p70, %r267, %r66;
	selp.b32 	%r198, 0, %r267, %p70;
	shl.b32 	%r199, %r198, 2;
	add.s32 	%r200, %r153, %r199;
	ld.shared.f32 	%f297, [%r200];
	add.s32 	%r201, %r154, %r199;
	ld.shared.f32 	%f298, [%r201];
	sub.f32 	%f299, %f297, %f295;
	sub.f32 	%f300, %f298, %f296;
	mul.f32 	%f301, %f300, %f300;
	fma.rn.f32 	%f302, %f299, %f299, %f301;
	sqrt.rn.f32 	%f303, %f302;
	add.f32 	%f403, %f294, %f303;
	setp.ne.s32 	%p71, %r267, %r268;
	@%p71 bra 	$L__BB3_45;
$L__BB3_46:
	setp.eq.s32 	%p72, %r48, 0;
	@%p72 bra 	$L__BB3_54;
	and.b32  	%r59, %r66, 3;
	setp.lt.u32 	%p73, %r48, 4;
	@%p73 bra 	$L__BB3_49;
	shl.b32 	%r202, %r268, 2;
	add.s32 	%r204, %r153, %r202;
	ld.shared.f32 	%f305, [%r204];
	add.s32 	%r206, %r154, %r202;
	ld.shared.f32 	%f306, [%r206];
	add.s32 	%r207, %r268, 1;
	setp.eq.s32 	%p74, %r207, %r66;
	selp.b32 	%r208, 0, %r207, %p74;
	shl.b32 	%r209, %r208, 2;
	add.s32 	%r210, %r153, %r209;
	ld.shared.f32 	%f307, [%r210];
	add.s32 	%r211, %r154, %r209;
	ld.shared.f32 	%f308, [%r211];
	sub.f32 	%f309, %f307, %f305;
	sub.f32 	%f310, %f308, %f306;
	mul.f32 	%f311, %f310, %f310;
	fma.rn.f32 	%f312, %f309, %f309, %f311;
	sqrt.rn.f32 	%f313, %f312;
	add.f32 	%f314, %f403, %f313;
	ld.shared.f32 	%f315, [%r204+4];
	ld.shared.f32 	%f316, [%r206+4];
	add.s32 	%r212, %r268, 2;
	setp.eq.s32 	%p75, %r212, %r66;
	selp.b32 	%r213, 0, %r212, %p75;
	shl.b32 	%r214, %r213, 2;
	add.s32 	%r215, %r153, %r214;
	ld.shared.f32 	%f317, [%r215];
	add.s32 	%r216, %r154, %r214;
	ld.shared.f32 	%f318, [%r216];
	sub.f32 	%f319, %f317, %f315;
	sub.f32 	%f320, %f318, %f316;
	mul.f32 	%f321, %f320, %f320;
	fma.rn.f32 	%f322, %f319, %f319, %f321;
	sqrt.rn.f32 	%f323, %f322;
	add.f32 	%f324, %f314, %f323;
	ld.shared.f32 	%f325, [%r204+8];
	ld.shared.f32 	%f326, [%r206+8];
	add.s32 	%r217, %r268, 3;
	setp.eq.s32 	%p76, %r217, %r66;
	selp.b32 	%r218, 0, %r217, %p76;
	shl.b32 	%r219, %r218, 2;
	add.s32 	%r220, %r153, %r219;
	ld.shared.f32 	%f327, [%r220];
	add.s32 	%r221, %r154, %r219;
	ld.shared.f32 	%f328, [%r221];
	sub.f32 	%f329, %f327, %f325;
	sub.f32 	%f330, %f328, %f326;
	mul.f32 	%f331, %f330, %f330;
	fma.rn.f32 	%f332, %f329, %f329, %f331;
	sqrt.rn.f32 	%f333, %f332;
	add.f32 	%f334, %f324, %f333;
	ld.shared.f32 	%f335, [%r204+12];
	ld.shared.f32 	%f336, [%r206+12];
	add.s32 	%r268, %r268, 4;
	setp.eq.s32 	%p77, %r268, %r66;
	selp.b32 	%r222, 0, %r268, %p77;
	shl.b32 	%r223, %r222, 2;
	add.s32 	%r224, %r153, %r223;
	ld.shared.f32 	%f337, [%r224];
	add.s32 	%r225, %r154, %r223;
	ld.shared.f32 	%f338, [%r225];
	sub.f32 	%f339, %f337, %f335;
	sub.f32 	%f340, %f338, %f336;
	mul.f32 	%f341, %f340, %f340;
	fma.rn.f32 	%f342, %f339, %f339, %f341;
	sqrt.rn.f32 	%f343, %f342;
	add.f32 	%f403, %f334, %f343;
$L__BB3_49:
	setp.eq.s32 	%p78, %r59, 0;
	@%p78 bra 	$L__BB3_54;
	setp.eq.s32 	%p79, %r59, 1;
	@%p79 bra 	$L__BB3_52;
	shl.b32 	%r226, %r268, 2;
	add.s32 	%r228, %r153, %r226;
	ld.shared.f32 	%f345, [%r228];
	add.s32 	%r230, %r154, %r226;
	ld.shared.f32 	%f346, [%r230];
	add.s32 	%r231, %r268, 1;
	setp.eq.s32 	%p80, %r231, %r66;
	selp.b32 	%r232, 0, %r231, %p80;
	shl.b32 	%r233, %r232, 2;
	add.s32 	%r234, %r153, %r233;
	ld.shared.f32 	%f347, [%r234];
	add.s32 	%r235, %r154, %r233;
	ld.shared.f32 	%f348, [%r235];
	sub.f32 	%f349, %f347, %f345;
	sub.f32 	%f350, %f348, %f346;
	mul.f32 	%f351, %f350, %f350;
	fma.rn.f32 	%f352, %f349, %f349, %f351;
	sqrt.rn.f32 	%f353, %f352;
	add.f32 	%f354, %f403, %f353;
	ld.shared.f32 	%f355, [%r228+4];
	ld.shared.f32 	%f356, [%r230+4];
	add.s32 	%r268, %r268, 2;
	setp.eq.s32 	%p81, %r268, %r66;
	selp.b32 	%r236, 0, %r268, %p81;
	shl.b32 	%r237, %r236, 2;
	add.s32 	%r238, %r153, %r237;
	ld.shared.f32 	%f357, [%r238];
	add.s32 	%r239, %r154, %r237;
	ld.shared.f32 	%f358, [%r239];
	sub.f32 	%f359, %f357, %f355;
	sub.f32 	%f360, %f358, %f356;
	mul.f32 	%f361, %f360, %f360;
	fma.rn.f32 	%f362, %f359, %f359, %f361;
	sqrt.rn.f32 	%f363, %f362;
	add.f32 	%f403, %f354, %f363;
$L__BB3_52:
	and.b32  	%r240, %r66, 1;
	setp.eq.b32 	%p82, %r240, 1;
	not.pred 	%p83, %p82;
	@%p83 bra 	$L__BB3_54;
	shl.b32 	%r241, %r268, 2;
	add.s32 	%r243, %r153, %r241;
	ld.shared.f32 	%f364, [%r243];
	add.s32 	%r245, %r154, %r241;
	ld.shared.f32 	%f365, [%r245];
	add.s32 	%r246, %r268, 1;
	setp.eq.s32 	%p84, %r246, %r66;
	selp.b32 	%r247, 0, %r246, %p84;
	shl.b32 	%r248, %r247, 2;
	add.s32 	%r249, %r153, %r248;
	ld.shared.f32 	%f366, [%r249];
	add.s32 	%r250, %r154, %r248;
	ld.shared.f32 	%f367, [%r250];
	sub.f32 	%f368, %f366, %f364;
	sub.f32 	%f369, %f367, %f365;
	mul.f32 	%f370, %f369, %f369;
	fma.rn.f32 	%f371, %f368, %f368, %f370;
	sqrt.rn.f32 	%f372, %f371;
	add.f32 	%f403, %f403, %f372;
$L__BB3_54:
	ld.param.u64 	%rd55, [_Z12integrate_lvPfiiffffffffffffibffff_param_0];
	div.rn.f32 	%f373, %f403, %f19;
	mad.lo.s32 	%r251, %r64, %r74, %r1;
	cvta.to.global.u64 	%rd52, %rd55;
	mul.wide.s32 	%rd53, %r251, 4;
	add.s64 	%rd54, %rd52, %rd53;
	st.global.f32 	[%rd54], %f373;
$L__BB3_55:
	ret;

}


// ===== COMPILED SASS (sm_100) =====

	.target	sm_100

	.elftype	@"ET_EXEC"


//--------------------- .note.nv.tkinfo           --------------------------
	.section	.note.nv.tkinfo,"",@"SHT_NOTE"
	.sectionflags	@"SHF_NOTE_NV_TKINFO"
	.tkinfo
        /*0018*/ 	.word	0x00000002
        /*0030*/ 	.string	""
        /*0030*/ 	.string	"ptxas"
        /*0030*/ 	.string	"Cuda compilation tools, release 13.0, V13.0.88"
        /*0030*/ 	.string	"Build cuda_13.0.r13.0/compiler.36424714_0"
        /*0030*/ 	.string	"-arch sm_100 -m 64 "



//--------------------- .note.nv.cuinfo           --------------------------
	.section	.note.nv.cuinfo,"",@"SHT_NOTE"
	.sectionflags	@"SHF_NOTE_NV_CUINFO"
        /*0018*/ 	.short	0x0002
        /*001a*/ 	.short	0x0064
        /*001c*/ 	.short	0x0082
	.zero		2


//--------------------- .nv.info                  --------------------------
	.section	.nv.info,"",@"SHT_CUDA_INFO"
	.align	4


	//----- nvinfo : EIATTR_REGCOUNT
	.align		4
        /*0000*/ 	.byte	0x04, 0x2f
        /*0002*/ 	.short	(.L_2 - .L_1)
	.align		4
.L_1:
        /*0004*/ 	.word	index@(_Z12integrate_pnPfiifffffffffffibffff)
        /*0008*/ 	.word	0x0000001d


	//----- nvinfo : EIATTR_FRAME_SIZE
	.align		4
.L_2:
        /*000c*/ 	.byte	0x04, 0x11
        /*000e*/ 	.short	(.L_4 - .L_3)
	.align		4
.L_3:
        /*0010*/ 	.word	index@($__internal_12_$__cuda_sm3x_div_rn_noftz_f32_slowpath)
        /*0014*/ 	.word	0x00000020


	//----- nvinfo : EIATTR_FRAME_SIZE
	.align		4
.L_4:
        /*0018*/ 	.byte	0x04, 0x11
        /*001a*/ 	.short	(.L_6 - .L_5)
	.align		4
.L_5:
        /*001c*/ 	.word	index@($__internal_11_$__cuda_sm20_sqrt_rn_f32_slowpath)
        /*0020*/ 	.word	0x00000020


	//----- nvinfo : EIATTR_FRAME_SIZE
	.align		4
.L_6:
        /*0024*/ 	.byte	0x04, 0x11
        /*0026*/ 	.short	(.L_8 - .L_7)
	.align		4
.L_7:
        /*0028*/ 	.word	index@($__internal_10_$__cuda_sm20_div_rn_f64_full)
        /*002c*/ 	.word	0x00000020


	//----- nvinfo : EIATTR_FRAME_SIZE
	.align		4
.L_8:
        /*0030*/ 	.byte	0x04, 0x11
        /*0032*/ 	.short	(.L_10 - .L_9)
	.align		4
.L_9:
        /*0034*/ 	.word	index@(_Z12integrate_pnPfiifffffffffffibffff)
        /*0038*/ 	.word	0x00000020


	//----- nvinfo : EIATTR_REGCOUNT
	.align		4
.L_10:
        /*003c*/ 	.byte	0x04, 0x2f
        /*003e*/ 	.short	(.L_12 - .L_11)
	.align		4
.L_11:
        /*0040*/ 	.word	index@(_Z12integrate_hhPfiiffffffffifibffff)
        /*0044*/ 	.word	0x0000001d


	//----- nvinfo : EIATTR_FRAME_SIZE
	.align		4
.L_12:
        /*0048*/ 	.byte	0x04, 0x11
        /*004a*/ 	.short	(.L_14 - .L_13)
	.align		4
.L_13:
        /*004c*/ 	.word	index@($__internal_9_$__cuda_sm3x_div_rn_noftz_f32_slowpath)
        /*0050*/ 	.word	0x00000020


	//----- nvinfo : EIATTR_FRAME_SIZE
	.align		4
.L_14:
        /*0054*/ 	.byte	0x04, 0x11
        /*0056*/ 	.short	(.L_16 - .L_15)
	.align		4
.L_15:
        /*0058*/ 	.word	index@($__internal_8_$__cuda_sm20_sqrt_rn_f32_slowpath)
        /*005c*/ 	.word	0x00000020


	//----- nvinfo : EIATTR_FRAME_SIZE
	.align		4
.L_16:
        /*0060*/ 	.byte	0x04, 0x11
        /*0062*/ 	.short	(.L_18 - .L_17)
	.align		4
.L_17:
        /*0064*/ 	.word	index@($__internal_7_$__cuda_sm20_rcp_rn_f32_slowpath)
        /*0068*/ 	.word	0x00000020


	//----- nvinfo : EIATTR_FRAME_SIZE
	.align		4
.L_18:
        /*006c*/ 	.byte	0x04, 0x11
        /*006e*/ 	.short	(.L_20 - .L_19)
	.align		4
.L_19:
        /*0070*/ 	.word	index@($__internal_6_$__cuda_sm20_div_rn_f64_full)
        /*0074*/ 	.word	0x00000020


	//----- nvinfo : EIATTR_FRAME_SIZE
	.align		4
.L_20:
        /*0078*/ 	.byte	0x04, 0x11
        /*007a*/ 	.short	(.L_22 - .L_21)
	.align		4
.L_21:
        /*007c*/ 	.word	index@(_Z12integrate_hhPfiiffffffffifibffff)
        /*0080*/ 	.word	0x00000020


	//----- nvinfo : EIATTR_REGCOUNT
	.align		4
.L_22:
        /*0084*/ 	.byte	0x04, 0x2f
        /*0086*/ 	.short	(.L_24 - .L_23)
	.align		4
.L_23:
        /*0088*/ 	.word	index@(_Z13integrate_lvmPfiiffffffffffffffibffff)
        /*008c*/ 	.word	0x0000001d


	//----- nvinfo : EIATTR_FRAME_SIZE
	.align		4
.L_24:
        /*0090*/ 	.byte	0x04, 0x11
        /*0092*/ 	.short	(.L_26 - .L_25)
	.align		4
.L_25:
        /*0094*/ 	.word	index@($__internal_5_$__cuda_sm3x_div_rn_noftz_f32_slowpath)
        /*0098*/ 	.word	0x00000020


	//----- nvinfo : EIATTR_FRAME_SIZE
	.align		4
.L_26:
        /*009c*/ 	.byte	0x04, 0x11
        /*009e*/ 	.short	(.L_28 - .L_27)
	.align		4
.L_27:
        /*00a0*/ 	.word	index@($__internal_4_$__cuda_sm20_sqrt_rn_f32_slowpath)
        /*00a4*/ 	.word	0x00000020


	//----- nvinfo : EIATTR_FRAME_SIZE
	.align		4
.L_28:
        /*00a8*/ 	.byte	0x04, 0x11
        /*00aa*/ 	.short	(.L_30 - .L_29)
	.align		4
.L_29:
        /*00ac*/ 	.word	index@($__internal_3_$__cuda_sm20_div_rn_f64_full)
        /*00b0*/ 	.word	0x00000020


	//----- nvinfo : EIATTR_FRAME_SIZE
	.align		4
.L_30:
        /*00b4*/ 	.byte	0x04, 0x11
        /*00b6*/ 	.short	(.L_32 - .L_31)
	.align		4
.L_31:
        /*00b8*/ 	.word	index@(_Z13integrate_lvmPfiiffffffffffffffibffff)
        /*00bc*/ 	.word	0x00000020


	//----- nvinfo : EIATTR_REGCOUNT
	.align		4
.L_32:
        /*00c0*/ 	.byte	0x04, 0x2f
        /*00c2*/ 	.short	(.L_34 - .L_33)
	.align		4
.L_33:
        /*00c4*/ 	.word	index@(_Z12integrate_lvPfiiffffffffffffibffff)
        /*00c8*/ 	.word	0x0000001c


	//----- nvinfo : EIATTR_FRAME_SIZE
	.align		4
.L_34:
        /*00cc*/ 	.byte	0x04, 0x11
        /*00ce*/ 	.short	(.L_36 - .L_35)
	.align		4
.L_35:
        /*00d0*/ 	.word	index@($__internal_2_$__cuda_sm3x_div_rn_noftz_f32_slowpath)
        /*00d4*/ 	.word	0x00000020


	//----- nvinfo : EIATTR_FRAME_SIZE
	.align		4
.L_36:
        /*00d8*/ 	.byte	0x04, 0x11
        /*00da*/ 	.short	(.L_38 - .L_37)
	.align		4
.L_37:
        /*00dc*/ 	.word	index@($__internal_1_$__cuda_sm20_sqrt_rn_f32_slowpath)
        /*00e0*/ 	.word	0x00000020


	//----- nvinfo : EIATTR_FRAME_SIZE
	.align		4
.L_38:
        /*00e4*/ 	.byte	0x04, 0x11
        /*00e6*/ 	.short	(.L_40 - .L_39)
	.align		4
.L_39:
        /*00e8*/ 	.word	index@($__internal_0_$__cuda_sm20_div_rn_f64_full)
        /*00ec*/ 	.word	0x00000020


	//----- nvinfo : EIATTR_FRAME_SIZE
	.align		4
.L_40:
        /*00f0*/ 	.byte	0x04, 0x11
        /*00f2*/ 	.short	(.L_42 - .L_41)
	.align		4
.L_41:
        /*00f4*/ 	.word	index@(_Z12integrate_lvPfiiffffffffffffibffff)
        /*00f8*/ 	.word	0x00000020


	//----- nvinfo : EIATTR_MIN_STACK_SIZE
	.align		4
.L_42:
        /*00fc*/ 	.byte	0x04, 0x12
        /*00fe*/ 	.short	(.L_44 - .L_43)
	.align		4
.L_43:
        /*0100*/ 	.word	index@(_Z12integrate_lvPfiiffffffffffffibffff)
        /*0104*/ 	.word	0x00000020


	//----- nvinfo : EIATTR_MIN_STACK_SIZE
	.align		4
.L_44:
        /*0108*/ 	.byte	0x04, 0x12
        /*010a*/ 	.short	(.L_46 - .L_45)
	.align		4
.L_45:
        /*010c*/ 	.word	index@(_Z13integrate_lvmPfiiffffffffffffffibffff)
        /*0110*/ 	.word	0x00000020


	//----- nvinfo : EIATTR_MIN_STACK_SIZE
	.align		4
.L_46:
        /*0114*/ 	.byte	0x04, 0x12
        /*0116*/ 	.short	(.L_48 - .L_47)
	.align		4
.L_47:
        /*0118*/ 	.word	index@(_Z12integrate_hhPfiiffffffffifibffff)
        /*011c*/ 	.word	0x00000020


	//----- nvinfo : EIATTR_MIN_STACK_SIZE
	.align		4
.L_48:
        /*0120*/ 	.byte	0x04, 0x12
        /*0122*/ 	.short	(.L_50 - .L_49)
	.align		4
.L_49:
        /*0124*/ 	.word	index@(_Z12integrate_pnPfiifffffffffffibffff)
        /*0128*/ 	.word	0x00000020
.L_50:


//--------------------- .nv.compat                --------------------------
	.section	.nv.compat,"",@"SHT_CUDA_COMPAT_INFO"
	.align	4
        /*0000*/ 	.byte	0x02, 0x09, 0x00, 0x00, 0x02, 0x02, 0x01, 0x00, 0x02, 0x05, 0x05, 0x00, 0x03, 0x07, 0x01, 0x01
        /*0010*/ 	.byte	0x02, 0x03, 0x00, 0x00, 0x02, 0x06, 0x01, 0x00, 0x04, 0x0b, 0x08, 0x00, 0x01, 0x00, 0x00, 0x00
        /*0020*/ 	.byte	0x00, 0x00, 0x00, 0x00


//--------------------- .nv.info._Z12integrate_lvPfiiffffffffffffibffff --------------------------
	.section	.nv.info._Z12integrate_lvPfiiffffffffffffibffff,"",@"SHT_CUDA_INFO"
	.sectionflags	@""
	.align	4


	//----- nvinfo : EIATTR_CUDA_API_VERSION
	.align		4
        /*0000*/ 	.byte	0x04, 0x37
        /*0002*/ 	.short	(.L_52 - .L_51)
.L_51:
        /*0004*/ 	.word	0x00000082


	//----- nvinfo : EIATTR_KPARAM_INFO
	.align		4
.L_52:
        /*0008*/ 	.byte	0x04, 0x17
        /*000a*/ 	.short	(.L_54 - .L_53)
.L_53:
        /*000c*/ 	.word	0x00000000
        /*0010*/ 	.short	0x0014
        /*0012*/ 	.short	0x0054
        /*0014*/ 	.byte	0x00, 0xf0, 0x11, 0x00


	//----- nvinfo : EIATTR_KPARAM_INFO
	.align		4
.L_54:
        /*0018*/ 	.byte	0x04, 0x17
        /*001a*/ 	.short	(.L_56 - .L_55)
.L_55:
        /*001c*/ 	.word	0x00000000
        /*0020*/ 	.short	0x0013
        /*0022*/ 	.short	0x0050
        /*0024*/ 	.byte	0x00, 0xf0, 0x11, 0x00


	//----- nvinfo : EIATTR_KPARAM_INFO
	.align		4
.L_56:
        /*0028*/ 	.byte	0x04, 0x17
        /*002a*/ 	.short	(.L_58 - .L_57)
.L_57:
        /*002c*/ 	.word	0x00000000
        /*0030*/ 	.short	0x0012
        /*0032*/ 	.short	0x004c
        /*0034*/ 	.byte	0x00, 0xf0, 0x11, 0x00


	//----- nvinfo : EIATTR_KPARAM_INFO
	.align		4
.L_58:
        /*0038*/ 	.byte	0x04, 0x17
        /*003a*/ 	.short	(.L_60 - .L_59)
.L_59:
        /*003c*/ 	.word	0x00000000
        /*0040*/ 	.short	0x0011
        /*0042*/ 	.short	0x0048
        /*0044*/ 	.byte	0x00, 0xf0, 0x11, 0x00


	//----- nvinfo : EIATTR_KPARAM_INFO
	.align		4
.L_60:
        /*0048*/ 	.byte	0x04, 0x17
        /*004a*/ 	.short	(.L_62 - .L_61)
.L_61:
        /*004c*/ 	.word	0x00000000
        /*0050*/ 	.short	0x0010
        /*0052*/ 	.short	0x0044
        /*0054*/ 	.byte	0x00, 0xf0, 0x05, 0x00


	//----- nvinfo : EIATTR_KPARAM_INFO
	.align		4
.L_62:
        /*0058*/ 	.byte	0x04, 0x17
        /*005a*/ 	.short	(.L_64 - .L_63)
.L_63:
        /*005c*/ 	.word	0x00000000
        /*0060*/ 	.short	0x000f
        /*0062*/ 	.short	0x0040
        /*0064*/ 	.byte	0x00, 0xf0, 0x11, 0x00


	//----- nvinfo : EIATTR_KPARAM_INFO
	.align		4
.L_64:
        /*0068*/ 	.byte	0x04, 0x17
        /*006a*/ 	.short	(.L_66 - .L_65)
.L_65:
        /*006c*/ 	.word	0x00000000
        /*0070*/ 	.short	0x000e
        /*0072*/ 	.short	0x003c
        /*0074*/ 	.byte	0x00, 0xf0, 0x11, 0x00


	//----- nvinfo : EIATTR_KPARAM_INFO
	.align		4
.L_66:
        /*0078*/ 	.byte	0x04, 0x17
        /*007a*/ 	.short	(.L_68 - .L_67)
.L_67:
        /*007c*/ 	.word	0x00000000
        /*0080*/ 	.short	0x000d
        /*0082*/ 	.short	0x0038
        /*0084*/ 	.byte	0x00, 0xf0, 0x11, 0x00


	//----- nvinfo : EIATTR_KPARAM_INFO
	.align		4
.L_68:
        /*0088*/ 	.byte	0x04, 0x17
        /*008a*/ 	.short	(.L_70 - .L_69)
.L_69:
        /*008c*/ 	.word	0x00000000
        /*0090*/ 	.short	0x000c
        /*0092*/ 	.short	0x0034
        /*0094*/ 	.byte	0x00, 0xf0, 0x11, 0x00


	//----- nvinfo : EIATTR_KPARAM_INFO
	.align		4
.L_70:
        /*0098*/ 	.byte	0x04, 0x17
        /*009a*/ 	.short	(.L_72 - .L_71)
.L_71:
        /*009c*/ 	.word	0x00000000
        /*00a0*/ 	.short	0x000b
        /*00a2*/ 	.short	0x0030
        /*00a4*/ 	.byte	0x00, 0xf0, 0x11, 0x00


	//----- nvinfo : EIATTR_KPARAM_INFO
	.align		4
.L_72:
        /*00a8*/ 	.byte	0x04, 0x17
        /*00aa*/ 	.short	(.L_74 - .L_73)
.L_73:
        /*00ac*/ 	.word	0x00000000
        /*00b0*/ 	.short	0x000a
        /*00b2*/ 	.short	0x002c
        /*00b4*/ 	.byte	0x00, 0xf0, 0x11, 0x00


	//----- nvinfo : EIATTR_KPARAM_INFO
	.align		4
.L_74:
        /*00b8*/ 	.byte	0x04, 0x17
        /*00ba*/ 	.short	(.L_76 - .L_75)
.L_75:
        /*00bc*/ 	.word	0x00000000
        /*00c0*/ 	.short	0x0009
        /*00c2*/ 	.short	0x0028
        /*00c4*/ 	.byte	0x00, 0xf0, 0x11, 0x00


	//----- nvinfo : EIATTR_KPARAM_INFO
	.align		4
.L_76:
        /*00c8*/ 	.byte	0x04, 0x17
        /*00ca*/ 	.short	(.L_78 - .L_77)
.L_77:
        /*00cc*/ 	.word	0x00000000
        /*00d0*/ 	.short	0x0008
        /*00d2*/ 	.short	0x0024
        /*00d4*/ 	.byte	0x00, 0xf0, 0x11, 0x00


	//----- nvinfo : EIATTR_KPARAM_INFO
	.align		4
.L_78:
        /*00d8*/ 	.byte	0x04, 0x17
        /*00da*/ 	.short	(.L_80 - .L_79)
.L_79:
        /*00dc*/ 	.word	0x00000000
        /*00e0*/ 	.short	0x0007
        /*00e2*/ 	.short	0x0020
        /*00e4*/ 	.byte	0x00, 0xf0, 0x11, 0x00


	//----- nvinfo : EIATTR_KPARAM_INFO
	.align		4
.L_80:
        /*00e8*/ 	.byte	0x04, 0x17
        /*00ea*/ 	.short	(.L_82 - .L_81)
.L_81:
        /*00ec*/ 	.word	0x00000000
        /*00f0*/ 	.short	0x0006
        /*00f2*/ 	.short	0x001c
        /*00f4*/ 	.byte	0x00, 0xf0, 0x11, 0x00


	//----- nvinfo : EIATTR_KPARAM_INFO
	.align		4
.L_82:
        /*00f8*/ 	.byte	0x04, 0x17
        /*00fa*/ 	.short	(.L_84 - .L_83)
.L_83:
        /*00fc*/ 	.word	0x00000000
        /*0100*/ 	.short	0x0005
        /*0102*/ 	.short	0x0018
        /*0104*/ 	.byte	0x00, 0xf0, 0x11, 0x00


	//----- nvinfo : EIATTR_KPARAM_INFO
	.align		4
.L_84:
        /*0108*/ 	.byte	0x04, 0x17
        /*010a*/ 	.short	(.L_86 - .L_85)
.L_85:
        /*010c*/ 	.word	0x00000000
        /*0110*/ 	.short	0x0004
        /*0112*/ 	.short	0x0014
        /*0114*/ 	.byte	0x00, 0xf0, 0x11, 0x00


	//----- nvinfo : EIATTR_KPARAM_INFO
	.align		4
.L_86:
        /*0118*/ 	.byte	0x04, 0x17
        /*011a*/ 	.short	(.L_88 - .L_87)
.L_87:
        /*011c*/ 	.word	0x00000000
        /*0120*/ 	.short	0x0003
        /*0122*/ 	.short	0x0010
        /*0124*/ 	.byte	0x00, 0xf0, 0x11, 0x00


	//----- nvinfo : EIATTR_KPARAM_INFO
	.align		4
.L_88:
        /*0128*/ 	.byte	0x04, 0x17
        /*012a*/ 	.short	(.L_90 - .L_89)
.L_89:
        /*012c*/ 	.word	0x00000000
        /*0130*/ 	.short	0x0002
        /*0132*/ 	.short	0x000c
        /*0134*/ 	.byte	0x00, 0xf0, 0x11, 0x00


	//----- nvinfo : EIATTR_KPARAM_INFO
	.align		4
.L_90:
        /*0138*/ 	.byte	0x04, 0x17
        /*013a*/ 	.short	(.L_92 - .L_91)
.L_91:
        /*013c*/ 	.word	0x00000000
        /*0140*/ 	.short	0x0001
        /*0142*/ 	.short	0x0008
        /*0144*/ 	.byte	0x00, 0xf0, 0x11, 0x00


	//----- nvinfo : EIATTR_KPARAM_INFO
	.align		4
.L_92:
        /*0148*/ 	.byte	0x04, 0x17
        /*014a*/ 	.short	(.L_94 - .L_93)
.L_93:
        /*014c*/ 	.word	0x00000000
        /*0150*/ 	.short	0x0000
        /*0152*/ 	.short	0x0000
        /*0154*/ 	.byte	0x00, 0xf5, 0x21, 0x00


	//----- nvinfo : EIATTR_SPARSE_MMA_MASK
	.align		4
.L_94:
        /*0158*/ 	.byte	0x03, 0x50
        /*015a*/ 	.short	0x0000


	//----- nvinfo : EIATTR_MAXREG_COUNT
	.align		4
        /*015c*/ 	.byte	0x03, 0x1b
        /*015e*/ 	.short	0x00ff


	//----- nvinfo : EIATTR_MERCURY_ISA_VERSION
	.align		4
        /*0160*/ 	.byte	0x03, 0x5f
        /*0162*/ 	.short	0x0101


	//----- nvinfo : EIATTR_VRC_CTA_INIT_COUNT
	.align		4
        /*0164*/ 	.byte	0x02, 0x4a
	.zero		1
	.zero		1


	//----- nvinfo : EIATTR_EXIT_INSTR_OFFSETS
	.align		4
        /*0168*/ 	.byte	0x04, 0x1c
        /*016a*/ 	.short	(.L_96 - .L_95)


	//   ....[0]....
.L_95:
        /*016c*/ 	.word	0x000000d0


	//   ....[1]....
        /*0170*/ 	.word	0x000004f0


	//   ....[2]....
        /*0174*/ 	.word	0x00003d90


	//----- nvinfo : EIATTR_CRS_STACK_SIZE
	.align		4
.L_96:
        /*0178*/ 	.byte	0x04, 0x1e
        /*017a*/ 	.short	(.L_98 - .L_97)
.L_97:
        /*017c*/ 	.word	0x00000000


	//----- nvinfo : EIATTR_CBANK_PARAM_SIZE
	.align		4
.L_98:
        /*0180*/ 	.byte	0x03, 0x19
        /*0182*/ 	.short	0x0058


	//----- nvinfo : EIATTR_PARAM_CBANK
	.align		4
        /*0184*/ 	.byte	0x04, 0x0a
        /*0186*/ 	.short	(.L_100 - .L_99)
	.align		4
.L_99:
        /*0188*/ 	.word	index@(.nv.constant0._Z12integrate_lvPfiiffffffffffffibffff)
        /*018c*/ 	.short	0x0380
        /*018e*/ 	.short	0x0058


	//----- nvinfo : EIATTR_SW_WAR
	.align		4
.L_100:
        /*0190*/ 	.byte	0x04, 0x36
        /*0192*/ 	.short	(.L_102 - .L_101)
.L_101:
        /*0194*/ 	.word	0x00000008
.L_102:


//--------------------- .nv.info._Z13integrate_lvmPfiiffffffffffffffibffff --------------------------
	.section	.nv.info._Z13integrate_lvmPfiiffffffffffffffibffff,"",@"SHT_CUDA_INFO"
	.sectionflags	@""
	.align	4


	//----- nvinfo : EIATTR_CUDA_API_VERSION
	.align		4
        /*0000*/ 	.byte	0x04, 0x37
        /*0002*/ 	.short	(.L_104 - .L_103)
.L_103:
        /*0004*/ 	.word	0x00000082


	//----- nvinfo : EIATTR_KPARAM_INFO
	.align		4
.L_104:
        /*0008*/ 	.byte	0x04, 0x17
        /*000a*/ 	.short	(.L_106 - .L_105)
.L_105:
        /*000c*/ 	.word	0x00000000
        /*0010*/ 	.short	0x0016
        /*0012*/ 	.short	0x005c
        /*0014*/ 	.byte	0x00, 0xf0, 0x11, 0x00


	//----- nvinfo : EIATTR_KPARAM_INFO
	.align		4
.L_106:
        /*0018*/ 	.byte	0x04, 0x17
        /*001a*/ 	.short	(.L_108 - .L_107)
.L_107:
        /*001c*/ 	.word	0x00000000
        /*0020*/ 	.short	0x0015
        /*0022*/ 	.short	0x0058
        /*0024*/ 	.byte	0x00, 0xf0, 0x11, 0x00


	//----- nvinfo : EIATTR_KPARAM_INFO
	.align		4
.L_108:
        /*0028*/ 	.byte	0x04, 0x17
        /*002a*/ 	.short	(.L_110 - .L_109)
.L_109:
        /*002c*/ 	.word	0x00000000
        /*0030*/ 	.short	0x0014
        /*0032*/ 	.short	0x0054
        /*0034*/ 	.byte	0x00, 0xf0, 0x11, 0x00


	//----- nvinfo : EIATTR_KPARAM_INFO
	.align		4
.L_110:
        /*0038*/ 	.byte	0x04, 0x17
        /*003a*/ 	.short	(.L_112 - .L_111)
.L_111:
        /*003c*/ 	.word	0x00000000
        /*0040*/ 	.short	0x0013
        /*0042*/ 	.short	0x0050
        /*0044*/ 	.byte	0x00, 0xf0, 0x11, 0x00


	//----- nvinfo : EIATTR_KPARAM_INFO
	.align		4
.L_112:
        /*0048*/ 	.byte	0x04, 0x17
        /*004a*/ 	.short	(.L_114 - .L_113)
.L_113:
        /*004c*/ 	.word	0x00000000
        /*0050*/ 	.short	0x0012
        /*0052*/ 	.short	0x004c
        /*0054*/ 	.byte	0x00, 0xf0, 0x05, 0x00


	//----- nvinfo : EIATTR_KPARAM_INFO
	.align		4
.L_114:
        /*0058*/ 	.byte	0x04, 0x17
        /*005a*/ 	.short	(.L_116 - .L_115)
.L_115:
        /*005c*/ 	.word	0x00000000
        /*0060*/ 	.short	0x0011
        /*0062*/ 	.short	0x0048
        /*0064*/ 	.byte	0x00, 0xf0, 0x11, 0x00


	//----- nvinfo : EIATTR_KPARAM_INFO
	.align		4
.L_116:
        /*0068*/ 	.byte	0x04, 0x17
        /*006a*/ 	.short	(.L_118 - .L_117)
.L_117:
        /*006c*/ 	.word	0x00000000
        /*0070*/ 	.short	0x0010
        /*0072*/ 	.short	0x0044
        /*0074*/ 	.byte	0x00, 0xf0, 0x11, 0x00


	//----- nvinfo : EIATTR_KPARAM_INFO
	.align		4
.L_118:
        /*0078*/ 	.byte	0x04, 0x17
        /*007a*/ 	.short	(.L_120 - .L_119)
.L_119:
        /*007c*/ 	.word	0x00000000
        /*0080*/ 	.short	0x000f
        /*0082*/ 	.short	0x0040
        /*0084*/ 	.byte	0x00, 0xf0, 0x11, 0x00


	//----- nvinfo : EIATTR_KPARAM_INFO
	.align		4
.L_120:
        /*0088*/ 	.byte	0x04, 0x17
        /*008a*/ 	.short	(.L_122 - .L_121)
.L_121:
        /*008c*/ 	.word	0x00000000
        /*0090*/ 	.short	0x000e
        /*0092*/ 	.short	0x003c
        /*0094*/ 	.byte	0x00, 0xf0, 0x11, 0x00


	//----- nvinfo : EIATTR_KPARAM_INFO
	.align		4
.L_122:
        /*0098*/ 	.byte	0x04, 0x17
        /*009a*/ 	.short	(.L_124 - .L_123)
.L_123:
        /*009c*/ 	.word	0x00000000
        /*00a0*/ 	.short	0x000d
        /*00a2*/ 	.short	0x0038
        /*00a4*/ 	.byte	0x00, 0xf0, 0x11, 0x00


	//----- nvinfo : EIATTR_KPARAM_INFO
	.align		4
.L_124:
        /*00a8*/ 	.byte	0x04, 0x17
        /*00aa*/ 	.short	(.L_126 - .L_125)
.L_125:
        /*00ac*/ 	.word	0x00000000
        /*00b0*/ 	.short	0x000c
        /*00b2*/ 	.short	0x0034
        /*00b4*/ 	.byte	0x00, 0xf0, 0x11, 0x00


	//----- nvinfo : EIATTR_KPARAM_INFO
	.align		4
.L_126:
        /*00b8*/ 	.byte	0x04, 0x17
        /*00ba*/ 	.short	(.L_128 - .L_127)
.L_127:
        /*00bc*/ 	.word	0x00000000
        /*00c0*/ 	.short	0x000b
        /*00c2*/ 	.short	0x0030
        /*00c4*/ 	.byte	0x00, 0xf0, 0x11, 0x00


	//----- nvinfo : EIATTR_KPARAM_INFO
	.align		4
.L_128:
        /*00c8*/ 	.byte	0x04, 0x17
        /*00ca*/ 	.short	(.L_130 - .L_129)
.L_129:
        /*00cc*/ 	.word	0x00000000
        /*00d0*/ 	.short	0x000a
        /*00d2*/ 	.short	0x002c
        /*00d4*/ 	.byte	0x00, 0xf0, 0x11, 0x00


	//----- nvinfo : EIATTR_KPARAM_INFO
	.align		4
.L_130:
        /*00d8*/ 	.byte	0x04, 0x17
        /*00da*/ 	.short	(.L_132 - .L_131)
.L_131:
        /*00dc*/ 	.word	0x00000000
        /*00e0*/ 	.short	0x0009
        /*00e2*/ 	.short	0x0028
        /*00e4*/ 	.byte	0x00, 0xf0, 0x11, 0x00


	//----- nvinfo : EIATTR_KPARAM_INFO
	.align		4
.L_132:
        /*00e8*/ 	.byte	0x04, 0x17
        /*00ea*/ 	.short	(.L_134 - .L_133)
.L_133:
        /*00ec*/ 	.word	0x00000000
        /*00f0*/ 	.short	0x0008
        /*00f2*/ 	.short	0x0024
        /*00f4*/ 	.byte	0x00, 0xf0, 0x11, 0x00


	//----- nvinfo : EIATTR_KPARAM_INFO
	.align		4
.L_134:
        /*00f8*/ 	.byte	0x04, 0x17
        /*00fa*/ 	.short	(.L_136 - .L_135)
.L_135:
        /*00fc*/ 	.word	0x00000000
        /*0100*/ 	.short	0x0007
        /*0102*/ 	.short	0x0020
        /*0104*/ 	.byte	0x00, 0xf0, 0x11, 0x00


	//----- nvinfo : EIATTR_KPARAM_INFO
	.align		4
.L_136:
        /*0108*/ 	.byte	0x04, 0x17
        /*010a*/ 	.short	(.L_138 - .L_137)
.L_137:
        /*010c*/ 	.word	0x00000000
        /*0110*/ 	.short	0x0006
        /*0112*/ 	.short	0x001c
        /*0114*/ 	.byte	0x00, 0xf0, 0x11, 0x00


	//----- nvinfo : EIATTR_KPARAM_INFO
	.align		4
.L_138:
        /*0118*/ 	.byte	0x04, 0x17
        /*011a*/ 	.short	(.L_140 - .L_139)
.L_139:
        /*011c*/ 	.word	0x00000000
        /*0120*/ 	.short	0x0005
        /*0122*/ 	.short	0x0018
        /*0124*/ 	.byte	0x00, 0xf0, 0x11, 0x00


	//----- nvinfo : EIATTR_KPARAM_INFO
	.align		4
.L_140:
        /*0128*/ 	.byte	0x04, 0x17
        /*012a*/ 	.short	(.L_142 - .L_141)
.L_141:
        /*012c*/ 	.word	0x00000000
        /*0130*/ 	.short	0x0004
        /*0132*/ 	.short	0x0014
        /*0134*/ 	.byte	0x00, 0xf0, 0x11, 0x00


	//----- nvinfo : EIATTR_KPARAM_INFO
	.align		4
.L_142:
        /*0138*/ 	.byte	0x04, 0x17
        /*013a*/ 	.short	(.L_144 - .L_143)
.L_143:
        /*013c*/ 	.word	0x00000000
        /*0140*/ 	.short	0x0003
        /*0142*/ 	.short	0x0010
        /*0144*/ 	.byte	0x00, 0xf0, 0x11, 0x00


	//----- nvinfo : EIATTR_KPARAM_INFO
	.align		4
.L_144:
        /*0148*/ 	.byte	0x04, 0x17
        /*014a*/ 	.short	(.L_146 - .L_145)
.L_145:
        /*014c*/ 	.word	0x00000000
        /*0150*/ 	.short	0x0002
        /*0152*/ 	.short	0x000c
        /*0154*/ 	.byte	0x00, 0xf0, 0x11, 0x00


	//----- nvinfo : EIATTR_KPARAM_INFO
	.align		4
.L_146:
        /*0158*/ 	.byte	0x04, 0x17
        /*015a*/ 	.short	(.L_148 - .L_147)
.L_147:
        /*015c*/ 	.word	0x00000000
        /*0160*/ 	.short	0x0001
        /*0162*/ 	.short	0x0008
        /*0164*/ 	.byte	0x00, 0xf0, 0x11, 0x00


	//----- nvinfo : EIATTR_KPARAM_INFO
	.align		4
.L_148:
        /*0168*/ 	.byte	0x04, 0x17
        /*016a*/ 	.short	(.L_150 - .L_149)
.L_149:
        /*016c*/ 	.word	0x00000000
        /*0170*/ 	.short	0x0000
        /*0172*/ 	.short	0x0000
        /*0174*/ 	.byte	0x00, 0xf5, 0x21, 0x00


	//----- nvinfo : EIATTR_SPARSE_MMA_MASK
	.align		4
.L_150:
        /*0178*/ 	.byte	0x03, 0x50
        /*017a*/ 	.short	0x0000


	//----- nvinfo : EIATTR_MAXREG_COUNT
	.align		4
        /*017c*/ 	.byte	0x03, 0x1b
        /*017e*/ 	.short	0x00ff


	//----- nvinfo : EIATTR_MERCURY_ISA_VERSION
	.align		4
        /*0180*/ 	.byte	0x03, 0x5f
        /*0182*/ 	.short	0x0101


	//----- nvinfo : EIATTR_VRC_CTA_INIT_COUNT
	.align		4
        /*0184*/ 	.byte	0x02, 0x4a
	.zero		1
	.zero		1


	//----- nvinfo : EIATTR_EXIT_INSTR_OFFSETS
	.align		4
        /*0188*/ 	.byte	0x04, 0x1c
        /*018a*/ 	.short	(.L_152 - .L_151)


	//   ....[0]....
.L_151:
        /*018c*/ 	.word	0x000000d0


	//   ....[1]....
        /*0190*/ 	.word	0x000004d0


	//   ....[2]....
        /*0194*/ 	.word	0x00004b40


	//----- nvinfo : EIATTR_CRS_STACK_SIZE
	.align		4
.L_152:
        /*0198*/ 	.byte	0x04, 0x1e
        /*019a*/ 	.short	(.L_154 - .L_153)
.L_153:
        /*019c*/ 	.word	0x00000000


	//----- nvinfo : EIATTR_CBANK_PARAM_SIZE
	.align		4
.L_154:
        /*01a0*/ 	.byte	0x03, 0x19
        /*01a2*/ 	.short	0x0060


	//----- nvinfo : EIATTR_PARAM_CBANK
	.align		4
        /*01a4*/ 	.byte	0x04, 0x0a
        /*01a6*/ 	.short	(.L_156 - .L_155)
	.align		4
.L_155:
        /*01a8*/ 	.word	index@(.nv.constant0._Z13integrate_lvmPfiiffffffffffffffibffff)
        /*01ac*/ 	.short	0x0380
        /*01ae*/ 	.short	0x0060


	//----- nvinfo : EIATTR_SW_WAR
	.align		4
.L_156:
        /*01b0*/ 	.byte	0x04, 0x36
        /*01b2*/ 	.short	(.L_158 - .L_157)
.L_157:
        /*01b4*/ 	.word	0x00000008
.L_158:


//--------------------- .nv.info._Z12integrate_hhPfiiffffffffifibffff --------------------------
	.section	.nv.info._Z12integrate_hhPfiiffffffffifibffff,"",@"SHT_CUDA_INFO"
	.sectionflags	@""
	.align	4


	//----- nvinfo : EIATTR_CUDA_API_VERSION
	.align		4
        /*0000*/ 	.byte	0x04, 0x37
        /*0002*/ 	.short	(.L_160 - .L_159)
.L_159:
        /*0004*/ 	.word	0x00000082


	//----- nvinfo : EIATTR_KPARAM_INFO
	.align		4
.L_160:
        /*0008*/ 	.byte	0x04, 0x17
        /*000a*/ 	.short	(.L_162 - .L_161)
.L_161:
        /*000c*/ 	.word	0x00000000
        /*0010*/ 	.short	0x0012
        /*0012*/ 	.short	0x004c
        /*0014*/ 	.byte	0x00, 0xf0, 0x11, 0x00


	//----- nvinfo : EIATTR_KPARAM_INFO
	.align		4
.L_162:
        /*0018*/ 	.byte	0x04, 0x17
        /*001a*/ 	.short	(.L_164 - .L_163)
.L_163:
        /*001c*/ 	.word	0x00000000
        /*0020*/ 	.short	0x0011
        /*0022*/ 	.short	0x0048
        /*0024*/ 	.byte	0x00, 0xf0, 0x11, 0x00


	//----- nvinfo : EIATTR_KPARAM_INFO
	.align		4
.L_164:
        /*0028*/ 	.byte	0x04, 0x17
        /*002a*/ 	.short	(.L_166 - .L_165)
.L_165:
        /*002c*/ 	.word	0x00000000
        /*0030*/ 	.short	0x0010
        /*0032*/ 	.short	0x0044
        /*0034*/ 	.byte	0x00, 0xf0, 0x11, 0x00


	//----- nvinfo : EIATTR_KPARAM_INFO
	.align		4
.L_166:
        /*0038*/ 	.byte	0x04, 0x17
        /*003a*/ 	.short	(.L_168 - .L_167)
.L_167:
        /*003c*/ 	.word	0x00000000
        /*0040*/ 	.short	0x000f
        /*0042*/ 	.short	0x0040
        /*0044*/ 	.byte	0x00, 0xf0, 0x11, 0x00


	//----- nvinfo : EIATTR_KPARAM_INFO
	.align		4
.L_168:
        /*0048*/ 	.byte	0x04, 0x17
        /*004a*/ 	.short	(.L_170 - .L_169)
.L_169:
        /*004c*/ 	.word	0x00000000
        /*0050*/ 	.short	0x000e
        /*0052*/ 	.short	0x003c
        /*0054*/ 	.byte	0x00, 0xf0, 0x05, 0x00


	//----- nvinfo : EIATTR_KPARAM_INFO
	.align		4
.L_170:
        /*0058*/ 	.byte	0x04, 0x17
        /*005a*/ 	.short	(.L_172 - .L_171)
.L_171:
        /*005c*/ 	.word	0x00000000
        /*0060*/ 	.short	0x000d
        /*0062*/ 	.short	0x0038
        /*0064*/ 	.byte	0x00, 0xf0, 0x11, 0x00


	//----- nvinfo : EIATTR_KPARAM_INFO
	.align		4
.L_172:
        /*0068*/ 	.byte	0x04, 0x17
        /*006a*/ 	.short	(.L_174 - .L_173)
.L_173:
        /*006c*/ 	.word	0x00000000
        /*0070*/ 	.short	0x000c
        /*0072*/ 	.short	0x0034
        /*0074*/ 	.byte	0x00, 0xf0, 0x11, 0x00


	//----- nvinfo : EIATTR_KPARAM_INFO
	.align		4
.L_174:
        /*0078*/ 	.byte	0x04, 0x17
        /*007a*/ 	.short	(.L_176 - .L_175)
.L_175:
        /*007c*/ 	.word	0x00000000
        /*0080*/ 	.short	0x000b
        /*0082*/ 	.short	0x0030
        /*0084*/ 	.byte	0x00, 0xf0, 0x11, 0x00


	//----- nvinfo : EIATTR_KPARAM_INFO
	.align		4
.L_176:
        /*0088*/ 	.byte	0x04, 0x17
        /*008a*/ 	.short	(.L_178 - .L_177)
.L_177:
        /*008c*/ 	.word	0x00000000
        /*0090*/ 	.short	0x000a
        /*0092*/ 	.short	0x002c
        /*0094*/ 	.byte	0x00, 0xf0, 0x11, 0x00


	//----- nvinfo : EIATTR_KPARAM_INFO
	.align		4
.L_178:
        /*0098*/ 	.byte	0x04, 0x17
        /*009a*/ 	.short	(.L_180 - .L_179)
.L_179:
        /*009c*/ 	.word	0x00000000
        /*00a0*/ 	.short	0x0009
        /*00a2*/ 	.short	0x0028
        /*00a4*/ 	.byte	0x00, 0xf0, 0x11, 0x00


	//----- nvinfo : EIATTR_KPARAM_INFO
	.align		4
.L_180:
        /*00a8*/ 	.byte	0x04, 0x17
        /*00aa*/ 	.short	(.L_182 - .L_181)
.L_181:
        /*00ac*/ 	.word	0x00000000
        /*00b0*/ 	.short	0x0008
        /*00b2*/ 	.short	0x0024
        /*00b4*/ 	.byte	0x00, 0xf0, 0x11, 0x00


	//----- nvinfo : EIATTR_KPARAM_INFO
	.align		4
.L_182:
        /*00b8*/ 	.byte	0x04, 0x17
        /*00ba*/ 	.short	(.L_184 - .L_183)
.L_183:
        /*00bc*/ 	.word	0x00000000
        /*00c0*/ 	.short	0x0007
        /*00c2*/ 	.short	0x0020
        /*00c4*/ 	.byte	0x00, 0xf0, 0x11, 0x00


	//----- nvinfo : EIATTR_KPARAM_INFO
	.align		4
.L_184:
        /*00c8*/ 	.byte	0x04, 0x17
        /*00ca*/ 	.short	(.L_186 - .L_185)
.L_185:
        /*00cc*/ 	.word	0x00000000
        /*00d0*/ 	.short	0x0006
        /*00d2*/ 	.short	0x001c
        /*00d4*/ 	.byte	0x00, 0xf0, 0x11, 0x00


	//----- nvinfo : EIATTR_KPARAM_INFO
	.align		4
.L_186:
        /*00d8*/ 	.byte	0x04, 0x17
        /*00da*/ 	.short	(.L_188 - .L_187)
.L_187:
        /*00dc*/ 	.word	0x00000000
        /*00e0*/ 	.short	0x0005
        /*00e2*/ 	.short	0x0018
        /*00e4*/ 	.byte	0x00, 0xf0, 0x11, 0x00


	//----- nvinfo : EIATTR_KPARAM_INFO
	.align		4
.L_188:
        /*00e8*/ 	.byte	0x04, 0x17
        /*00ea*/ 	.short	(.L_190 - .L_189)
.L_189:
        /*00ec*/ 	.word	0x00000000
        /*00f0*/ 	.short	0x0004
        /*00f2*/ 	.short	0x0014
        /*00f4*/ 	.byte	0x00, 0xf0, 0x11, 0x00


	//----- nvinfo : EIATTR_KPARAM_INFO
	.align		4
.L_190:
        /*00f8*/ 	.byte	0x04, 0x17
        /*00fa*/ 	.short	(.L_192 - .L_191)
.L_191:
        /*00fc*/ 	.word	0x00000000
        /*0100*/ 	.short	0x0003
        /*0102*/ 	.short	0x0010
        /*0104*/ 	.byte	0x00, 0xf0, 0x11, 0x00


	//----- nvinfo : EIATTR_KPARAM_INFO
	.align		4
.L_192:
        /*0108*/ 	.byte	0x04, 0x17
        /*010a*/ 	.short	(.L_194 - .L_193)
.L_193:
        /*010c*/ 	.word	0x00000000
        /*0110*/ 	.short	0x0002
        /*0112*/ 	.short	0x000c
        /*0114*/ 	.byte	0x00, 0xf0, 0x11, 0x00


	//----- nvinfo : EIATTR_KPARAM_INFO
	.align		4
.L_194:
        /*0118*/ 	.byte	0x04, 0x17
        /*011a*/ 	.short	(.L_196 - .L_195)
.L_195:
        /*011c*/ 	.word	0x00000000
        /*0120*/ 	.short	0x0001
        /*0122*/ 	.short	0x0008
        /*0124*/ 	.byte	0x00, 0xf0, 0x11, 0x00


	//----- nvinfo : EIATTR_KPARAM_INFO
	.align		4
.L_196:
        /*0128*/ 	.byte	0x04, 0x17
        /*012a*/ 	.short	(.L_198 - .L_197)
.L_197:
        /*012c*/ 	.word	0x00000000
        /*0130*/ 	.short	0x0000
        /*0132*/ 	.short	0x0000
        /*0134*/ 	.byte	0x00, 0xf5, 0x21, 0x00


	//----- nvinfo : EIATTR_SPARSE_MMA_MASK
	.align		4
.L_198:
        /*0138*/ 	.byte	0x03, 0x50
        /*013a*/ 	.short	0x0000


	//----- nvinfo : EIATTR_MAXREG_COUNT
	.align		4
        /*013c*/ 	.byte	0x03, 0x1b
        /*013e*/ 	.short	0x00ff


	//----- nvinfo : EIATTR_MERCURY_ISA_VERSION
	.align		4
        /*0140*/ 	.byte	0x03, 0x5f
        /*0142*/ 	.short	0x0101


	//----- nvinfo : EIATTR_VRC_CTA_INIT_COUNT
	.align		4
        /*0144*/ 	.byte	0x02, 0x4a
	.zero		1
	.zero		1


	//----- nvinfo : EIATTR_EXIT_INSTR_OFFSETS
	.align		4
        /*0148*/ 	.byte	0x04, 0x1c
        /*014a*/ 	.short	(.L_200 - .L_199)


	//   ....[0]....
.L_199:
        /*014c*/ 	.word	0x000000d0


	//   ....[1]....
        /*0150*/ 	.word	0x000004e0


	//   ....[2]....
        /*0154*/ 	.word	0x00001960


	//   ....[3]....
        /*0158*/ 	.word	0x00004d90


	//----- nvinfo : EIATTR_CRS_STACK_SIZE
	.align		4
.L_200:
        /*015c*/ 	.byte	0x04, 0x1e
        /*015e*/ 	.short	(.L_202 - .L_201)
.L_201:
        /*0160*/ 	.word	0x00000000


	//----- nvinfo : EIATTR_CBANK_PARAM_SIZE
	.align		4
.L_202:
        /*0164*/ 	.byte	0x03, 0x19
        /*0166*/ 	.short	0x0050


	//----- nvinfo : EIATTR_PARAM_CBANK
	.align		4
        /*0168*/ 	.byte	0x04, 0x0a
        /*016a*/ 	.short	(.L_204 - .L_203)
	.align		4
.L_203:
        /*016c*/ 	.word	index@(.nv.constant0._Z12integrate_hhPfiiffffffffifibffff)
        /*0170*/ 	.short	0x0380
        /*0172*/ 	.short	0x0050


	//----- nvinfo : EIATTR_SW_WAR
	.align		4
.L_204:
        /*0174*/ 	.byte	0x04, 0x36
        /*0176*/ 	.short	(.L_206 - .L_205)
.L_205:
        /*0178*/ 	.word	0x00000008
.L_206:


//--------------------- .nv.info._Z12integrate_pnPfiifffffffffffibffff --------------------------
	.section	.nv.info._Z12integrate_pnPfiifffffffffffibffff,"",@"SHT_CUDA_INFO"
	.sectionflags	@""
	.align	4


	//----- nvinfo : EIATTR_CUDA_API_VERSION
	.align		4
        /*0000*/ 	.byte	0x04, 0x37
        /*0002*/ 	.short	(.L_208 - .L_207)
.L_207:
        /*0004*/ 	.word	0x00000082


	//----- nvinfo : EIATTR_KPARAM_INFO
	.align		4
.L_208:
        /*0008*/ 	.byte	0x04, 0x17
        /*000a*/ 	.short	(.L_210 - .L_209)
.L_209:
        /*000c*/ 	.word	0x00000000
        /*0010*/ 	.short	0x0013
        /*0012*/ 	.short	0x0050
        /*0014*/ 	.byte	0x00, 0xf0, 0x11, 0x00


	//----- nvinfo : EIATTR_KPARAM_INFO
	.align		4
.L_210:
        /*0018*/ 	.byte	0x04, 0x17
        /*001a*/ 	.short	(.L_212 - .L_211)
.L_211:
        /*001c*/ 	.word	0x00000000
        /*0020*/ 	.short	0x0012
        /*0022*/ 	.short	0x004c
        /*0024*/ 	.byte	0x00, 0xf0, 0x11, 0x00


	//----- nvinfo : EIATTR_KPARAM_INFO
	.align		4
.L_212:
        /*0028*/ 	.byte	0x04, 0x17
        /*002a*/ 	.short	(.L_214 - .L_213)
.L_213:
        /*002c*/ 	.word	0x00000000
        /*0030*/ 	.short	0x0011
        /*0032*/ 	.short	0x0048
        /*0034*/ 	.byte	0x00, 0xf0, 0x11, 0x00


	//----- nvinfo : EIATTR_KPARAM_INFO
	.align		4
.L_214:
        /*0038*/ 	.byte	0x04, 0x17
        /*003a*/ 	.short	(.L_216 - .L_215)
.L_215:
        /*003c*/ 	.word	0x00000000
        /*0040*/ 	.short	0x0010
        /*0042*/ 	.short	0x0044
        /*0044*/ 	.byte	0x00, 0xf0, 0x11, 0x00


	//----- nvinfo : EIATTR_KPARAM_INFO
	.align		4
.L_216:
        /*0048*/ 	.byte	0x04, 0x17
        /*004a*/ 	.short	(.L_218 - .L_217)
.L_217:
        /*004c*/ 	.word	0x00000000
        /*0050*/ 	.short	0x000f
        /*0052*/ 	.short	0x0040
        /*0054*/ 	.byte	0x00, 0xf0, 0x05, 0x00


	//----- nvinfo : EIATTR_KPARAM_INFO
	.align		4
.L_218:
        /*0058*/ 	.byte	0x04, 0x17
        /*005a*/ 	.short	(.L_220 - .L_219)
.L_219:
        /*005c*/ 	.word	0x00000000
        /*0060*/ 	.short	0x000e
        /*0062*/ 	.short	0x003c
        /*0064*/ 	.byte	0x00, 0xf0, 0x11, 0x00


	//----- nvinfo : EIATTR_KPARAM_INFO
	.align		4
.L_220:
        /*0068*/ 	.byte	0x04, 0x17
        /*006a*/ 	.short	(.L_222 - .L_221)
.L_221:
        /*006c*/ 	.word	0x00000000
        /*0070*/ 	.short	0x000d
        /*0072*/ 	.short	0x0038
        /*0074*/ 	.byte	0x00, 0xf0, 0x11, 0x00


	//----- nvinfo : EIATTR_KPARAM_INFO
	.align		4
.L_222:
        /*0078*/ 	.byte	0x04, 0x17
        /*007a*/ 	.short	(.L_224 - .L_223)
.L_223:
        /*007c*/ 	.word	0x00000000
        /*0080*/ 	.short	0x000c
        /*0082*/ 	.short	0x0034
        /*0084*/ 	.byte	0x00, 0xf0, 0x11, 0x00


	//----- nvinfo : EIATTR_KPARAM_INFO
	.align		4
.L_224:
        /*0088*/ 	.byte	0x04, 0x17
        /*008a*/ 	.short	(.L_226 - .L_225)
.L_225:
        /*008c*/ 	.word	0x00000000
        /*0090*/ 	.short	0x000b
        /*0092*/ 	.short	0x0030
        /*0094*/ 	.byte	0x00, 0xf0, 0x11, 0x00


	//----- nvinfo : EIATTR_KPARAM_INFO
	.align		4
.L_226:
        /*0098*/ 	.byte	0x04, 0x17
        /*009a*/ 	.short	(.L_228 - .L_227)
.L_227:
        /*009c*/ 	.word	0x00000000
        /*00a0*/ 	.short	0x000a
        /*00a2*/ 	.short	0x002c
        /*00a4*/ 	.byte	0x00, 0xf0, 0x11, 0x00


	//----- nvinfo : EIATTR_KPARAM_INFO
	.align		4
.L_228:
        /*00a8*/ 	.byte	0x04, 0x17
        /*00aa*/ 	.short	(.L_230 - .L_229)
.L_229:
        /*00ac*/ 	.word	0x00000000
        /*00b0*/ 	.short	0x0009
        /*00b2*/ 	.short	0x0028
        /*00b4*/ 	.byte	0x00, 0xf0, 0x11, 0x00


	//----- nvinfo : EIATTR_KPARAM_INFO
	.align		4
.L_230:
        /*00b8*/ 	.byte	0x04, 0x17
        /*00ba*/ 	.short	(.L_232 - .L_231)
.L_231:
        /*00bc*/ 	.word	0x00000000
        /*00c0*/ 	.short	0x0008
        /*00c2*/ 	.short	0x0024
        /*00c4*/ 	.byte	0x00, 0xf0, 0x11, 0x00


	//----- nvinfo : EIATTR_KPARAM_INFO
	.align		4
.L_232:
        /*00c8*/ 	.byte	0x04, 0x17
        /*00ca*/ 	.short	(.L_234 - .L_233)
.L_233:
        /*00cc*/ 	.word	0x00000000
        /*00d0*/ 	.short	0x0007
        /*00d2*/ 	.short	0x0020
        /*00d4*/ 	.byte	0x00, 0xf0, 0x11, 0x00


	//----- nvinfo : EIATTR_KPARAM_INFO
	.align		4
.L_234:
        /*00d8*/ 	.byte	0x04, 0x17
        /*00da*/ 	.short	(.L_236 - .L_235)
.L_235:
        /*00dc*/ 	.word	0x00000000
        /*00e0*/ 	.short	0x0006
        /*00e2*/ 	.short	0x001c
        /*00e4*/ 	.byte	0x00, 0xf0, 0x11, 0x00


	//----- nvinfo : EIATTR_KPARAM_INFO
	.align		4
.L_236:
        /*00e8*/ 	.byte	0x04, 0x17
        /*00ea*/ 	.short	(.L_238 - .L_237)
.L_237:
        /*00ec*/ 	.word	0x00000000
        /*00f0*/ 	.short	0x0005
        /*00f2*/ 	.short	0x0018
        /*00f4*/ 	.byte	0x00, 0xf0, 0x11, 0x00


	//----- nvinfo : EIATTR_KPARAM_INFO
	.align		4
.L_238:
        /*00f8*/ 	.byte	0x04, 0x17
        /*00fa*/ 	.short	(.L_240 - .L_239)
.L_239:
        /*00fc*/ 	.word	0x00000000
        /*0100*/ 	.short	0x0004
        /*0102*/ 	.short	0x0014
        /*0104*/ 	.byte	0x00, 0xf0, 0x11, 0x00


	//----- nvinfo : EIATTR_KPARAM_INFO
	.align		4
.L_240:
        /*0108*/ 	.byte	0x04, 0x17
        /*010a*/ 	.short	(.L_242 - .L_241)
.L_241:
        /*010c*/ 	.word	0x00000000
        /*0110*/ 	.short	0x0003
        /*0112*/ 	.short	0x0010
        /*0114*/ 	.byte	0x00, 0xf0, 0x11, 0x00


	//----- nvinfo : EIATTR_KPARAM_INFO
	.align		4
.L_242:
        /*0118*/ 	.byte	0x04, 0x17
        /*011a*/ 	.short	(.L_244 - .L_243)
.L_243:
        /*011c*/ 	.word	0x00000000
        /*0120*/ 	.short	0x0002
        /*0122*/ 	.short	0x000c
        /*0124*/ 	.byte	0x00, 0xf0, 0x11, 0x00


	//----- nvinfo : EIATTR_KPARAM_INFO
	.align		4
.L_244:
        /*0128*/ 	.byte	0x04, 0x17
        /*012a*/ 	.short	(.L_246 - .L_245)
.L_245:
        /*012c*/ 	.word	0x00000000
        /*0130*/ 	.short	0x0001
        /*0132*/ 	.short	0x0008
        /*0134*/ 	.byte	0x00, 0xf0, 0x11, 0x00


	//----- nvinfo : EIATTR_KPARAM_INFO
	.align		4
.L_246:
        /*0138*/ 	.byte	0x04, 0x17
        /*013a*/ 	.short	(.L_248 - .L_247)
.L_247:
        /*013c*/ 	.word	0x00000000
        /*0140*/ 	.short	0x0000
        /*0142*/ 	.short	0x0000
        /*0144*/ 	.byte	0x00, 0xf5, 0x21, 0x00


	//----- nvinfo : EIATTR_SPARSE_MMA_MASK
	.align		4
.L_248:
        /*0148*/ 	.byte	0x03, 0x50
        /*014a*/ 	.short	0x0000


	//----- nvinfo : EIATTR_MAXREG_COUNT
	.align		4
        /*014c*/ 	.byte	0x03, 0x1b
        /*014e*/ 	.short	0x00ff


	//----- nvinfo : EIATTR_MERCURY_ISA_VERSION
	.align		4
        /*0150*/ 	.byte	0x03, 0x5f
        /*0152*/ 	.short	0x0101


	//----- nvinfo : EIATTR_VRC_CTA_INIT_COUNT
	.align		4
        /*0154*/ 	.byte	0x02, 0x4a
	.zero		1
	.zero		1


	//----- nvinfo : EIATTR_EXIT_INSTR_OFFSETS
	.align		4
        /*0158*/ 	.byte	0x04, 0x1c
        /*015a*/ 	.short	(.L_250 - .L_249)


	//   ....[0]....
.L_249:
        /*015c*/ 	.word	0x000000d0


	//   ....[1]....
        /*0160*/ 	.word	0x00000500


	//   ....[2]....
        /*0164*/ 	.word	0x00003e70


	//----- nvinfo : EIATTR_CRS_STACK_SIZE
	.align		4
.L_250:
        /*0168*/ 	.byte	0x04, 0x1e
        /*016a*/ 	.short	(.L_252 - .L_251)
.L_251:
        /*016c*/ 	.word	0x00000000


	//----- nvinfo : EIATTR_CBANK_PARAM_SIZE
	.align		4
.L_252:
        /*0170*/ 	.byte	0x03, 0x19
        /*0172*/ 	.short	0x0054


	//----- nvinfo : EIATTR_PARAM_CBANK
	.align		4
        /*0174*/ 	.byte	0x04, 0x0a
        /*0176*/ 	.short	(.L_254 - .L_253)
	.align		4
.L_253:
        /*0178*/ 	.word	index@(.nv.constant0._Z12integrate_pnPfiifffffffffffibffff)
        /*017c*/ 	.short	0x0380
        /*017e*/ 	.short	0x0054


	//----- nvinfo : EIATTR_SW_WAR
	.align		4
.L_254:
        /*0180*/ 	.byte	0x04, 0x36
        /*0182*/ 	.short	(.L_256 - .L_255)
.L_255:
        /*0184*/ 	.word	0x00000008
.L_256:


//--------------------- .nv.callgraph             --------------------------
	.section	.nv.callgraph,"",@"SHT_CUDA_CALLGRAPH"
	.align	4
	.sectionentsize	8
	.align		4
        /*0000*/ 	.word	0x00000000
	.align		4
        /*0004*/ 	.word	0xffffffff
	.align		4
        /*0008*/ 	.word	0x00000000
	.align		4
        /*000c*/ 	.word	0xfffffffe
	.align		4
        /*0010*/ 	.word	0x00000000
	.align		4
        /*0014*/ 	.word	0xfffffffd
	.align		4
        /*0018*/ 	.word	0x00000000
	.align		4
        /*001c*/ 	.word	0xfffffffc


//--------------------- .nv.constant4             --------------------------
	.section	.nv.constant4,"a",@progbits
	.align	8
	.align		8
.nv.constant4:
        /*0000*/ 	.dword	__cudart_i2opi_f


//--------------------- .text._Z12integrate_lvPfiiffffffffffffibffff --------------------------
	.section	.text._Z12integrate_lvPfiiffffffffffffibffff,"ax",@progbits
	.align	128
        .global         _Z12integrate_lvPfiiffffffffffffibffff
        .type           _Z12integrate_lvPfiiffffffffffffibffff,@function
        .size           _Z12integrate_lvPfiiffffffffffffibffff,(.L_x_382 - _Z12integrate_lvPfiiffffffffffffibffff)
        .other          _Z12integrate_lvPfiiffffffffffffibffff,@"STO_CUDA_ENTRY STV_DEFAULT"
_Z12integrate_lvPfiiffffffffffffibffff:
.text._Z12integrate_lvPfiiffffffffffffibffff:
[----:B------:R-:W0:Y:S01]  /*0000*/  LDC R1, c[0x0][0x37c] ;  /* 0x0000df00ff017b82 */ /* 0x000e220000000800 */
[----:B------:R-:W1:Y:S07]  /*0010*/  S2R R0, SR_TID.Y ;  /* 0x0000000000007919 */ /* 0x000e6e0000002200 */
[----:B------:R-:W2:Y:S01]  /*0020*/  LDC R6, c[0x0][0x360] ;  /* 0x0000d800ff067b82 */ /* 0x000ea20000000800 */
[----:B------:R-:W3:Y:S01]  /*0030*/  LDCU.64 UR6, c[0x0][0x388] ;  /* 0x00007100ff0677ac */ /* 0x000ee20008000a00 */
[----:B0-----:R-:W-:Y:S01]  /*0040*/  IADD3 R1, PT, PT, R1, -0x20, RZ ;  /* 0xffffffe001017810 */ /* 0x001fe20007ffe0ff */
[----:B------:R-:W2:Y:S05]  /*0050*/  S2R R3, SR_TID.X ;  /* 0x0000000000037919 */ /* 0x000eaa0000002100 */
[----:B------:R-:W1:Y:S08]  /*0060*/  S2UR UR5, SR_CTAID.Y ;  /* 0x00000000000579c3 */ /* 0x000e700000002600 */
[----:B------:R-:W1:Y:S08]  /*0070*/  LDC R5, c[0x0][0x364] ;  /* 0x0000d900ff057b82 */ /* 0x000e700000000800 */
[----:B------:R-:W2:Y:S01]  /*0080*/  S2UR UR4, SR_CTAID.X ;  /* 0x00000000000479c3 */ /* 0x000ea20000002500 */
[----:B-1----:R-:W-:-:S05]  /*0090*/  IMAD R5, R5, UR5, R0 ;  /* 0x0000000505057c24 */ /* 0x002fca000f8e0200 */
[----:B---3--:R-:W-:Y:S01]  /*00a0*/  ISETP.GE.AND P0, PT, R5, UR7, PT ;  /* 0x0000000705007c0c */ /* 0x008fe2000bf06270 */
[----:B--2---:R-:W-:-:S05]  /*00b0*/  IMAD R6, R6, UR4, R3 ;  /* 0x0000000406067c24 */ /* 0x004fca000f8e0203 */
[----:B------:R-:W-:-:S13]  /*00c0*/  ISETP.GE.OR P0, PT, R6, UR6, P0 ;  /* 0x0000000606007c0c */ /* 0x000fda0008706670 */
[----:B------:R-:W-:Y:S05]  /*00d0*/  @P0 EXIT ;  /* 0x000000000000094d */ /* 0x000fea0003800000 */
[----:B------:R-:W0:Y:S01]  /*00e0*/  LDC R9, c[0x0][0x3bc] ;  /* 0x0000ef00ff097b82 */ /* 0x000e220000000800 */
[----:B------:R-:W1:Y:S01]  /*00f0*/  LDCU UR4, c[0x0][0x398] ;  /* 0x00007300ff0477ac */ /* 0x000e620008000800 */
[----:B------:R-:W-:Y:S01]  /*0100*/  I2FP.F32.S32 R0, R6 ;  /* 0x0000000600007245 */ /* 0x000fe20000201400 */
[----:B------:R-:W-:Y:S01]  /*0110*/  BSSY.RECONVERGENT B0, `(.L_x_0) ;  /* 0x0000014000007945 */ /* 0x000fe20003800200 */
[----:B------:R-:W-:-:S05]  /*0120*/  I2FP.F32.S32 R3, UR6 ;  /* 0x0000000600037c45 */ /* 0x000fca0008201400 */
[----:B------:R-:W-:-:S04]  /*0130*/  FFMA R0, R3, -0.5, R0 ;  /* 0xbf00000003007823 */ /* 0x000fc80000000000 */
[----:B-1----:R-:W-:Y:S01]  /*0140*/  FADD R0, R0, UR4 ;  /* 0x0000000400007e21 */ /* 0x002fe20008000000 */
[----:B0-----:R-:W0:Y:S08]  /*0150*/  MUFU.RCP R2, R9 ;  /* 0x0000000900027308 */ /* 0x001e300000001000 */
[----:B------:R-:W1:Y:S01]  /*0160*/  FCHK P0, R0, R9 ;  /* 0x0000000900007302 */ /* 0x000e620000000000 */
[----:B0-----:R-:W-:-:S04]  /*0170*/  FFMA R3, R2, -R9, 1 ;  /* 0x3f80000002037423 */ /* 0x001fc80000000809 */
[----:B------:R-:W-:Y:S01]  /*0180*/  FFMA R7, R2, R3, R2 ;  /* 0x0000000302077223 */ /* 0x000fe20000000002 */
[----:B------:R-:W-:Y:S02]  /*0190*/  I2FP.F32.U32 R3, UR7 ;  /* 0x0000000700037c45 */ /* 0x000fe40008201000 */
[----:B------:R-:W-:Y:S01]  /*01a0*/  I2FP.F32.U32 R2, R5 ;  /* 0x0000000500027245 */ /* 0x000fe20000201000 */
[----:B------:R-:W-:-:S04]  /*01b0*/  FFMA R4, R0, R7, RZ ;  /* 0x0000000700047223 */ /* 0x000fc800000000ff */
[----:B------:R-:W-:Y:S01]  /*01c0*/  FFMA R8, R4, -R9, R0 ;  /* 0x8000000904087223 */ /* 0x000fe20000000000 */
[----:B------:R-:W-:-:S03]  /*01d0*/  FFMA R2, R3, -0.5, R2 ;  /* 0xbf00000003027823 */ /* 0x000fc60000000002 */
[----:B------:R-:W-:Y:S01]  /*01e0*/  FFMA R7, R7, R8, R4 ;  /* 0x0000000807077223 */ /* 0x000fe20000000004 */
[----:B-1----:R-:W-:Y:S06]  /*01f0*/  @!P0 BRA `(.L_x_1) ;  /* 0x0000000000148947 */ /* 0x002fec0003800000 */
[----:B------:R-:W0:Y:S01]  /*0200*/  LDCU UR4, c[0x0][0x3bc] ;  /* 0x00007780ff0477ac */ /* 0x000e220008000800 */
[----:B------:R-:W-:Y:S01]  /*0210*/  MOV R4, 0x240 ;  /* 0x0000024000047802 */ /* 0x000fe20000000f00 */
[----:B0-----:R-:W-:-:S07]  /*0220*/  IMAD.U32 R3, RZ, RZ, UR4 ;  /* 0x00000004ff037e24 */ /* 0x001fce000f8e00ff */
[----:B------:R-:W-:Y:S05]  /*0230*/  CALL.REL.NOINC `($__internal_2_$__cuda_sm3x_div_rn_noftz_f32_slowpath) ;  /* 0x0000004000a87944 */ /* 0x000fea0003c00000 */
[----:B------:R-:W-:-:S07]  /*0240*/  MOV R7, R0 ;  /* 0x0000000000077202 */ /* 0x000fce0000000f00 */
.L_x_1:
[----:B------:R-:W-:Y:S05]  /*0250*/  BSYNC.RECONVERGENT B0 ;  /* 0x0000000000007941 */ /* 0x000fea0003800200 */
.L_x_0:
[----:B------:R-:W0:Y:S01]  /*0260*/  LDC R4, c[0x0][0x3bc] ;  /* 0x0000ef00ff047b82 */ /* 0x000e220000000800 */
[----:B------:R-:W1:Y:S01]  /*0270*/  LDCU UR5, c[0x0][0x39c] ;  /* 0x00007380ff0577ac */ /* 0x000e620008000800 */
[----:B------:R-:W-:Y:S01]  /*0280*/  BSSY.RECONVERGENT B0, `(.L_x_2) ;  /* 0x0000012000007945 */ /* 0x000fe20003800200 */
[----:B------:R-:W2:Y:S01]  /*0290*/  LDCU UR4, c[0x0][0x3a4] ;  /* 0x00007480ff0477ac */ /* 0x000ea20008000800 */
[----:B-1----:R-:W-:Y:S01]  /*02a0*/  FADD R3, R2, UR5 ;  /* 0x0000000502037e21 */ /* 0x002fe20008000000 */
[----:B--2---:R-:W-:Y:S01]  /*02b0*/  FMUL R7, R7, UR4 ;  /* 0x0000000407077c20 */ /* 0x004fe20008400000 */
[----:B0-----:R-:W0:Y:S08]  /*02c0*/  MUFU.RCP R9, R4 ;  /* 0x0000000400097308 */ /* 0x001e300000001000 */
[----:B------:R-:W1:Y:S01]  /*02d0*/  FCHK P0, -R3, R4 ;  /* 0x0000000403007302 */ /* 0x000e620000000100 */
[----:B0-----:R-:W-:-:S04]  /*02e0*/  FFMA R0, R9, -R4, 1 ;  /* 0x3f80000009007423 */ /* 0x001fc80000000804 */
[----:B------:R-:W-:-:S04]  /*02f0*/  FFMA R0, R9, R0, R9 ;  /* 0x0000000009007223 */ /* 0x000fc80000000009 */
[----:B------:R-:W-:-:S04]  /*0300*/  FFMA R2, R0, -R3, RZ ;  /* 0x8000000300027223 */ /* 0x000fc800000000ff */
[----:B------:R-:W-:-:S04]  /*0310*/  FFMA R9, R2, -R4, -R3 ;  /* 0x8000000402097223 */ /* 0x000fc80000000803 */
[----:B------:R-:W-:Y:S01]  /*0320*/  FFMA R9, R0, R9, R2 ;  /* 0x0000000900097223 */ /* 0x000fe20000000002 */
[----:B-1----:R-:W-:Y:S06]  /*0330*/  @!P0 BRA `(.L_x_3) ;  /* 0x0000000000188947 */ /* 0x002fec0003800000 */
[----:B------:R-:W0:Y:S01]  /*0340*/  LDCU UR4, c[0x0][0x3bc] ;  /* 0x00007780ff0477ac */ /* 0x000e220008000800 */
[----:B------:R-:W-:Y:S01]  /*0350*/  FADD R0, -R3, -RZ ;  /* 0x800000ff03007221 */ /* 0x000fe20000000100 */
[----:B------:R-:W-:Y:S01]  /*0360*/  MOV R4, 0x390 ;  /* 0x0000039000047802 */ /* 0x000fe20000000f00 */
[----:B0-----:R-:W-:-:S07]  /*0370*/  IMAD.U32 R3, RZ, RZ, UR4 ;  /* 0x00000004ff037e24 */ /* 0x001fce000f8e00ff */
[----:B------:R-:W-:Y:S05]  /*0380*/  CALL.REL.NOINC `($__internal_2_$__cuda_sm3x_div_rn_noftz_f32_slowpath) ;  /* 0x0000004000547944 */ /* 0x000fea0003c00000 */
[----:B------:R-:W-:-:S07]  /*0390*/  MOV R9, R0 ;  /* 0x0000000000097202 */ /* 0x000fce0000000f00 */
.L_x_3:
[----:B------:R-:W-:Y:S05]  /*03a0*/  BSYNC.RECONVERGENT B0 ;  /* 0x0000000000007941 */ /* 0x000fea0003800200 */
.L_x_2:
[----:B------:R-:W0:Y:S01]  /*03b0*/  LDCU.U8 UR4, c[0x0][0x3c4] ;  /* 0x00007880ff0477ac */ /* 0x000e220008000000 */
[----:B------:R-:W1:Y:S01]  /*03c0*/  LDCU UR5, c[0x0][0x3a8] ;  /* 0x00007500ff0577ac */ /* 0x000e620008000800 */
[----:B------:R-:W2:Y:S01]  /*03d0*/  LDCU.64 UR10, c[0x0][0x358] ;  /* 0x00006b00ff0a77ac */ /* 0x000ea20008000a00 */
[----:B0-----:R-:W-:-:S04]  /*03e0*/  UPRMT UR4, UR4, 0x8880, URZ ;  /* 0x0000888004047896 */ /* 0x001fc800080000ff */
[----:B------:R-:W-:Y:S01]  /*03f0*/  UISETP.NE.AND UP0, UPT, UR4, URZ, UPT ;  /* 0x000000ff0400728c */ /* 0x000fe2000bf05270 */
[----:B-1----:R-:W-:-:S08]  /*0400*/  FMUL R9, R9, UR5 ;  /* 0x0000000509097c20 */ /* 0x002fd00008400000 */
[----:B--2---:R-:W-:Y:S05]  /*0410*/  BRA.U !UP0, `(.L_x_4) ;  /* 0x0000000108387547 */ /* 0x004fea000b800000 */
[----:B------:R-:W0:Y:S01]  /*0420*/  LDCU.64 UR4, c[0x0][0x3c8] ;  /* 0x00007900ff0477ac */ /* 0x000e220008000a00 */
[----:B------:R-:W1:Y:S01]  /*0430*/  LDCU.64 UR6, c[0x0][0x3d0] ;  /* 0x00007a00ff0677ac */ /* 0x000e620008000a00 */
[----:B0-----:R-:W-:Y:S02]  /*0440*/  FSETP.GT.AND P0, PT, R7, UR5, PT ;  /* 0x0000000507007c0b */ /* 0x001fe4000bf04000 */
[----:B-1----:R-:W-:Y:S02]  /*0450*/  FSETP.GT.AND P1, PT, R9, UR7, PT ;  /* 0x0000000709007c0b */ /* 0x002fe4000bf24000 */
[----:B------:R-:W-:Y:S02]  /*0460*/  FSETP.LT.OR P0, PT, R7, UR4, P0 ;  /* 0x0000000407007c0b */ /* 0x000fe40008701400 */
[----:B------:R-:W-:-:S04]  /*0470*/  FSETP.LT.OR P1, PT, R9, UR6, P1 ;  /* 0x0000000609007c0b */ /* 0x000fc80008f21400 */
[----:B------:R-:W-:-:S13]  /*0480*/  PLOP3.LUT P0, PT, P0, P1, PT, 0xf8, 0x8f ;  /* 0x00000000008f781c */ /* 0x000fda0000703f70 */
[----:B------:R-:W0:Y:S01]  /*0490*/  @P0 LDC R11, c[0x0][0x388] ;  /* 0x0000e200ff0b0b82 */ /* 0x000e220000000800 */
[----:B------:R-:W-:-:S07]  /*04a0*/  @P0 IMAD.MOV.U32 R13, RZ, RZ, -0x40800000 ;  /* 0xbf800000ff0d0424 */ /* 0x000fce00078e00ff */
[----:B------:R-:W1:Y:S01]  /*04b0*/  @P0 LDC.64 R2, c[0x0][0x380] ;  /* 0x0000e000ff020b82 */ /* 0x000e620000000a00 */
[----:B0-----:R-:W-:-:S04]  /*04c0*/  @P0 IMAD R11, R5, R11, R6 ;  /* 0x0000000b050b0224 */ /* 0x001fc800078e0206 */
[----:B-1----:R-:W-:-:S05]  /*04d0*/  @P0 IMAD.WIDE R2, R11, 0x4, R2 ;  /* 0x000000040b020825 */ /* 0x002fca00078e0202 */
[----:B------:R0:W-:Y:S01]  /*04e0*/  @P0 STG.E desc[UR10][R2.64], R13 ;  /* 0x0000000d02000986 */ /* 0x0001e2000c10190a */
[----:B------:R-:W-:Y:S05]  /*04f0*/  @P0 EXIT ;  /* 0x000000000000094d */ /* 0x000fea0003800000 */
.L_x_4:
[----:B------:R-:W1:Y:S01]  /*0500*/  LDCU UR9, c[0x0][0x3c0] ;  /* 0x00007800ff0977ac */ /* 0x000e620008000800 */
[----:B------:R-:W-:Y:S01]  /*0510*/  UMOV UR8, 0x54442d18 ;  /* 0x54442d1800087882 */ /* 0x000fe20000000000 */
[----:B-1----:R-:W-:-:S09]  /*0520*/  UISETP.GE.AND UP0, UPT, UR9, 0x1, UPT ;  /* 0x000000010900788c */ /* 0x002fd2000bf06270 */
[----:B------:R-:W-:Y:S05]  /*0530*/  BRA.U !UP0, `(.L_x_5) ;  /* 0x0000000908fc7547 */ /* 0x000fea000b800000 */
[----:B------:R-:W1:Y:S01]  /*0540*/  I2F.F64 R10, UR9 ;  /* 0x00000009000a7d12 */ /* 0x000e620008201c00 */
[----:B0-----:R-:W-:Y:S01]  /*0550*/  HFMA2 R2, -RZ, RZ, 0, 5.9604644775390625e-08 ;  /* 0x00000001ff027431 */ /* 0x001fe200000001ff */
[----:B------:R-:W-:Y:S01]  /*0560*/  UMOV UR4, 0x54442d18 ;  /* 0x54442d1800047882 */ /* 0x000fe20000000000 */
[----:B------:R-:W-:-:S05]  /*0570*/  UMOV UR5, 0x401921fb ;  /* 0x401921fb00057882 */ /* 0x000fca0000000000 */
[----:B-1----:R-:W0:Y:S02]  /*0580*/  MUFU.RCP64H R3, R11 ;  /* 0x0000000b00037308 */ /* 0x002e240000001800 */
[----:B0-----:R-:W-:-:S08]  /*0590*/  DFMA R12, -R10, R2, 1 ;  /* 0x3ff000000a0c742b */ /* 0x001fd00000000102 */
[----:B------:R-:W-:-:S08]  /*05a0*/  DFMA R12, R12, R12, R12 ;  /* 0x0000000c0c0c722b */ /* 0x000fd0000000000c */
[----:B------:R-:W-:-:S08]  /*05b0*/  DFMA R12, R2, R12, R2 ;  /* 0x0000000c020c722b */ /* 0x000fd00000000002 */
[----:B------:R-:W-:-:S08]  /*05c0*/  DFMA R2, -R10, R12, 1 ;  /* 0x3ff000000a02742b */ /* 0x000fd0000000010c */
[----:B------:R-:W-:-:S08]  /*05d0*/  DFMA R2, R12, R2, R12 ;  /* 0x000000020c02722b */ /* 0x000fd0000000000c */
[----:B------:R-:W-:-:S08]  /*05e0*/  DMUL R12, R2, UR4 ;  /* 0x00000004020c7c28 */ /* 0x000fd00008000000 */
[----:B------:R-:W-:-:S08]  /*05f0*/  DFMA R14, -R10, R12, UR4 ;  /* 0x000000040a0e7e2b */ /* 0x000fd0000800010c */
[----:B------:R-:W-:-:S10]  /*0600*/  DFMA R2, R2, R14, R12 ;  /* 0x0000000e0202722b */ /* 0x000fd4000000000c */
[----:B------:R-:W-:-:S05]  /*0610*/  FFMA R0, RZ, R11, R3 ;  /* 0x0000000bff007223 */ /* 0x000fca0000000003 */
[----:B------:R-:W-:-:S13]  /*0620*/  FSETP.GT.AND P0, PT, |R0|, 1.469367938527859385e-39, PT ;  /* 0x001000000000780b */ /* 0x000fda0003f04200 */
[----:B------:R-:W-:Y:S05]  /*0630*/  @P0 BRA `(.L_x_6) ;  /* 0x0000000000180947 */ /* 0x000fea0003800000 */
[----:B------:R-:W-:Y:S01]  /*0640*/  IMAD.MOV.U32 R13, RZ, RZ, R11 ;  /* 0x000000ffff0d7224 */ /* 0x000fe200078e000b */
[----:B------:R-:W-:Y:S02]  /*0650*/  MOV R11, 0x401921fb ;  /* 0x401921fb000b7802 */ /* 0x000fe40000000f00 */
[----:B------:R-:W-:-:S07]  /*0660*/  MOV R0, 0x680 ;  /* 0x0000068000007802 */ /* 0x000fce0000000f00 */
[----:B------:R-:W-:Y:S05]  /*0670*/  CALL.REL.NOINC `($__internal_0_$__cuda_sm20_div_rn_f64_full) ;  /* 0x0000003400c87944 */ /* 0x000fea0003c00000 */
[----:B------:R-:W-:Y:S01]  /*0680*/  IMAD.MOV.U32 R2, RZ, RZ, R16 ;  /* 0x000000ffff027224 */ /* 0x000fe200078e0010 */
[----:B------:R-:W-:-:S07]  /*0690*/  MOV R3, R17 ;  /* 0x0000001100037202 */ /* 0x000fce0000000f00 */
.L_x_6:
[----:B------:R-:W0:Y:S01]  /*06a0*/  S2UR UR7, SR_CgaCtaId ;  /* 0x00000000000779c3 */ /* 0x000e220000008800 */
[----:B------:R1:W2:Y:S01]  /*06b0*/  F2F.F32.F64 R12, R2 ;  /* 0x00000002000c7310 */ /* 0x0002a20000301000 */
[----:B------:R-:W-:Y:S02]  /*06c0*/  UMOV UR4, 0x400 ;  /* 0x0000040000047882 */ /* 0x000fe40000000000 */
[----:B------:R-:W-:Y:S02]  /*06d0*/  UIADD3 UR5, UPT, UPT, UR4, 0x190, URZ ;  /* 0x0000019004057890 */ /* 0x000fe4000fffe0ff */
[----:B0-----:R-:W-:Y:S02]  /*06e0*/  ULEA UR6, UR7, UR4, 0x18 ;  /* 0x0000000407067291 */ /* 0x001fe4000f8ec0ff */
[----:B------:R-:W-:Y:S01]  /*06f0*/  ULEA UR7, UR7, UR5, 0x18 ;  /* 0x0000000507077291 */ /* 0x000fe2000f8ec0ff */
[----:B-12---:R-:W-:-:S11]  /*0700*/  UMOV UR4, URZ ;  /* 0x000000ff00047c82 */ /* 0x006fd60008000000 */
.L_x_11:
[----:B------:R-:W-:-:S05]  /*0710*/  I2FP.F32.U32 R13, UR4 ;  /* 0x00000004000d7c45 */ /* 0x000fca0008201000 */
[----:B------:R-:W-:-:S04]  /*0720*/  FMUL R13, R12, R13 ;  /* 0x0000000d0c0d7220 */ /* 0x000fc80000400000 */
[C---:B-1----:R-:W-:Y:S01]  /*0730*/  FMUL R0, R13.reuse, 0.63661974668502807617 ;  /* 0x3f22f9830d007820 */ /* 0x042fe20000400000 */
[----:B------:R-:W-:-:S05]  /*0740*/  FSETP.GE.AND P0, PT, |R13|, 105615, PT ;  /* 0x47ce47800d00780b */ /* 0x000fca0003f06200 */
[----:B------:R-:W0:Y:S02]  /*0750*/  F2I.NTZ R0, R0 ;  /* 0x0000000000007305 */ /* 0x000e240000203100 */
[----:B0-----:R-:W-:Y:S01]  /*0760*/  I2FP.F32.S32 R2, R0 ;  /* 0x0000000000027245 */ /* 0x001fe20000201400 */
[----:B------:R-:W-:-:S04]  /*0770*/  IMAD.MOV.U32 R18, RZ, RZ, R0 ;  /* 0x000000ffff127224 */ /* 0x000fc800078e0000 */
[----:B------:R-:W-:-:S04]  /*0780*/  FFMA R3, R2, -1.5707962512969970703, R13 ;  /* 0xbfc90fda02037823 */ /* 0x000fc8000000000d */
[----:B------:R-:W-:-:S04]  /*0790*/  FFMA R3, R2, -7.5497894158615963534e-08, R3 ;  /* 0xb3a2216802037823 */ /* 0x000fc80000000003 */
[----:B------:R-:W-:-:S05]  /*07a0*/  FFMA R17, R2, -5.3903029534742383927e-15, R3 ;  /* 0xa7c234c502117823 */ /* 0x000fca0000000003 */
[----:B------:R-:W-:Y:S01]  /*07b0*/  MOV R2, R17 ;  /* 0x0000001100027202 */ /* 0x000fe20000000f00 */
[----:B------:R-:W-:Y:S06]  /*07c0*/  @!P0 BRA `(.L_x_7) ;  /* 0x0000000000dc8947 */ /* 0x000fec0003800000 */
[----:B------:R-:W-:-:S13]  /*07d0*/  FSETP.NEU.AND P0, PT, |R13|, +INF , PT ;  /* 0x7f8000000d00780b */ /* 0x000fda0003f0d200 */
[----:B------:R-:W-:Y:S01]  /*07e0*/  @!P0 FMUL R2, RZ, R13 ;  /* 0x0000000dff028220 */ /* 0x000fe20000400000 */
[----:B------:R-:W-:Y:S01]  /*07f0*/  @!P0 IMAD.MOV.U32 R0, RZ, RZ, RZ ;  /* 0x000000ffff008224 */ /* 0x000fe200078e00ff */
[----:B------:R-:W-:Y:S06]  /*0800*/  @!P0 BRA `(.L_x_7) ;  /* 0x0000000000cc8947 */ /* 0x000fec0003800000 */
[----:B------:R-:W-:Y:S01]  /*0810*/  SHF.L.U32 R2, R13, 0x8, RZ ;  /* 0x000000080d027819 */ /* 0x000fe200000006ff */
[----:B------:R-:W-:Y:S02]  /*0820*/  HFMA2 R19, -RZ, RZ, 0, 0 ;  /* 0x00000000ff137431 */ /* 0x000fe400000001ff */
[----:B------:R-:W-:Y:S01]  /*0830*/  IMAD.MOV.U32 R8, RZ, RZ, RZ ;  /* 0x000000ffff087224 */ /* 0x000fe200078e00ff */
[----:B------:R-:W0:Y:S01]  /*0840*/  LDCU.64 UR12, c[0x4][URZ] ;  /* 0x01000000ff0c77ac */ /* 0x000e220008000a00 */
[----:B------:R-:W-:Y:S01]  /*0850*/  IMAD.MOV.U32 R0, RZ, RZ, R1 ;  /* 0x000000ffff007224 */ /* 0x000fe200078e0001 */
[----:B------:R-:W-:Y:S01]  /*0860*/  LOP3.LUT R21, R2, 0x80000000, RZ, 0xfc, !PT ;  /* 0x8000000002157812 */ /* 0x000fe200078efcff */
[----:B------:R-:W-:-:S06]  /*0870*/  UMOV UR5, URZ ;  /* 0x000000ff00057c82 */ /* 0x000fcc0008000000 */
.L_x_8:
[----:B0-----:R-:W-:Y:S01]  /*0880*/  MOV R10, UR12 ;  /* 0x0000000c000a7c02 */ /* 0x001fe20008000f00 */
[----:B------:R-:W-:-:S05]  /*0890*/  IMAD.U32 R11, RZ, RZ, UR13 ;  /* 0x0000000dff0b7e24 */ /* 0x000fca000f8e00ff */
[----:B------:R-:W2:Y:S01]  /*08a0*/  LDG.E.CONSTANT R2, desc[UR10][R10.64] ;  /* 0x0000000a0a027981 */ /* 0x000ea2000c1e9900 */
[----:B------:R-:W-:Y:S02]  /*08b0*/  UIADD3 UR12, UP0, UPT, UR12, 0x4, URZ ;  /* 0x000000040c0c7890 */ /* 0x000fe4000ff1e0ff */
[----:B------:R-:W-:Y:S02]  /*08c0*/  UIADD3 UR5, UPT, UPT, UR5, 0x1, URZ ;  /* 0x0000000105057890 */ /* 0x000fe4000fffe0ff */
[----:B------:R-:W-:Y:S02]  /*08d0*/  UIADD3.X UR13, UPT, UPT, URZ, UR13, URZ, UP0, !UPT ;  /* 0x0000000dff0d7290 */ /* 0x000fe400087fe4ff */
[----:B------:R-:W-:Y:S01]  /*08e0*/  UISETP.NE.AND UP0, UPT, UR5, 0x6, UPT ;  /* 0x000000060500788c */ /* 0x000fe2000bf05270 */
[----:B--2---:R-:W-:-:S03]  /*08f0*/  IMAD.WIDE.U32 R2, R2, R21, RZ ;  /* 0x0000001502027225 */ /* 0x004fc600078e00ff */
[----:B------:R-:W-:-:S04]  /*0900*/  IADD3 R15, P0, PT, R2, R8, RZ ;  /* 0x00000008020f7210 */ /* 0x000fc80007f1e0ff */
[----:B------:R-:W-:Y:S01]  /*0910*/  IADD3.X R8, PT, PT, R3, R19, RZ, P0, !PT ;  /* 0x0000001303087210 */ /* 0x000fe200007fe4ff */
[----:B------:R0:W-:Y:S02]  /*0920*/  STL [R0], R15 ;  /* 0x0000000f00007387 */ /* 0x0001e40000100800 */
[----:B0-----:R-:W-:Y:S01]  /*0930*/  VIADD R0, R0, 0x4 ;  /* 0x0000000400007836 */ /* 0x001fe20000000000 */
[----:B------:R-:W-:Y:S06]  /*0940*/  BRA.U UP0, `(.L_x_8) ;  /* 0xfffffffd00cc7547 */ /* 0x000fec000b83ffff */
[----:B------:R-:W-:Y:S01]  /*0950*/  SHF.R.U32.HI R4, RZ, 0x17, R13 ;  /* 0x00000017ff047819 */ /* 0x000fe2000001160d */
[----:B------:R0:W-:Y:S03]  /*0960*/  STL [R1+0x18], R8 ;  /* 0x0000180801007387 */ /* 0x0001e60000100800 */
[C---:B------:R-:W-:Y:S02]  /*0970*/  LOP3.LUT R0, R4.reuse, 0xe0, RZ, 0xc0, !PT ;  /* 0x000000e004007812 */ /* 0x040fe400078ec0ff */
[----:B------:R-:W-:Y:S02]  /*0980*/  LOP3.LUT P0, RZ, R4, 0x1f, RZ, 0xc0, !PT ;  /* 0x0000001f04ff7812 */ /* 0x000fe4000780c0ff */
[----:B------:R-:W-:-:S04]  /*0990*/  IADD3 R0, PT, PT, R0, -0x80, RZ ;  /* 0xffffff8000007810 */ /* 0x000fc80007ffe0ff */
[----:B------:R-:W-:-:S05]  /*09a0*/  SHF.R.U32.HI R0, RZ, 0x5, R0 ;  /* 0x00000005ff007819 */ /* 0x000fca0000011600 */
[----:B------:R-:W-:-:S05]  /*09b0*/  IMAD R14, R0, -0x4, R1 ;  /* 0xfffffffc000e7824 */ /* 0x000fca00078e0201 */
[----:B------:R-:W2:Y:S04]  /*09c0*/  LDL R0, [R14+0x18] ;  /* 0x000018000e007983 */ /* 0x000ea80000100800 */
[----:B------:R-:W2:Y:S04]  /*09d0*/  LDL R3, [R14+0x14] ;  /* 0x000014000e037983 */ /* 0x000ea80000100800 */
[----:B------:R-:W3:Y:S01]  /*09e0*/  @P0 LDL R2, [R14+0x10] ;  /* 0x000010000e020983 */ /* 0x000ee20000100800 */
[----:B------:R-:W-:Y:S01]  /*09f0*/  LOP3.LUT R4, R4, 0x1f, RZ, 0xc0, !PT ;  /* 0x0000001f04047812 */ /* 0x000fe200078ec0ff */
[----:B------:R-:W-:Y:S01]  /*0a00*/  UMOV UR12, 0x54442d19 ;  /* 0x54442d19000c7882 */ /* 0x000fe20000000000 */
[----:B------:R-:W-:-:S02]  /*0a10*/  UMOV UR13, 0x3bf921fb ;  /* 0x3bf921fb000d7882 */ /* 0x000fc40000000000 */
[-C--:B--2---:R-:W-:Y:S02]  /*0a20*/  @P0 SHF.L.W.U32.HI R0, R3, R4.reuse, R0 ;  /* 0x0000000403000219 */ /* 0x084fe40000010e00 */
[----:B---3--:R-:W-:Y:S02]  /*0a30*/  @P0 SHF.L.W.U32.HI R3, R2, R4, R3 ;  /* 0x0000000402030219 */ /* 0x008fe40000010e03 */
[----:B------:R-:W-:Y:S02]  /*0a40*/  ISETP.GE.AND P0, PT, R13, RZ, PT ;  /* 0x000000ff0d00720c */ /* 0x000fe40003f06270 */
[C---:B------:R-:W-:Y:S01]  /*0a50*/  SHF.L.W.U32.HI R2, R3.reuse, 0x2, R0 ;  /* 0x0000000203027819 */ /* 0x040fe20000010e00 */
[----:B------:R-:W-:-:S03]  /*0a60*/  IMAD.SHL.U32 R3, R3, 0x4, RZ ;  /* 0x0000000403037824 */ /* 0x000fc600078e00ff */
[----:B------:R-:W-:-:S04]  /*0a70*/  SHF.R.S32.HI R4, RZ, 0x1f, R2 ;  /* 0x0000001fff047819 */ /* 0x000fc80000011402 */
[C---:B------:R-:W-:Y:S02]  /*0a80*/  LOP3.LUT R10, R4.reuse, R3, RZ, 0x3c, !PT ;  /* 0x00000003040a7212 */ /* 0x040fe400078e3cff */
[----:B------:R-:W-:Y:S02]  /*0a90*/  LOP3.LUT R11, R4, R2, RZ, 0x3c, !PT ;  /* 0x00000002040b7212 */ /* 0x000fe400078e3cff */
[----:B------:R-:W-:Y:S02]  /*0aa0*/  SHF.R.U32.HI R3, RZ, 0x1e, R0 ;  /* 0x0000001eff037819 */ /* 0x000fe40000011600 */
[C---:B------:R-:W-:Y:S02]  /*0ab0*/  LOP3.LUT R4, R2.reuse, R13, RZ, 0x3c, !PT ;  /* 0x0000000d02047212 */ /* 0x040fe400078e3cff */
[----:B------:R-:W1:Y:S01]  /*0ac0*/  I2F.F64.S64 R10, R10 ;  /* 0x0000000a000a7312 */ /* 0x000e620000301c00 */
[----:B------:R-:W-:Y:S02]  /*0ad0*/  LEA.HI R0, R2, R3, RZ, 0x1 ;  /* 0x0000000302007211 */ /* 0x000fe400078f08ff */
[----:B------:R-:W-:-:S02]  /*0ae0*/  ISETP.GE.AND P1, PT, R4, RZ, PT ;  /* 0x000000ff0400720c */ /* 0x000fc40003f26270 */
[----:B------:R-:W-:-:S05]  /*0af0*/  IADD3 R2, PT, PT, -R0, RZ, RZ ;  /* 0x000000ff00027210 */ /* 0x000fca0007ffe1ff */
[----:B------:R-:W-:Y:S01]  /*0b00*/  @!P0 IMAD.MOV.U32 R0, RZ, RZ, R2 ;  /* 0x000000ffff008224 */ /* 0x000fe200078e0002 */
[----:B-1----:R-:W-:-:S10]  /*0b10*/  DMUL R14, R10, UR12 ;  /* 0x0000000c0a0e7c28 */ /* 0x002fd40008000000 */
[----:B------:R-:W1:Y:S02]  /*0b20*/  F2F.F32.F64 R14, R14 ;  /* 0x0000000e000e7310 */ /* 0x000e640000301000 */
[----:B01----:R-:W-:-:S07]  /*0b30*/  FSEL R2, -R14, R14, !P1 ;  /* 0x0000000e0e027208 */ /* 0x003fce0004800100 */
.L_x_7:
[----:B------:R-:W-:Y:S01]  /*0b40*/  MOV R14, 0x37cbac00 ;  /* 0x37cbac00000e7802 */ /* 0x000fe20000000f00 */
[----:B------:R-:W-:Y:S01]  /*0b50*/  FMUL R3, R2, R2 ;  /* 0x0000000202037220 */ /* 0x000fe20000400000 */
[C---:B------:R-:W-:Y:S01]  /*0b60*/  LOP3.LUT R8, R0.reuse, 0x1, RZ, 0xc0, !PT ;  /* 0x0000000100087812 */ /* 0x040fe200078ec0ff */
[----:B------:R-:W-:Y:S01]  /*0b70*/  IMAD.MOV.U32 R15, RZ, RZ, 0x3c0885e4 ;  /* 0x3c0885e4ff0f7424 */ /* 0x000fe200078e00ff */
[----:B------:R-:W-:Y:S01]  /*0b80*/  IADD3 R0, PT, PT, R0, 0x1, RZ ;  /* 0x0000000100007810 */ /* 0x000fe20007ffe0ff */
[----:B------:R-:W-:Y:S01]  /*0b90*/  FFMA R4, R3, R14, -0.0013887860113754868507 ;  /* 0xbab607ed03047423 */ /* 0x000fe2000000000e */
[----:B------:R-:W-:Y:S01]  /*0ba0*/  ISETP.NE.U32.AND P0, PT, R8, 0x1, PT ;  /* 0x000000010800780c */ /* 0x000fe20003f05070 */
[----:B------:R-:W-:Y:S01]  /*0bb0*/  IMAD.MOV.U32 R16, RZ, RZ, 0x3e2aaaa8 ;  /* 0x3e2aaaa8ff107424 */ /* 0x000fe200078e00ff */
[----:B------:R-:W-:Y:S01]  /*0bc0*/  LOP3.LUT P1, RZ, R0, 0x2, RZ, 0xc0, !PT ;  /* 0x0000000200ff7812 */ /* 0x000fe2000782c0ff */
[----:B------:R-:W-:Y:S01]  /*0bd0*/  ULEA UR5, UR4, UR6, 0x2 ;  /* 0x0000000604057291 */ /* 0x000fe2000f8e10ff */
[----:B------:R-:W-:-:S02]  /*0be0*/  FSEL R4, R4, -0.00019574658654164522886, P0 ;  /* 0xb94d415304047808 */ /* 0x000fc40000000000 */
[----:B------:R-:W-:Y:S02]  /*0bf0*/  FSEL R8, R15, 0.041666727513074874878, !P0 ;  /* 0x3d2aaabb0f087808 */ /* 0x000fe40004000000 */
[----:B------:R-:W-:Y:S02]  /*0c00*/  FSEL R0, R2, 1, !P0 ;  /* 0x3f80000002007808 */ /* 0x000fe40004000000 */
[----:B------:R-:W-:Y:S01]  /*0c10*/  FSEL R19, -R16, -0.4999999701976776123, !P0 ;  /* 0xbeffffff10137808 */ /* 0x000fe20004000100 */
[----:B------:R-:W-:Y:S01]  /*0c20*/  FFMA R4, R3, R4, R8 ;  /* 0x0000000403047223 */ /* 0x000fe20000000008 */
[----:B------:R-:W-:Y:S01]  /*0c30*/  FSETP.GE.AND P0, PT, |R13|, 105615, PT ;  /* 0x47ce47800d00780b */ /* 0x000fe20003f06200 */
[C---:B------:R-:W-:Y:S02]  /*0c40*/  FFMA R11, R3.reuse, R0, RZ ;  /* 0x00000000030b7223 */ /* 0x040fe400000000ff */
[----:B------:R-:W-:-:S04]  /*0c50*/  FFMA R4, R3, R4, R19 ;  /* 0x0000000403047223 */ /* 0x000fc80000000013 */
[----:B------:R-:W-:-:S04]  /*0c60*/  FFMA R0, R11, R4, R0 ;  /* 0x000000040b007223 */ /* 0x000fc80000000000 */
[----:B------:R-:W-:-:S04]  /*0c70*/  @P1 FADD R0, RZ, -R0 ;  /* 0x80000000ff001221 */ /* 0x000fc80000000000 */
[----:B------:R-:W-:-:S05]  /*0c80*/  FFMA R0, R0, 0.0049999998882412910461, R7 ;  /* 0x3ba3d70a00007823 */ /* 0x000fca0000000007 */
[----:B------:R0:W-:Y:S01]  /*0c90*/  STS [UR5], R0 ;  /* 0x00000000ff007988 */ /* 0x0001e20008000805 */
[----:B------:R-:W-:Y:S05]  /*0ca0*/  @!P0 BRA `(.L_x_9) ;  /* 0x0000000000cc8947 */ /* 0x000fea0003800000 */
[----:B------:R-:W-:-:S13]  /*0cb0*/  FSETP.NEU.AND P0, PT, |R13|, +INF , PT ;  /* 0x7f8000000d00780b */ /* 0x000fda0003f0d200 */
[----:B------:R-:W-:Y:S01]  /*0cc0*/  @!P0 FMUL R17, RZ, R13 ;  /* 0x0000000dff118220 */ /* 0x000fe20000400000 */
[----:B------:R-:W-:Y:S01]  /*0cd0*/  @!P0 MOV R18, RZ ;  /* 0x000000ff00128202 */ /* 0x000fe20000000f00 */
[----:B------:R-:W-:Y:S06]  /*0ce0*/  @!P0 BRA `(.L_x_9) ;  /* 0x0000000000bc8947 */ /* 0x000fec0003800000 */
[----:B------:R-:W1:Y:S01]  /*0cf0*/  LDC.64 R2, c[0x4][RZ] ;  /* 0x01000000ff027b82 */ /* 0x000e620000000a00 */
[----:B------:R-:W-:Y:S02]  /*0d00*/  IMAD.SHL.U32 R4, R13, 0x100, RZ ;  /* 0x000001000d047824 */ /* 0x000fe400078e00ff */
[----:B------:R-:W-:Y:S02]  /*0d10*/  HFMA2 R8, -RZ, RZ, 0, 0 ;  /* 0x00000000ff087431 */ /* 0x000fe400000001ff */
[----:B------:R-:W-:Y:S01]  /*0d20*/  IMAD.MOV.U32 R21, RZ, RZ, RZ ;  /* 0x000000ffff157224 */ /* 0x000fe200078e00ff */
[----:B0-----:R-:W-:Y:S02]  /*0d30*/  MOV R0, RZ ;  /* 0x000000ff00007202 */ /* 0x001fe40000000f00 */
[----:B------:R-:W-:-:S07]  /*0d40*/  LOP3.LUT R23, R4, 0x80000000, RZ, 0xfc, !PT ;  /* 0x8000000004177812 */ /* 0x000fce00078efcff */
.L_x_10:
[----:B-1----:R-:W-:-:S05]  /*0d50*/  IMAD.WIDE.U32 R18, R0, 0x4, R2 ;  /* 0x0000000400127825 */ /* 0x002fca00078e0002 */
[----:B------:R-:W2:Y:S01]  /*0d60*/  LDG.E.CONSTANT R10, desc[UR10][R18.64] ;  /* 0x0000000a120a7981 */ /* 0x000ea2000c1e9900 */
[C---:B0-----:R-:W-:Y:S01]  /*0d70*/  IMAD R4, R0.reuse, 0x4, R1 ;  /* 0x0000000400047824 */ /* 0x041fe200078e0201 */
[----:B------:R-:W-:-:S04]  /*0d80*/  IADD3 R0, PT, PT, R0, 0x1, RZ ;  /* 0x0000000100007810 */ /* 0x000fc80007ffe0ff */
[----:B------:R-:W-:Y:S01]  /*0d90*/  ISETP.NE.AND P0, PT, R0, 0x6, PT ;  /* 0x000000060000780c */ /* 0x000fe20003f05270 */
[----:B--2---:R-:W-:-:S03]  /*0da0*/  IMAD.WIDE.U32 R10, R10, R23, RZ ;  /* 0x000000170a0a7225 */ /* 0x004fc600078e00ff */
[----:B------:R-:W-:-:S05]  /*0db0*/  IADD3 R17, P1, PT, R10, R8, RZ ;  /* 0x000000080a117210 */ /* 0x000fca0007f3e0ff */
[----:B------:R0:W-:Y:S01]  /*0dc0*/  STL [R4], R17 ;  /* 0x0000001104007387 */ /* 0x0001e20000100800 */
[----:B------:R-:W-:-:S03]  /*0dd0*/  IMAD.X R8, R11, 0x1, R21, P1 ;  /* 0x000000010b087824 */ /* 0x000fc600008e0615 */
[----:B------:R-:W-:Y:S05]  /*0de0*/  @P0 BRA `(.L_x_10) ;  /* 0xfffffffc00d80947 */ /* 0x000fea000383ffff */
[----:B0-----:R-:W-:Y:S01]  /*0df0*/  SHF.R.U32.HI R4, RZ, 0x17, R13 ;  /* 0x00000017ff047819 */ /* 0x001fe2000001160d */
        /* <DEDUP_REMOVED lines=11> */
[----:B------:R-:W-:Y:S01]  /*0eb0*/  UMOV UR13, 0x3bf921fb ;  /* 0x3bf921fb000d7882 */ /* 0x000fe20000000000 */
[----:B------:R-:W-:-:S02]  /*0ec0*/  ISETP.GE.AND P1, PT, R13, RZ, PT ;  /* 0x000000ff0d00720c */ /* 0x000fc40003f26270 */
[-C--:B--2---:R-:W-:Y:S02]  /*0ed0*/  @P0 SHF.L.W.U32.HI R0, R3, R4.reuse, R0 ;  /* 0x0000000403000219 */ /* 0x084fe40000010e00 */
[----:B---3--:R-:W-:-:S04]  /*0ee0*/  @P0 SHF.L.W.U32.HI R3, R2, R4, R3 ;  /* 0x0000000402030219 */ /* 0x008fc80000010e03 */
[C---:B------:R-:W-:Y:S01]  /*0ef0*/  SHF.L.W.U32.HI R2, R3.reuse, 0x2, R0 ;  /* 0x0000000203027819 */ /* 0x040fe20000010e00 */
[----:B------:R-:W-:-:S03]  /*0f00*/  IMAD.SHL.U32 R3, R3, 0x4, RZ ;  /* 0x0000000403037824 */ /* 0x000fc600078e00ff */
[----:B------:R-:W-:Y:S02]  /*0f10*/  SHF.R.S32.HI R4, RZ, 0x1f, R2 ;  /* 0x0000001fff047819 */ /* 0x000fe40000011402 */
[----:B------:R-:W-:Y:S02]  /*0f20*/  LOP3.LUT R13, R2, R13, RZ, 0x3c, !PT ;  /* 0x0000000d020d7212 */ /* 0x000fe400078e3cff */
[C---:B------:R-:W-:Y:S02]  /*0f30*/  LOP3.LUT R10, R4.reuse, R3, RZ, 0x3c, !PT ;  /* 0x00000003040a7212 */ /* 0x040fe400078e3cff */
[----:B------:R-:W-:Y:S02]  /*0f40*/  LOP3.LUT R11, R4, R2, RZ, 0x3c, !PT ;  /* 0x00000002040b7212 */ /* 0x000fe400078e3cff */
[----:B------:R-:W-:Y:S02]  /*0f50*/  SHF.R.U32.HI R3, RZ, 0x1e, R0 ;  /* 0x0000001eff037819 */ /* 0x000fe40000011600 */
[----:B------:R-:W-:-:S02]  /*0f60*/  ISETP.GE.AND P0, PT, R13, RZ, PT ;  /* 0x000000ff0d00720c */ /* 0x000fc40003f06270 */
[----:B------:R-:W0:Y:S01]  /*0f70*/  I2F.F64.S64 R10, R10 ;  /* 0x0000000a000a7312 */ /* 0x000e220000301c00 */
[----:B------:R-:W-:-:S04]  /*0f80*/  LEA.HI R18, R2, R3, RZ, 0x1 ;  /* 0x0000000302127211 */ /* 0x000fc800078f08ff */
[----:B------:R-:W-:-:S05]  /*0f90*/  IADD3 R0, PT, PT, -R18, RZ, RZ ;  /* 0x000000ff12007210 */ /* 0x000fca0007ffe1ff */
[----:B------:R-:W-:Y:S01]  /*0fa0*/  @!P1 IMAD.MOV.U32 R18, RZ, RZ, R0 ;  /* 0x000000ffff129224 */ /* 0x000fe200078e0000 */
[----:B0-----:R-:W-:-:S10]  /*0fb0*/  DMUL R20, R10, UR12 ;  /* 0x0000000c0a147c28 */ /* 0x001fd40008000000 */
[----:B------:R-:W0:Y:S02]  /*0fc0*/  F2F.F32.F64 R20, R20 ;  /* 0x0000001400147310 */ /* 0x000e240000301000 */
[----:B01----:R-:W-:-:S07]  /*0fd0*/  FSEL R17, -R20, R20, !P0 ;  /* 0x0000001414117208 */ /* 0x003fce0004000100 */
.L_x_9:
[----:B------:R-:W-:Y:S01]  /*0fe0*/  FMUL R3, R17, R17 ;  /* 0x0000001111037220 */ /* 0x000fe20000400000 */
[C---:B0-----:R-:W-:Y:S01]  /*0ff0*/  LOP3.LUT R0, R18.reuse, 0x1, RZ, 0xc0, !PT ;  /* 0x0000000112007812 */ /* 0x041fe200078ec0ff */
[----:B------:R-:W-:Y:S01]  /*1000*/  ULEA UR5, UR4, UR7, 0x2 ;  /* 0x0000000704057291 */ /* 0x000fe2000f8e10ff */
[----:B------:R-:W-:Y:S01]  /*1010*/  LOP3.LUT P1, RZ, R18, 0x2, RZ, 0xc0, !PT ;  /* 0x0000000212ff7812 */ /* 0x000fe2000782c0ff */
[----:B------:R-:W-:Y:S01]  /*1020*/  FFMA R14, R3, R14, -0.0013887860113754868507 ;  /* 0xbab607ed030e7423 */ /* 0x000fe2000000000e */
[----:B------:R-:W-:Y:S01]  /*1030*/  ISETP.NE.U32.AND P0, PT, R0, 0x1, PT ;  /* 0x000000010000780c */ /* 0x000fe20003f05070 */
[----:B------:R-:W0:Y:S03]  /*1040*/  LDCU UR9, c[0x0][0x3c0] ;  /* 0x00007800ff0977ac */ /* 0x000e260008000800 */
[----:B------:R-:W-:Y:S01]  /*1050*/  FSEL R2, R15, 0.041666727513074874878, P0 ;  /* 0x3d2aaabb0f027808 */ /* 0x000fe20000000000 */
[----:B------:R-:W-:Y:S01]  /*1060*/  UIADD3 UR4, UPT, UPT, UR4, 0x1, URZ ;  /* 0x0000000104047890 */ /* 0x000fe2000fffe0ff */
[----:B------:R-:W-:-:S02]  /*1070*/  FSEL R14, R14, -0.00019574658654164522886, !P0 ;  /* 0xb94d41530e0e7808 */ /* 0x000fc40004000000 */
[----:B------:R-:W-:Y:S02]  /*1080*/  FSEL R0, R17, 1, P0 ;  /* 0x3f80000011007808 */ /* 0x000fe40000000000 */
[----:B------:R-:W-:Y:S01]  /*1090*/  FSEL R13, -R16, -0.4999999701976776123, P0 ;  /* 0xbeffffff100d7808 */ /* 0x000fe20000000100 */
[C---:B------:R-:W-:Y:S02]  /*10a0*/  FFMA R2, R3.reuse, R14, R2 ;  /* 0x0000000e03027223 */ /* 0x040fe40000000002 */
[C---:B------:R-:W-:Y:S02]  /*10b0*/  FFMA R11, R3.reuse, R0, RZ ;  /* 0x00000000030b7223 */ /* 0x040fe400000000ff */
[----:B------:R-:W-:-:S04]  /*10c0*/  FFMA R2, R3, R2, R13 ;  /* 0x0000000203027223 */ /* 0x000fc8000000000d */
[----:B------:R-:W-:Y:S01]  /*10d0*/  FFMA R0, R11, R2, R0 ;  /* 0x000000020b007223 */ /* 0x000fe20000000000 */
[----:B0-----:R-:W-:-:S03]  /*10e0*/  UISETP.NE.AND UP0, UPT, UR4, UR9, UPT ;  /* 0x000000090400728c */ /* 0x001fc6000bf05270 */
[----:B------:R-:W-:-:S04]  /*10f0*/  @P1 FADD R0, RZ, -R0 ;  /* 0x80000000ff001221 */ /* 0x000fc80000000000 */
[----:B------:R-:W-:-:S05]  /*1100*/  FFMA R0, R0, 0.0049999998882412910461, R9 ;  /* 0x3ba3d70a00007823 */ /* 0x000fca0000000009 */
[----:B------:R1:W-:Y:S01]  /*1110*/  STS [UR5], R0 ;  /* 0x00000000ff007988 */ /* 0x0003e20008000805 */
[----:B------:R-:W-:Y:S05]  /*1120*/  BRA.U UP0, `(.L_x_11) ;  /* 0xfffffff500787547 */ /* 0x000fea000b83ffff */
.L_x_5:
[----:B------:R-:W2:Y:S01]  /*1130*/  I2F.F64 R10, UR9 ;  /* 0x00000009000a7d12 */ /* 0x000ea20008201c00 */
[----:B0-----:R-:W-:Y:S01]  /*1140*/  MOV R2, 0x1 ;  /* 0x0000000100027802 */ /* 0x001fe20000000f00 */
[----:B------:R-:W-:Y:S01]  /*1150*/  UMOV UR4, 0x54442d18 ;  /* 0x54442d1800047882 */ /* 0x000fe20000000000 */
[----:B------:R-:W-:-:S05]  /*1160*/  UMOV UR5, 0x400921fb ;  /* 0x400921fb00057882 */ /* 0x000fca0000000000 */
[----:B--2---:R-:W0:Y:S02]  /*1170*/  MUFU.RCP64H R3, R11 ;  /* 0x0000000b00037308 */ /* 0x004e240000001800 */
        /* <DEDUP_REMOVED lines=8> */
[----:B-1----:R-:W-:-:S05]  /*1200*/  FFMA R0, RZ, R11, R3 ;  /* 0x0000000bff007223 */ /* 0x002fca0000000003 */
        /* <DEDUP_REMOVED lines=8> */
.L_x_12:
[----:B------:R-:W0:Y:S02]  /*1290*/  F2F.F32.F64 R7, R2 ;  /* 0x0000000200077310 */ /* 0x000e240000301000 */
[C---:B0-----:R-:W-:Y:S01]  /*12a0*/  FMUL R0, R7.reuse, 0.63661974668502807617 ;  /* 0x3f22f98307007820 */ /* 0x041fe20000400000 */
[----:B------:R-:W-:-:S05]  /*12b0*/  FSETP.GE.AND P0, PT, |R7|, 105615, PT ;  /* 0x47ce47800700780b */ /* 0x000fca0003f06200 */
[----:B------:R-:W0:Y:S02]  /*12c0*/  F2I.NTZ R0, R0 ;  /* 0x0000000000007305 */ /* 0x000e240000203100 */
[----:B0-----:R-:W-:-:S05]  /*12d0*/  I2FP.F32.S32 R4, R0 ;  /* 0x0000000000047245 */ /* 0x001fca0000201400 */
[----:B------:R-:W-:-:S04]  /*12e0*/  FFMA R9, R4, -1.5707962512969970703, R7 ;  /* 0xbfc90fda04097823 */ /* 0x000fc80000000007 */
[----:B------:R-:W-:-:S04]  /*12f0*/  FFMA R9, R4, -7.5497894158615963534e-08, R9 ;  /* 0xb3a2216804097823 */ /* 0x000fc80000000009 */
[----:B------:R-:W-:Y:S01]  /*1300*/  FFMA R4, R4, -5.3903029534742383927e-15, R9 ;  /* 0xa7c234c504047823 */ /* 0x000fe20000000009 */
[----:B------:R-:W-:Y:S06]  /*1310*/  @!P0 BRA `(.L_x_13) ;  /* 0x0000000000cc8947 */ /* 0x000fec0003800000 */
[----:B------:R-:W-:-:S13]  /*1320*/  FSETP.NEU.AND P0, PT, |R7|, +INF , PT ;  /* 0x7f8000000700780b */ /* 0x000fda0003f0d200 */
[----:B------:R-:W-:Y:S01]  /*1330*/  @!P0 FMUL R4, RZ, R7 ;  /* 0x00000007ff048220 */ /* 0x000fe20000400000 */
[----:B------:R-:W-:Y:S01]  /*1340*/  @!P0 IMAD.MOV.U32 R0, RZ, RZ, RZ ;  /* 0x000000ffff008224 */ /* 0x000fe200078e00ff */
[----:B------:R-:W-:Y:S06]  /*1350*/  @!P0 BRA `(.L_x_13) ;  /* 0x0000000000bc8947 */ /* 0x000fec0003800000 */
[----:B------:R-:W0:Y:S01]  /*1360*/  LDC.64 R2, c[0x4][RZ] ;  /* 0x01000000ff027b82 */ /* 0x000e220000000a00 */
[----:B------:R-:W-:Y:S01]  /*1370*/  SHF.L.U32 R0, R7, 0x8, RZ ;  /* 0x0000000807007819 */ /* 0x000fe200000006ff */
[----:B------:R-:W-:Y:S02]  /*1380*/  HFMA2 R15, -RZ, RZ, 0, 0 ;  /* 0x00000000ff0f7431 */ /* 0x000fe400000001ff */
[----:B------:R-:W-:Y:S02]  /*1390*/  IMAD.MOV.U32 R8, RZ, RZ, RZ ;  /* 0x000000ffff087224 */ /* 0x000fe400078e00ff */
[----:B------:R-:W-:Y:S01]  /*13a0*/  IMAD.MOV.U32 R4, RZ, RZ, RZ ;  /* 0x000000ffff047224 */ /* 0x000fe200078e00ff */
[----:B------:R-:W-:-:S07]  /*13b0*/  LOP3.LUT R17, R0, 0x80000000, RZ, 0xfc, !PT ;  /* 0x8000000000117812 */ /* 0x000fce00078efcff */
.L_x_14:
[----:B0-----:R-:W-:-:S06]  /*13c0*/  IMAD.WIDE.U32 R10, R4, 0x4, R2 ;  /* 0x00000004040a7825 */ /* 0x001fcc00078e0002 */
[----:B------:R-:W2:Y:S01]  /*13d0*/  LDG.E.CONSTANT R10, desc[UR10][R10.64] ;  /* 0x0000000a0a0a7981 */ /* 0x000ea2000c1e9900 */
[C---:B-1----:R-:W-:Y:S01]  /*13e0*/  LEA R0, R4.reuse, R1, 0x2 ;  /* 0x0000000104007211 */ /* 0x042fe200078e10ff */
[----:B------:R-:W-:-:S05]  /*13f0*/  VIADD R4, R4, 0x1 ;  /* 0x0000000104047836 */ /* 0x000fca0000000000 */
[----:B------:R-:W-:Y:S01]  /*1400*/  ISETP.NE.AND P0, PT, R4, 0x6, PT ;  /* 0x000000060400780c */ /* 0x000fe20003f05270 */
[----:B--2---:R-:W-:-:S03]  /*1410*/  IMAD.WIDE.U32 R12, R10, R17, RZ ;  /* 0x000000110a0c7225 */ /* 0x004fc600078e00ff */
[----:B------:R-:W-:-:S04]  /*1420*/  IADD3 R9, P1, PT, R12, R8, RZ ;  /* 0x000000080c097210 */ /* 0x000fc80007f3e0ff */
[----:B------:R-:W-:Y:S01]  /*1430*/  IADD3.X R8, PT, PT, R13, R15, RZ, P1, !PT ;  /* 0x0000000f0d087210 */ /* 0x000fe20000ffe4ff */
[----:B------:R1:W-:Y:S04]  /*1440*/  STL [R0], R9 ;  /* 0x0000000900007387 */ /* 0x0003e80000100800 */
[----:B------:R-:W-:Y:S05]  /*1450*/  @P0 BRA `(.L_x_14) ;  /* 0xfffffffc00d80947 */ /* 0x000fea000383ffff */
[----:B------:R-:W-:Y:S01]  /*1460*/  SHF.R.U32.HI R4, RZ, 0x17, R7 ;  /* 0x00000017ff047819 */ /* 0x000fe20000011607 */
[----:B------:R0:W-:Y:S03]  /*1470*/  STL [R1+0x18], R8 ;  /* 0x0000180801007387 */ /* 0x0001e60000100800 */
[C---:B-1----:R-:W-:Y:S02]  /*1480*/  LOP3.LUT R0, R4.reuse, 0xe0, RZ, 0xc0, !PT ;  /* 0x000000e004007812 */ /* 0x042fe400078ec0ff */
[----:B------:R-:W-:-:S03]  /*1490*/  LOP3.LUT P0, RZ, R4, 0x1f, RZ, 0xc0, !PT ;  /* 0x0000001f04ff7812 */ /* 0x000fc6000780c0ff */
[----:B------:R-:W-:-:S05]  /*14a0*/  VIADD R0, R0, 0xffffff80 ;  /* 0xffffff8000007836 */ /* 0x000fca0000000000 */
        /* <DEDUP_REMOVED lines=11> */
[C---:B------:R-:W-:Y:S02]  /*1560*/  SHF.L.W.U32.HI R2, R3.reuse, 0x2, R0 ;  /* 0x0000000203027819 */ /* 0x040fe40000010e00 */
[----:B------:R-:W-:Y:S02]  /*1570*/  SHF.L.U32 R3, R3, 0x2, RZ ;  /* 0x0000000203037819 */ /* 0x000fe400000006ff */
[----:B------:R-:W-:-:S02]  /*1580*/  SHF.R.S32.HI R4, RZ, 0x1f, R2 ;  /* 0x0000001fff047819 */ /* 0x000fc40000011402 */
[----:B------:R-:W-:Y:S02]  /*1590*/  LOP3.LUT R7, R2, R7, RZ, 0x3c, !PT ;  /* 0x0000000702077212 */ /* 0x000fe400078e3cff */
[C---:B------:R-:W-:Y:S02]  /*15a0*/  LOP3.LUT R10, R4.reuse, R3, RZ, 0x3c, !PT ;  /* 0x00000003040a7212 */ /* 0x040fe400078e3cff */
[----:B------:R-:W-:Y:S02]  /*15b0*/  LOP3.LUT R11, R4, R2, RZ, 0x3c, !PT ;  /* 0x00000002040b7212 */ /* 0x000fe400078e3cff */
[----:B------:R-:W-:Y:S02]  /*15c0*/  SHF.R.U32.HI R3, RZ, 0x1e, R0 ;  /* 0x0000001eff037819 */ /* 0x000fe40000011600 */
[----:B------:R-:W-:Y:S02]  /*15d0*/  ISETP.GE.AND P1, PT, R7, RZ, PT ;  /* 0x000000ff0700720c */ /* 0x000fe40003f26270 */
[----:B------:R-:W0:Y:S01]  /*15e0*/  I2F.F64.S64 R10, R10 ;  /* 0x0000000a000a7312 */ /* 0x000e220000301c00 */
[----:B------:R-:W-:-:S05]  /*15f0*/  LEA.HI R0, R2, R3, RZ, 0x1 ;  /* 0x0000000302007211 */ /* 0x000fca00078f08ff */
[----:B------:R-:W-:-:S05]  /*1600*/  IMAD.MOV R2, RZ, RZ, -R0 ;  /* 0x000000ffff027224 */ /* 0x000fca00078e0a00 */
[----:B------:R-:W-:Y:S01]  /*1610*/  @!P0 MOV R0, R2 ;  /* 0x0000000200008202 */ /* 0x000fe20000000f00 */
[----:B0-----:R-:W-:-:S10]  /*1620*/  DMUL R8, R10, UR4 ;  /* 0x000000040a087c28 */ /* 0x001fd40008000000 */
[----:B------:R-:W0:Y:S02]  /*1630*/  F2F.F32.F64 R8, R8 ;  /* 0x0000000800087310 */ /* 0x000e240000301000 */
[----:B0-----:R-:W-:-:S07]  /*1640*/  FSEL R4, -R8, R8, !P1 ;  /* 0x0000000808047208 */ /* 0x001fce0004800100 */
.L_x_13:
[----:B------:R-:W0:Y:S01]  /*1650*/  LDC R10, c[0x0][0x394] ;  /* 0x0000e500ff0a7b82 */ /* 0x000e220000000800 */
[----:B------:R-:W1:Y:S01]  /*1660*/  LDCU UR5, c[0x0][0x3c0] ;  /* 0x00007800ff0577ac */ /* 0x000e620008000800 */
[----:B------:R-:W-:Y:S02]  /*1670*/  IMAD.MOV.U32 R2, RZ, RZ, 0x37cbac00 ;  /* 0x37cbac00ff027424 */ /* 0x000fe400078e00ff */
[----:B------:R-:W-:Y:S01]  /*1680*/  FMUL R3, R4, R4 ;  /* 0x0000000404037220 */ /* 0x000fe20000400000 */
[C---:B------:R-:W-:Y:S02]  /*1690*/  LOP3.LUT R7, R0.reuse, 0x1, RZ, 0xc0, !PT ;  /* 0x0000000100077812 */ /* 0x040fe400078ec0ff */
[----:B------:R-:W-:Y:S01]  /*16a0*/  MOV R8, 0x3d2aaabb ;  /* 0x3d2aaabb00087802 */ /* 0x000fe20000000f00 */
[----:B------:R-:W-:Y:S01]  /*16b0*/  FFMA R2, R3, R2, -0.0013887860113754868507 ;  /* 0xbab607ed03027423 */ /* 0x000fe20000000002 */
[----:B------:R-:W-:Y:S01]  /*16c0*/  ISETP.NE.U32.AND P0, PT, R7, 0x1, PT ;  /* 0x000000010700780c */ /* 0x000fe20003f05070 */
[----:B------:R-:W-:Y:S01]  /*16d0*/  IMAD.MOV.U32 R7, RZ, RZ, 0x3effffff ;  /* 0x3effffffff077424 */ /* 0x000fe200078e00ff */
[----:B------:R-:W-:-:S02]  /*16e0*/  LOP3.LUT P1, RZ, R0, 0x2, RZ, 0xc0, !PT ;  /* 0x0000000200ff7812 */ /* 0x000fc4000782c0ff */
[----:B------:R-:W-:Y:S02]  /*16f0*/  FSEL R2, R2, -0.00019574658654164522886, !P0 ;  /* 0xb94d415302027808 */ /* 0x000fe40004000000 */
[----:B------:R-:W-:Y:S02]  /*1700*/  FSEL R8, R8, 0.0083327032625675201416, !P0 ;  /* 0x3c0885e408087808 */ /* 0x000fe40004000000 */
[----:B------:R-:W-:-:S03]  /*1710*/  FSEL R0, R4, 1, P0 ;  /* 0x3f80000004007808 */ /* 0x000fc60000000000 */
[----:B------:R-:W-:Y:S01]  /*1720*/  FFMA R2, R3, R2, R8 ;  /* 0x0000000203027223 */ /* 0x000fe20000000008 */
[----:B------:R-:W-:Y:S01]  /*1730*/  FSEL R8, -R7, -0.16666662693023681641, !P0 ;  /* 0xbe2aaaa807087808 */ /* 0x000fe20004000100 */
[----:B-1----:R-:W-:Y:S01]  /*1740*/  USHF.L.U32 UR4, UR5, 0x1, URZ ;  /* 0x0000000105047899 */ /* 0x002fe200080006ff */
[----:B0-----:R-:W-:-:S03]  /*1750*/  FSETP.GT.AND P0, PT, R10, 9.9999997473787516356e-06, PT ;  /* 0x3727c5ac0a00780b */ /* 0x001fc60003f04000 */
[C---:B------:R-:W-:Y:S01]  /*1760*/  FFMA R2, R3.reuse, R2, R8 ;  /* 0x0000000203027223 */ /* 0x040fe20000000008 */
[----:B------:R-:W-:Y:S01]  /*1770*/  FFMA R3, R3, R0, RZ ;  /* 0x0000000003037223 */ /* 0x000fe200000000ff */
[----:B------:R-:W-:-:S03]  /*1780*/  I2FP.F32.S32 R4, UR4 ;  /* 0x0000000400047c45 */ /* 0x000fc60008201400 */
[----:B------:R-:W-:Y:S02]  /*1790*/  FFMA R2, R3, R2, R0 ;  /* 0x0000000203027223 */ /* 0x000fe40000000000 */
[----:B------:R-:W-:Y:S02]  /*17a0*/  FMUL R3, R4, 0.0049999998882412910461 ;  /* 0x3ba3d70a04037820 */ /* 0x000fe40000400000 */
[----:B------:R-:W-:-:S04]  /*17b0*/  @P1 FADD R2, RZ, -R2 ;  /* 0x80000002ff021221 */ /* 0x000fc80000000000 */
[----:B------:R-:W-:-:S05]  /*17c0*/  FMUL R2, R2, R3 ;  /* 0x0000000302027220 */ /* 0x000fca0000400000 */
[----:B------:R-:W-:Y:S01]  /*17d0*/  MOV R3, R2 ;  /* 0x0000000200037202 */ /* 0x000fe20000000f00 */
[----:B------:R-:W-:Y:S06]  /*17e0*/  @!P0 BRA `(.L_x_15) ;  /* 0x0000002400208947 */ /* 0x000fec0003800000 */
[----:B------:R-:W0:Y:S01]  /*17f0*/  LDC R7, c[0x0][0x390] ;  /* 0x0000e400ff077b82 */ /* 0x000e220000000800 */
[----:B------:R-:W-:Y:S01]  /*1800*/  UISETP.GE.AND UP0, UPT, UR5, 0x1, UPT ;  /* 0x000000010500788c */ /* 0x000fe2000bf06270 */
[----:B0-----:R-:W0:Y:S08]  /*1810*/  MUFU.RCP R0, R7 ;  /* 0x0000000700007308 */ /* 0x001e300000001000 */
[----:B------:R-:W1:Y:S01]  /*1820*/  FCHK P0, R10, R7 ;  /* 0x000000070a007302 */ /* 0x000e620000000000 */
[----:B0-----:R-:W-:-:S04]  /*1830*/  FFMA R3, R0, -R7, 1 ;  /* 0x3f80000000037423 */ /* 0x001fc80000000807 */
[----:B------:R-:W-:-:S04]  /*1840*/  FFMA R0, R0, R3, R0 ;  /* 0x0000000300007223 */ /* 0x000fc80000000000 */
[----:B------:R-:W-:-:S04]  /*1850*/  FFMA R3, R0, R10, RZ ;  /* 0x0000000a00037223 */ /* 0x000fc800000000ff */
[----:B------:R-:W-:-:S04]  /*1860*/  FFMA R4, R3, -R7, R10 ;  /* 0x8000000703047223 */ /* 0x000fc8000000000a */
[----:B------:R-:W-:Y:S01]  /*1870*/  FFMA R0, R0, R4, R3 ;  /* 0x0000000400007223 */ /* 0x000fe20000000003 */
[----:B-1----:R-:W-:Y:S06]  /*1880*/  @!P0 BRA `(.L_x_16) ;  /* 0x0000000000148947 */ /* 0x002fec0003800000 */
[----:B------:R-:W0:Y:S01]  /*1890*/  LDCU.64 UR4, c[0x0][0x390] ;  /* 0x00007200ff0477ac */ /* 0x000e220008000a00 */
[----:B------:R-:W-:Y:S01]  /*18a0*/  MOV R4, 0x18e0 ;  /* 0x000018e000047802 */ /* 0x000fe20000000f00 */
[----:B0-----:R-:W-:Y:S01]  /*18b0*/  IMAD.U32 R0, RZ, RZ, UR5 ;  /* 0x00000005ff007e24 */ /* 0x001fe2000f8e00ff */
[----:B------:R-:W-:-:S07]  /*18c0*/  MOV R3, UR4 ;  /* 0x0000000400037c02 */ /* 0x000fce0008000f00 */
[----:B------:R-:W-:Y:S05]  /*18d0*/  CALL.REL.NOINC `($__internal_2_$__cuda_sm3x_div_rn_noftz_f32_slowpath) ;  /* 0x0000002c00007944 */ /* 0x000fea0003c00000 */
.L_x_16:
[----:B------:R-:W-:Y:S01]  /*18e0*/  IMAD.MOV.U32 R3, RZ, RZ, RZ ;  /* 0x000000ffff037224 */ /* 0x000fe200078e00ff */
[----:B------:R-:W-:Y:S06]  /*18f0*/  BRA.U !UP0, `(.L_x_15) ;  /* 0x0000002108dc7547 */ /* 0x000fec000b800000 */
[----:B------:R-:W-:Y:S01]  /*1900*/  HFMA2 R3, -RZ, RZ, 1.75, 0 ;  /* 0x3f000000ff037431 */ /* 0x000fe200000001ff */
[----:B------:R-:W0:Y:S01]  /*1910*/  S2UR UR4, SR_CgaCtaId ;  /* 0x00000000000479c3 */ /* 0x000e220000008800 */
[----:B------:R-:W-:-:S03]  /*1920*/  UMOV UR6, 0x400 ;  /* 0x0000040000067882 */ /* 0x000fc60000000000 */
[----:B------:R-:W-:-:S05]  /*1930*/  LOP3.LUT R3, R3, 0x80000000, R0, 0xb8, !PT ;  /* 0x8000000003037812 */ /* 0x000fca00078eb800 */
[----:B------:R-:W-:-:S06]  /*1940*/  FADD.RZ R0, R3, R0 ;  /* 0x0000000003007221 */ /* 0x000fcc000000c000 */
[----:B------:R-:W1:Y:S01]  /*1950*/  F2I.TRUNC.NTZ R0, R0 ;  /* 0x0000000000007305 */ /* 0x000e62000020f100 */
[----:B0-----:R-:W-:-:S03]  /*1960*/  ULEA UR6, UR4, UR6, 0x18 ;  /* 0x0000000604067291 */ /* 0x001fc6000f8ec0ff */
[----:B------:R-:W-:Y:S01]  /*1970*/  UMOV UR4, URZ ;  /* 0x000000ff00047c82 */ /* 0x000fe20008000000 */
[C---:B-1----:R-:W-:Y:S02]  /*1980*/  LOP3.LUT R4, R0.reuse, 0x7ffffffc, RZ, 0xc0, !PT ;  /* 0x7ffffffc00047812 */ /* 0x042fe400078ec0ff */
[----:B------:R-:W-:-:S03]  /*1990*/  LOP3.LUT R3, R0, 0x3, RZ, 0xc0, !PT ;  /* 0x0000000300037812 */ /* 0x000fc600078ec0ff */
[----:B------:R-:W-:-:S07]  /*19a0*/  IMAD.MOV R4, RZ, RZ, -R4 ;  /* 0x000000ffff047224 */ /* 0x000fce00078e0a04 */
.L_x_22:
[----:B0-----:R-:W0:Y:S01]  /*19b0*/  S2UR UR7, SR_CgaCtaId ;  /* 0x00000000000779c3 */ /* 0x001e220000008800 */
[----:B------:R-:W-:Y:S01]  /*19c0*/  UMOV UR5, 0x400 ;  /* 0x0000040000057882 */ /* 0x000fe20000000000 */
[----:B------:R-:W-:Y:S01]  /*19d0*/  ULEA UR14, UR4, UR6, 0x2 ;  /* 0x00000006040e7291 */ /* 0x000fe2000f8e10ff */
[----:B------:R-:W-:Y:S01]  /*19e0*/  ISETP.GE.AND P0, PT, R0, 0x1, PT ;  /* 0x000000010000780c */ /* 0x000fe20003f06270 */
[----:B------:R-:W-:Y:S01]  /*19f0*/  UIADD3 UR5, UPT, UPT, UR5, 0x190, URZ ;  /* 0x0000019005057890 */ /* 0x000fe2000fffe0ff */
[----:B------:R-:W-:Y:S01]  /*1a00*/  BSSY.RECONVERGENT B0, `(.L_x_17) ;  /* 0x0000073000007945 */ /* 0x000fe20003800200 */
[----:B------:R-:W1:Y:S01]  /*1a10*/  LDCU UR16, c[0x0][0x390] ;  /* 0x00007200ff1077ac */ /* 0x000e620008000800 */
[----:B------:R-:W2:Y:S04]  /*1a20*/  LDCU UR12, c[0x0][0x3ac] ;  /* 0x00007580ff0c77ac */ /* 0x000ea80008000800 */
[----:B------:R-:W3:Y:S01]  /*1a30*/  LDS R11, [UR14] ;  /* 0x0000000eff0b7984 */ /* 0x000ee20008000800 */
[----:B------:R-:W4:Y:S01]  /*1a40*/  LDCU UR13, c[0x0][0x3b8] ;  /* 0x00007700ff0d77ac */ /* 0x000f220008000800 */
[----:B------:R-:W1:Y:S01]  /*1a50*/  LDCU.64 UR8, c[0x0][0x3b0] ;  /* 0x00007600ff0877ac */ /* 0x000e620008000a00 */
[----:B0-----:R-:W-:Y:S01]  /*1a60*/  ULEA UR7, UR7, UR5, 0x18 ;  /* 0x0000000507077291 */ /* 0x001fe2000f8ec0ff */
[----:B------:R-:W0:Y:S03]  /*1a70*/  LDCU UR5, c[0x0][0x3c0] ;  /* 0x00007800ff0577ac */ /* 0x000e260008000800 */
[----:B------:R-:W-:-:S02]  /*1a80*/  ULEA UR15, UR4, UR7, 0x2 ;  /* 0x00000007040f7291 */ /* 0x000fc4000f8e10ff */
[----:B------:R-:W-:-:S07]  /*1a90*/  UIADD3 UR4, UPT, UPT, UR4, 0x1, URZ ;  /* 0x0000000104047890 */ /* 0x000fce000fffe0ff */
[----:B------:R-:W1:Y:S01]  /*1aa0*/  LDS R10, [UR15] ;  /* 0x0000000fff0a7984 */ /* 0x000e620008000800 */
[----:B0-----:R-:W-:Y:S01]  /*1ab0*/  UISETP.NE.AND UP0, UPT, UR4, UR5, UPT ;  /* 0x000000050400728c */ /* 0x001fe2000bf05270 */
[----:B--2-4-:R-:W-:Y:S10]  /*1ac0*/  @!P0 BRA `(.L_x_18) ;  /* 0x0000000400988947 */ /* 0x014ff40003800000 */
[----:B------:R-:W-:Y:S01]  /*1ad0*/  ISETP.GE.U32.AND P1, PT, R0, 0x4, PT ;  /* 0x000000040000780c */ /* 0x000fe20003f26070 */
[----:B------:R-:W-:Y:S01]  /*1ae0*/  BSSY.RECONVERGENT B1, `(.L_x_19) ;  /* 0x0000037000017945 */ /* 0x000fe20003800200 */
[----:B------:R-:W-:-:S11]  /*1af0*/  ISETP.NE.AND P0, PT, R3, RZ, PT ;  /* 0x000000ff0300720c */ /* 0x000fd60003f05270 */
[----:B------:R-:W-:Y:S05]  /*1b00*/  @!P1 BRA `(.L_x_20) ;  /* 0x0000000000d09947 */ /* 0x000fea0003800000 */
[----:B------:R-:W-:-:S07]  /*1b10*/  MOV R7, R4 ;  /* 0x0000000400077202 */ /* 0x000fce0000000f00 */
.L_x_21:
[----:B-1-3--:R-:W-:Y:S01]  /*1b20*/  FMUL R9, R11, UR8 ;  /* 0x000000080b097c20 */ /* 0x00afe20008400000 */
[----:B------:R-:W-:Y:S01]  /*1b30*/  FMUL R12, R10, UR13 ;  /* 0x0000000d0a0c7c20 */ /* 0x000fe20008400000 */
[----:B------:R-:W-:Y:S02]  /*1b40*/  VIADD R7, R7, 0x4 ;  /* 0x0000000407077836 */ /* 0x000fe40000000000 */
[-C--:B------:R-:W-:Y:S01]  /*1b50*/  FMUL R8, R9, R10.reuse ;  /* 0x0000000a09087220 */ /* 0x080fe20000400000 */
[----:B------:R-:W-:Y:S02]  /*1b60*/  FMUL R9, R11, UR9 ;  /* 0x000000090b097c20 */ /* 0x000fe40008400000 */
[----:B------:R-:W-:Y:S01]  /*1b70*/  ISETP.NE.AND P3, PT, R7, RZ, PT ;  /* 0x000000ff0700720c */ /* 0x000fe20003f65270 */
[----:B------:R-:W-:Y:S01]  /*1b80*/  FFMA R8, R11, UR12, -R8 ;  /* 0x0000000c0b087c23 */ /* 0x000fe20008000808 */
[----:B------:R-:W-:-:S03]  /*1b90*/  FFMA R9, R9, R10, -R12 ;  /* 0x0000000a09097223 */ /* 0x000fc6000000080c */
[----:B------:R-:W-:Y:S01]  /*1ba0*/  FFMA R8, R8, UR16, R11 ;  /* 0x0000001008087c23 */ /* 0x000fe2000800000b */
[----:B------:R-:W-:-:S04]  /*1bb0*/  FFMA R9, R9, UR16, R10 ;  /* 0x0000001009097c23 */ /* 0x000fc8000800000a */
[C---:B------:R-:W-:Y:S02]  /*1bc0*/  FSETP.GEU.AND P1, PT, R8.reuse, RZ, PT ;  /* 0x000000ff0800720b */ /* 0x040fe40003f2e000 */
[C---:B------:R-:W-:Y:S02]  /*1bd0*/  FSETP.GEU.AND P2, PT, R9.reuse, RZ, PT ;  /* 0x000000ff0900720b */ /* 0x040fe40003f4e000 */
[----:B------:R-:W-:Y:S02]  /*1be0*/  FSEL R8, R8, RZ, P1 ;  /* 0x000000ff08087208 */ /* 0x000fe40000800000 */
[----:B------:R-:W-:-:S03]  /*1bf0*/  FSEL R9, R9, RZ, P2 ;  /* 0x000000ff09097208 */ /* 0x000fc60001000000 */
[C---:B------:R-:W-:Y:S02]  /*1c00*/  FMUL R10, R8.reuse, UR8 ;  /* 0x00000008080a7c20 */ /* 0x040fe40008400000 */
[C---:B------:R-:W-:Y:S02]  /*1c10*/  FMUL R12, R9.reuse, UR13 ;  /* 0x0000000d090c7c20 */ /* 0x040fe40008400000 */
[----:B------:R-:W-:Y:S01]  /*1c20*/  FMUL R11, R9, R10 ;  /* 0x0000000a090b7220 */ /* 0x000fe20000400000 */
[----:B------:R-:W-:-:S03]  /*1c30*/  FMUL R10, R8, UR9 ;  /* 0x00000009080a7c20 */ /* 0x000fc60008400000 */
        /* <DEDUP_REMOVED lines=20> */
[C---:B------:R-:W-:Y:S01]  /*1d80*/  FMUL R10, R8.reuse, UR8 ;  /* 0x00000008080a7c20 */ /* 0x040fe20008400000 */
[C---:B------:R-:W-:Y:S01]  /*1d90*/  FMUL R12, R8.reuse, UR9 ;  /* 0x00000009080c7c20 */ /* 0x040fe20008400000 */
[C---:B------:R-:W-:Y:S02]  /*1da0*/  FMUL R14, R9.reuse, UR13 ;  /* 0x0000000d090e7c20 */ /* 0x040fe40008400000 */
[C---:B------:R-:W-:Y:S02]  /*1db0*/  FMUL R11, R9.reuse, R10 ;  /* 0x0000000a090b7220 */ /* 0x040fe40000400000 */
[----:B------:R-:W-:Y:S02]  /*1dc0*/  FFMA R12, R9, R12, -R14 ;  /* 0x0000000c090c7223 */ /* 0x000fe4000000080e */
[----:B------:R-:W-:Y:S02]  /*1dd0*/  FFMA R11, R8, UR12, -R11 ;  /* 0x0000000c080b7c23 */ /* 0x000fe4000800080b */
[----:B------:R-:W-:-:S02]  /*1de0*/  FFMA R12, R12, UR16, R9 ;  /* 0x000000100c0c7c23 */ /* 0x000fc40008000009 */
[----:B------:R-:W-:-:S03]  /*1df0*/  FFMA R11, R11, UR16, R8 ;  /* 0x000000100b0b7c23 */ /* 0x000fc60008000008 */
[C---:B------:R-:W-:Y:S02]  /*1e00*/  FSETP.GEU.AND P2, PT, R12.reuse, RZ, PT ;  /* 0x000000ff0c00720b */ /* 0x040fe40003f4e000 */
[C---:B------:R-:W-:Y:S02]  /*1e10*/  FSETP.GEU.AND P1, PT, R11.reuse, RZ, PT ;  /* 0x000000ff0b00720b */ /* 0x040fe40003f2e000 */
[----:B------:R-:W-:Y:S02]  /*1e20*/  FSEL R10, R12, RZ, P2 ;  /* 0x000000ff0c0a7208 */ /* 0x000fe40001000000 */
[----:B------:R-:W-:Y:S01]  /*1e30*/  FSEL R11, R11, RZ, P1 ;  /* 0x000000ff0b0b7208 */ /* 0x000fe20000800000 */
[----:B------:R-:W-:Y:S08]  /*1e40*/  @P3 BRA `(.L_x_21) ;  /* 0xfffffffc00343947 */ /* 0x000ff0000383ffff */
.L_x_20:
[----:B-1----:R-:W-:Y:S05]  /*1e50*/  BSYNC.RECONVERGENT B1 ;  /* 0x0000000000017941 */ /* 0x002fea0003800200 */
.L_x_19:
[----:B------:R-:W-:Y:S05]  /*1e60*/  @!P0 BRA `(.L_x_18) ;  /* 0x0000000000b08947 */ /* 0x000fea0003800000 */
[----:B------:R-:W3:Y:S01]  /*1e70*/  LDC.64 R8, c[0x0][0x3b0] ;  /* 0x0000ec00ff087b82 */ /* 0x000ee20000000a00 */
[----:B------:R-:W-:-:S07]  /*1e80*/  ISETP.NE.AND P2, PT, R3, 0x1, PT ;  /* 0x000000010300780c */ /* 0x000fce0003f45270 */
[----:B------:R-:W0:Y:S08]  /*1e90*/  LDC R13, c[0x0][0x3b8] ;  /* 0x0000ee00ff0d7b82 */ /* 0x000e300000000800 */
[----:B------:R-:W1:Y:S08]  /*1ea0*/  LDC R12, c[0x0][0x3ac] ;  /* 0x0000eb00ff0c7b82 */ /* 0x000e700000000800 */
[----:B------:R-:W2:Y:S01]  /*1eb0*/  LDC R7, c[0x0][0x390] ;  /* 0x0000e400ff077b82 */ /* 0x000ea20000000800 */
[C---:B---3--:R-:W-:Y:S01]  /*1ec0*/  FMUL R15, R11.reuse, R8 ;  /* 0x000000080b0f7220 */ /* 0x048fe20000400000 */
[----:B------:R-:W-:-:S03]  /*1ed0*/  FMUL R17, R11, R9 ;  /* 0x000000090b117220 */ /* 0x000fc60000400000 */
[C---:B------:R-:W-:Y:S01]  /*1ee0*/  FMUL R14, R10.reuse, R15 ;  /* 0x0000000f0a0e7220 */ /* 0x040fe20000400000 */
[----:B0-----:R-:W-:-:S04]  /*1ef0*/  FMUL R19, R10, R13 ;  /* 0x0000000d0a137220 */ /* 0x001fc80000400000 */
[----:B------:R-:W-:Y:S01]  /*1f00*/  FFMA R17, R10, R17, -R19 ;  /* 0x000000110a117223 */ /* 0x000fe20000000813 */
[----:B-1----:R-:W-:-:S03]  /*1f10*/  FFMA R14, R11, R12, -R14 ;  /* 0x0000000c0b0e7223 */ /* 0x002fc6000000080e */
[-C--:B--2---:R-:W-:Y:S01]  /*1f20*/  FFMA R10, R17, R7.reuse, R10 ;  /* 0x00000007110a7223 */ /* 0x084fe2000000000a */
[----:B------:R-:W-:-:S04]  /*1f30*/  FFMA R11, R14, R7, R11 ;  /* 0x000000070e0b7223 */ /* 0x000fc8000000000b */
[C---:B------:R-:W-:Y:S02]  /*1f40*/  FSETP.GEU.AND P1, PT, R10.reuse, RZ, PT ;  /* 0x000000ff0a00720b */ /* 0x040fe40003f2e000 */
[C---:B------:R-:W-:Y:S02]  /*1f50*/  FSETP.GEU.AND P0, PT, R11.reuse, RZ, PT ;  /* 0x000000ff0b00720b */ /* 0x040fe40003f0e000 */
[----:B------:R-:W-:Y:S02]  /*1f60*/  FSEL R10, R10, RZ, P1 ;  /* 0x000000ff0a0a7208 */ /* 0x000fe40000800000 */
[----:B------:R-:W-:Y:S01]  /*1f70*/  FSEL R11, R11, RZ, P0 ;  /* 0x000000ff0b0b7208 */ /* 0x000fe20000000000 */
[----:B------:R-:W-:Y:S08]  /*1f80*/  @!P2 BRA `(.L_x_18) ;  /* 0x000000000068a947 */ /* 0x000ff00003800000 */
[C---:B------:R-:W-:Y:S01]  /*1f90*/  FMUL R15, R11.reuse, R8 ;  /* 0x000000080b0f7220 */ /* 0x040fe20000400000 */
[----:B------:R-:W-:Y:S01]  /*1fa0*/  FMUL R17, R11, R9 ;  /* 0x000000090b117220 */ /* 0x000fe20000400000 */
[C---:B------:R-:W-:Y:S01]  /*1fb0*/  FMUL R19, R10.reuse, R13 ;  /* 0x0000000d0a137220 */ /* 0x040fe20000400000 */
[----:B------:R-:W-:Y:S01]  /*1fc0*/  ISETP.NE.AND P0, PT, R3, 0x2, PT ;  /* 0x000000020300780c */ /* 0x000fe20003f05270 */
[C---:B------:R-:W-:Y:S02]  /*1fd0*/  FMUL R14, R10.reuse, R15 ;  /* 0x0000000f0a0e7220 */ /* 0x040fe40000400000 */
[----:B------:R-:W-:Y:S02]  /*1fe0*/  FFMA R17, R10, R17, -R19 ;  /* 0x000000110a117223 */ /* 0x000fe40000000813 */
[----:B------:R-:W-:Y:S02]  /*1ff0*/  FFMA R14, R11, R12, -R14 ;  /* 0x0000000c0b0e7223 */ /* 0x000fe4000000080e */
[----:B------:R-:W-:-:S02]  /*2000*/  FFMA R10, R17, R7, R10 ;  /* 0x00000007110a7223 */ /* 0x000fc4000000000a */
[----:B------:R-:W-:-:S03]  /*2010*/  FFMA R11, R14, R7, R11 ;  /* 0x000000070e0b7223 */ /* 0x000fc6000000000b */
[C---:B------:R-:W-:Y:S02]  /*2020*/  FSETP.GEU.AND P2, PT, R10.reuse, RZ, PT ;  /* 0x000000ff0a00720b */ /* 0x040fe40003f4e000 */
[C---:B------:R-:W-:Y:S02]  /*2030*/  FSETP.GEU.AND P1, PT, R11.reuse, RZ, PT ;  /* 0x000000ff0b00720b */ /* 0x040fe40003f2e000 */
[----:B------:R-:W-:Y:S02]  /*2040*/  FSEL R10, R10, RZ, P2 ;  /* 0x000000ff0a0a7208 */ /* 0x000fe40001000000 */
[----:B------:R-:W-:Y:S01]  /*2050*/  FSEL R11, R11, RZ, P1 ;  /* 0x000000ff0b0b7208 */ /* 0x000fe20000800000 */
[----:B------:R-:W-:Y:S08]  /*2060*/  @!P0 BRA `(.L_x_18) ;  /* 0x0000000000308947 */ /* 0x000ff00003800000 */
[C---:B------:R-:W-:Y:S01]  /*2070*/  FMUL R15, R11.reuse, R8 ;  /* 0x000000080b0f7220 */ /* 0x040fe20000400000 */
[C---:B------:R-:W-:Y:S01]  /*2080*/  FMUL R9, R11.reuse, R9 ;  /* 0x000000090b097220 */ /* 0x040fe20000400000 */
[C---:B------:R-:W-:Y:S02]  /*2090*/  FMUL R13, R10.reuse, R13 ;  /* 0x0000000d0a0d7220 */ /* 0x040fe40000400000 */
        /* <DEDUP_REMOVED lines=8> */
[----:B------:R-:W-:-:S09]  /*2120*/  FSEL R11, R8, RZ, P0 ;  /* 0x000000ff080b7208 */ /* 0x000fd20000000000 */
.L_x_18:
[----:B-1----:R-:W-:Y:S05]  /*2130*/  BSYNC.RECONVERGENT B0 ;  /* 0x0000000000007941 */ /* 0x002fea0003800200 */
.L_x_17:
[----:B---3--:R0:W-:Y:S04]  /*2140*/  STS [UR14], R11 ;  /* 0x0000000bff007988 */ /* 0x0081e8000800080e */
[----:B------:R0:W-:Y:S01]  /*2150*/  STS [UR15], R10 ;  /* 0x0000000aff007988 */ /* 0x0001e2000800080f */
[----:B------:R-:W-:Y:S05]  /*2160*/  BRA.U UP0, `(.L_x_22) ;  /* 0xfffffff900107547 */ /* 0x000fea000b83ffff */
[----:B------:R-:W-:Y:S01]  /*2170*/  UIADD3 UR4, UPT, UPT, UR5, -0x1, URZ ;  /* 0xffffffff05047890 */ /* 0x000fe2000fffe0ff */
[----:B------:R-:W-:Y:S01]  /*2180*/  HFMA2 R3, -RZ, RZ, 0, 0 ;  /* 0x00000000ff037431 */ /* 0x000fe200000001ff */
[----:B------:R-:W-:Y:S02]  /*2190*/  ULOP3.LUT UR9, UR5, 0x7, URZ, 0xc0, !UPT ;  /* 0x0000000705097892 */ /* 0x000fe4000f8ec0ff */
[----:B------:R-:W-:-:S03]  /*21a0*/  UISETP.GE.U32.AND UP0, UPT, UR4, 0x7, UPT ;  /* 0x000000070400788c */ /* 0x000fc6000bf06070 */
[----:B------:R-:W-:-:S06]  /*21b0*/  UMOV UR4, URZ ;  /* 0x000000ff00047c82 */ /* 0x000fcc0008000000 */
[----:B------:R-:W-:Y:S05]  /*21c0*/  BRA.U !UP0, `(.L_x_23) ;  /* 0x0000000d08647547 */ /* 0x000fea000b800000 */
[----:B------:R-:W-:Y:S01]  /*21d0*/  IMAD.MOV.U32 R3, RZ, RZ, RZ ;  /* 0x000000ffff037224 */ /* 0x000fe200078e00ff */
[----:B------:R-:W-:Y:S01]  /*21e0*/  ULOP3.LUT UR4, UR5, 0x7ffffff8, URZ, 0xc0, !UPT ;  /* 0x7ffffff805047892 */ /* 0x000fe2000f8ec0ff */
[----:B------:R-:W1:Y:S02]  /*21f0*/  LDCU UR15, c[0x0][0x3c0] ;  /* 0x00007800ff0f77ac */ /* 0x000e640008000800 */
[----:B------:R-:W-:-:S09]  /*2200*/  UMOV UR5, URZ ;  /* 0x000000ff00057c82 */ /* 0x000fd20008000000 */
.L_x_40:
[----:B------:R-:W-:Y:S02]  /*2210*/  UIADD3 UR8, UPT, UPT, UR5, 0x1, URZ ;  /* 0x0000000105087890 */ /* 0x000fe4000fffe0ff */
[----:B------:R-:W-:Y:S02]  /*2220*/  ULEA UR14, UR5, UR7, 0x2 ;  /* 0x00000007050e7291 */ /* 0x000fe4000f8e10ff */
[----:B-1----:R-:W-:Y:S02]  /*2230*/  UISETP.NE.AND UP0, UPT, UR8, UR15, UPT ;  /* 0x0000000f0800728c */ /* 0x002fe4000bf05270 */
[----:B------:R-:W-:Y:S02]  /*2240*/  ULEA UR13, UR5, UR6, 0x2 ;  /* 0x00000006050d7291 */ /* 0x000fe4000f8e10ff */
[----:B------:R-:W-:-:S03]  /*2250*/  USEL UR8, UR8, URZ, UP0 ;  /* 0x000000ff08087287 */ /* 0x000fc60008000000 */
[----:B------:R-:W-:Y:S01]  /*2260*/  LDS R4, [UR14] ;  /* 0x0000000eff047984 */ /* 0x000fe20008000800 */
[----:B------:R-:W-:Y:S02]  /*2270*/  ULEA UR12, UR8, UR7, 0x2 ;  /* 0x00000007080c7291 */ /* 0x000fe4000f8e10ff */
[----:B------:R-:W-:Y:S01]  /*2280*/  ULEA UR8, UR8, UR6, 0x2 ;  /* 0x0000000608087291 */ /* 0x000fe2000f8e10ff */
[----:B------:R-:W-:Y:S06]  /*2290*/  LDS R0, [UR13] ;  /* 0x0000000dff007984 */ /* 0x000fec0008000800 */
[----:B------:R-:W1:Y:S04]  /*22a0*/  LDS R9, [UR12] ;  /* 0x0000000cff097984 */ /* 0x000e680008000800 */
[----:B------:R-:W2:Y:S01]  /*22b0*/  LDS R7, [UR8] ;  /* 0x00000008ff077984 */ /* 0x000ea20008000800 */
[----:B-1----:R-:W-:Y:S01]  /*22c0*/  FADD R4, -R4, R9 ;  /* 0x0000000904047221 */ /* 0x002fe20000000100 */
[----:B--2---:R-:W-:-:S03]  /*22d0*/  FADD R0, -R0, R7 ;  /* 0x0000000700007221 */ /* 0x004fc60000000100 */
[----:B------:R-:W-:-:S04]  /*22e0*/  FMUL R7, R4, R4 ;  /* 0x0000000404077220 */ /* 0x000fc80000400000 */
[----:B------:R-:W-:-:S04]  /*22f0*/  FFMA R7, R0, R0, R7 ;  /* 0x0000000000077223 */ /* 0x000fc80000000007 */
[----:B------:R1:W2:Y:S01]  /*2300*/  MUFU.RSQ R4, R7 ;  /* 0x0000000700047308 */ /* 0x0002a20000001400 */
[----:B------:R-:W-:-:S04]  /*2310*/  IADD3 R0, PT, PT, R7, -0xd000000, RZ ;  /* 0xf300000007007810 */ /* 0x000fc80007ffe0ff */
[----:B------:R-:W-:-:S13]  /*2320*/  ISETP.GT.U32.AND P0, PT, R0, 0x727fffff, PT ;  /* 0x727fffff0000780c */ /* 0x000fda0003f04070 */
[----:B-12---:R-:W-:Y:S05]  /*2330*/  @!P0 BRA `(.L_x_24) ;  /* 0x0000000000108947 */ /* 0x006fea0003800000 */
[----:B------:R-:W-:Y:S01]  /*2340*/  IMAD.MOV.U32 R0, RZ, RZ, R7 ;  /* 0x000000ffff007224 */ /* 0x000fe200078e0007 */
[----:B0-----:R-:W-:-:S07]  /*2350*/  MOV R11, 0x2370 ;  /* 0x00002370000b7802 */ /* 0x001fce0000000f00 */
[----:B------:R-:W-:Y:S05]  /*2360*/  CALL.REL.NOINC `($__internal_1_$__cuda_sm20_sqrt_rn_f32_slowpath) ;  /* 0x0000002000007944 */ /* 0x000fea0003c00000 */
[----:B------:R-:W-:Y:S05]  /*2370*/  BRA `(.L_x_25) ;  /* 0x0000000000107947 */ /* 0x000fea0003800000 */
.L_x_24:
[----:B------:R-:W-:Y:S01]  /*2380*/  FMUL.FTZ R0, R7, R4 ;  /* 0x0000000407007220 */ /* 0x000fe20000410000 */
[----:B------:R-:W-:-:S03]  /*2390*/  FMUL.FTZ R4, R4, 0.5 ;  /* 0x3f00000004047820 */ /* 0x000fc60000410000 */
[----:B------:R-:W-:-:S04]  /*23a0*/  FFMA R7, -R0, R0, R7 ;  /* 0x0000000000077223 */ /* 0x000fc80000000107 */
[----:B------:R-:W-:-:S07]  /*23b0*/  FFMA R0, R7, R4, R0 ;  /* 0x0000000407007223 */ /* 0x000fce0000000000 */
.L_x_25:
[----:B------:R-:W-:Y:S01]  /*23c0*/  UIADD3 UR8, UPT, UPT, UR5, 0x2, URZ ;  /* 0x0000000205087890 */ /* 0x000fe2000fffe0ff */
[----:B------:R-:W-:Y:S01]  /*23d0*/  LDS R7, [UR14+0x4] ;  /* 0x0000040eff077984 */ /* 0x000fe20008000800 */
[----:B------:R-:W-:Y:S02]  /*23e0*/  FADD R3, R0, R3 ;  /* 0x0000000300037221 */ /* 0x000fe40000000000 */
[----:B------:R-:W-:Y:S01]  /*23f0*/  UISETP.NE.AND UP0, UPT, UR8, UR15, UPT ;  /* 0x0000000f0800728c */ /* 0x000fe2000bf05270 */
[----:B------:R-:W-:Y:S03]  /*2400*/  LDS R4, [UR13+0x4] ;  /* 0x0000040dff047984 */ /* 0x000fe60008000800 */
[----:B------:R-:W-:-:S04]  /*2410*/  USEL UR8, UR8, URZ, UP0 ;  /* 0x000000ff08087287 */ /* 0x000fc80008000000 */
[----:B------:R-:W-:Y:S02]  /*2420*/  ULEA UR12, UR8, UR7, 0x2 ;  /* 0x00000007080c7291 */ /* 0x000fe4000f8e10ff */
[----:B------:R-:W-:-:S07]  /*2430*/  ULEA UR8, UR8, UR6, 0x2 ;  /* 0x0000000608087291 */ /* 0x000fce000f8e10ff */
        /* <DEDUP_REMOVED lines=14> */
.L_x_26:
[----:B------:R-:W-:Y:S01]  /*2520*/  FMUL.FTZ R0, R7, R4 ;  /* 0x0000000407007220 */ /* 0x000fe20000410000 */
[----:B------:R-:W-:-:S03]  /*2530*/  FMUL.FTZ R4, R4, 0.5 ;  /* 0x3f00000004047820 */ /* 0x000fc60000410000 */
[----:B------:R-:W-:-:S04]  /*2540*/  FFMA R7, -R0, R0, R7 ;  /* 0x0000000000077223 */ /* 0x000fc80000000107 */
[----:B------:R-:W-:-:S07]  /*2550*/  FFMA R0, R7, R4, R0 ;  /* 0x0000000407007223 */ /* 0x000fce0000000000 */
.L_x_27:
        /* <DEDUP_REMOVED lines=22> */
.L_x_28:
[----:B------:R-:W-:Y:S01]  /*26c0*/  FMUL.FTZ R0, R7, R4 ;  /* 0x0000000407007220 */ /* 0x000fe20000410000 */
[----:B------:R-:W-:-:S03]  /*26d0*/  FMUL.FTZ R4, R4, 0.5 ;  /* 0x3f00000004047820 */ /* 0x000fc60000410000 */
[----:B------:R-:W-:-:S04]  /*26e0*/  FFMA R7, -R0, R0, R7 ;  /* 0x0000000000077223 */ /* 0x000fc80000000107 */
[----:B------:R-:W-:-:S07]  /*26f0*/  FFMA R0, R7, R4, R0 ;  /* 0x0000000407007223 */ /* 0x000fce0000000000 */
.L_x_29:
        /* <DEDUP_REMOVED lines=22> */
.L_x_30:
[----:B------:R-:W-:Y:S01]  /*2860*/  FMUL.FTZ R0, R7, R4 ;  /* 0x0000000407007220 */ /* 0x000fe20000410000 */
[----:B------:R-:W-:-:S03]  /*2870*/  FMUL.FTZ R4, R4, 0.5 ;  /* 0x3f00000004047820 */ /* 0x000fc60000410000 */
[----:B------:R-:W-:-:S04]  /*2880*/  FFMA R7, -R0, R0, R7 ;  /* 0x0000000000077223 */ /* 0x000fc80000000107 */
[----:B------:R-:W-:-:S07]  /*2890*/  FFMA R0, R7, R4, R0 ;  /* 0x0000000407007223 */ /* 0x000fce0000000000 */
.L_x_31:
        /* <DEDUP_REMOVED lines=18> */
[----:B------:R-:W-:Y:S02]  /*29c0*/  MOV R0, R7 ;  /* 0x0000000700007202 */ /* 0x000fe40000000f00 */
[----:B0-----:R-:W-:-:S07]  /*29d0*/  MOV R11, 0x29f0 ;  /* 0x000029f0000b7802 */ /* 0x001fce0000000f00 */
[----:B------:R-:W-:Y:S05]  /*29e0*/  CALL.REL.NOINC `($__internal_1_$__cuda_sm20_sqrt_rn_f32_slowpath) ;  /* 0x0000001800607944 */ /* 0x000fea0003c00000 */
[----:B------:R-:W-:Y:S05]  /*29f0*/  BRA `(.L_x_33) ;  /* 0x0000000000107947 */ /* 0x000fea0003800000 */
.L_x_32:
[----:B------:R-:W-:Y:S01]  /*2a00*/  FMUL.FTZ R0, R7, R4 ;  /* 0x0000000407007220 */ /* 0x000fe20000410000 */
[----:B------:R-:W-:-:S03]  /*2a10*/  FMUL.FTZ R4, R4, 0.5 ;  /* 0x3f00000004047820 */ /* 0x000fc60000410000 */
[----:B------:R-:W-:-:S04]  /*2a20*/  FFMA R7, -R0, R0, R7 ;  /* 0x0000000000077223 */ /* 0x000fc80000000107 */
[----:B------:R-:W-:-:S07]  /*2a30*/  FFMA R0, R7, R4, R0 ;  /* 0x0000000407007223 */ /* 0x000fce0000000000 */
.L_x_33:
        /* <DEDUP_REMOVED lines=14> */
[----:B------:R-:W-:Y:S01]  /*2b20*/  VIADD R8, R7, 0xf3000000 ;  /* 0xf300000007087836 */ /* 0x000fe20000000000 */
[----:B------:R1:W2:Y:S04]  /*2b30*/  MUFU.RSQ R4, R7 ;  /* 0x0000000700047308 */ /* 0x0002a80000001400 */
[----:B------:R-:W-:-:S13]  /*2b40*/  ISETP.GT.U32.AND P0, PT, R8, 0x727fffff, PT ;  /* 0x727fffff0800780c */ /* 0x000fda0003f04070 */
[----:B-12---:R-:W-:Y:S05]  /*2b50*/  @!P0 BRA `(.L_x_34) ;  /* 0x0000000000108947 */ /* 0x006fea0003800000 */
[----:B------:R-:W-:Y:S02]  /*2b60*/  MOV R0, R7 ;  /* 0x0000000700007202 */ /* 0x000fe40000000f00 */
[----:B0-----:R-:W-:-:S07]  /*2b70*/  MOV R11, 0x2b90 ;  /* 0x00002b90000b7802 */ /* 0x001fce0000000f00 */
[----:B------:R-:W-:Y:S05]  /*2b80*/  CALL.REL.NOINC `($__internal_1_$__cuda_sm20_sqrt_rn_f32_slowpath) ;  /* 0x0000001400f87944 */ /* 0x000fea0003c00000 */
[----:B------:R-:W-:Y:S05]  /*2b90*/  BRA `(.L_x_35) ;  /* 0x0000000000107947 */ /* 0x000fea0003800000 */
.L_x_34:
[----:B------:R-:W-:Y:S01]  /*2ba0*/  FMUL.FTZ R0, R7, R4 ;  /* 0x0000000407007220 */ /* 0x000fe20000410000 */
[----:B------:R-:W-:-:S03]  /*2bb0*/  FMUL.FTZ R4, R4, 0.5 ;  /* 0x3f00000004047820 */ /* 0x000fc60000410000 */
[----:B------:R-:W-:-:S04]  /*2bc0*/  FFMA R7, -R0, R0, R7 ;  /* 0x0000000000077223 */ /* 0x000fc80000000107 */
[----:B------:R-:W-:-:S07]  /*2bd0*/  FFMA R0, R7, R4, R0 ;  /* 0x0000000407007223 */ /* 0x000fce0000000000 */
.L_x_35:
        /* <DEDUP_REMOVED lines=22> */
.L_x_36:
[----:B------:R-:W-:Y:S01]  /*2d40*/  FMUL.FTZ R0, R7, R4 ;  /* 0x0000000407007220 */ /* 0x000fe20000410000 */
[----:B------:R-:W-:-:S03]  /*2d50*/  FMUL.FTZ R4, R4, 0.5 ;  /* 0x3f00000004047820 */ /* 0x000fc60000410000 */
[----:B------:R-:W-:-:S04]  /*2d60*/  FFMA R7, -R0, R0, R7 ;  /* 0x0000000000077223 */ /* 0x000fc80000000107 */
[----:B------:R-:W-:-:S07]  /*2d70*/  FFMA R0, R7, R4, R0 ;  /* 0x0000000407007223 */ /* 0x000fce0000000000 */
.L_x_37:
        /* <DEDUP_REMOVED lines=21> */
[----:B------:R-:W-:Y:S01]  /*2ed0*/  IMAD.MOV.U32 R3, RZ, RZ, R0 ;  /* 0x000000ffff037224 */ /* 0x000fe200078e0000 */
[----:B------:R-:W-:Y:S06]  /*2ee0*/  BRA `(.L_x_39) ;  /* 0x0000000000107947 */ /* 0x000fec0003800000 */
.L_x_38:
[----:B------:R-:W-:Y:S01]  /*2ef0*/  FMUL.FTZ R3, R8, R7 ;  /* 0x0000000708037220 */ /* 0x000fe20000410000 */
[----:B------:R-:W-:-:S03]  /*2f00*/  FMUL.FTZ R4, R7, 0.5 ;  /* 0x3f00000007047820 */ /* 0x000fc60000410000 */
[----:B------:R-:W-:-:S04]  /*2f10*/  FFMA R0, -R3, R3, R8 ;  /* 0x0000000303007223 */ /* 0x000fc80000000108 */
[----:B------:R-:W-:-:S07]  /*2f20*/  FFMA R3, R0, R4, R3 ;  /* 0x0000000400037223 */ /* 0x000fce0000000003 */
.L_x_39:
[----:B------:R-:W-:Y:S01]  /*2f30*/  UISETP.NE.AND UP0, UPT, UR5, UR4, UPT ;  /* 0x000000040500728c */ /* 0x000fe2000bf05270 */
[----:B------:R-:W-:-:S08]  /*2f40*/  FADD R3, R12, R3 ;  /* 0x000000030c037221 */ /* 0x000fd00000000000 */
[----:B------:R-:W-:Y:S05]  /*2f50*/  BRA.U UP0, `(.L_x_40) ;  /* 0xfffffff100ac7547 */ /* 0x000fea000b83ffff */
.L_x_23:
[----:B------:R-:W-:-:S09]  /*2f60*/  UISETP.NE.AND UP0, UPT, UR9, URZ, UPT ;  /* 0x000000ff0900728c */ /* 0x000fd2000bf05270 */
[----:B------:R-:W-:Y:S05]  /*2f70*/  BRA.U !UP0, `(.L_x_15) ;  /* 0x0000000d083c7547 */ /* 0x000fea000b800000 */
[----:B------:R-:W1:Y:S01]  /*2f80*/  LDCU UR12, c[0x0][0x3c0] ;  /* 0x00007800ff0c77ac */ /* 0x000e620008000800 */
[----:B------:R-:W-:Y:S02]  /*2f90*/  UISETP.GE.U32.AND UP0, UPT, UR9, 0x4, UPT ;  /* 0x000000040900788c */ /* 0x000fe4000bf06070 */
[----:B-1----:R-:W-:-:S07]  /*2fa0*/  ULOP3.LUT UR8, UR12, 0x3, URZ, 0xc0, !UPT ;  /* 0x000000030c087892 */ /* 0x002fce000f8ec0ff */
[----:B------:R-:W-:Y:S05]  /*2fb0*/  BRA.U !UP0, `(.L_x_41) ;  /* 0x0000000508b87547 */ /* 0x000fea000b800000 */
[----:B------:R-:W-:Y:S02]  /*2fc0*/  UIADD3 UR5, UPT, UPT, UR4, 0x1, URZ ;  /* 0x0000000104057890 */ /* 0x000fe4000fffe0ff */
[----:B------:R-:W-:Y:S02]  /*2fd0*/  ULEA UR13, UR4, UR7, 0x2 ;  /* 0x00000007040d7291 */ /* 0x000fe4000f8e10ff */
[----:B------:R-:W-:Y:S02]  /*2fe0*/  UISETP.NE.AND UP0, UPT, UR5, UR12, UPT ;  /* 0x0000000c0500728c */ /* 0x000fe4000bf05270 */
        /* <DEDUP_REMOVED lines=20> */
.L_x_42:
[----:B------:R-:W-:Y:S01]  /*3130*/  FMUL.FTZ R0, R7, R4 ;  /* 0x0000000407007220 */ /* 0x000fe20000410000 */
[----:B------:R-:W-:-:S03]  /*3140*/  FMUL.FTZ R4, R4, 0.5 ;  /* 0x3f00000004047820 */ /* 0x000fc60000410000 */
[----:B------:R-:W-:-:S04]  /*3150*/  FFMA R7, -R0, R0, R7 ;  /* 0x0000000000077223 */ /* 0x000fc80000000107 */
[----:B------:R-:W-:-:S07]  /*3160*/  FFMA R0, R7, R4, R0 ;  /* 0x0000000407007223 */ /* 0x000fce0000000000 */
.L_x_43:
[----:B------:R-:W1:Y:S01]  /*3170*/  LDCU UR9, c[0x0][0x3c0] ;  /* 0x00007800ff0977ac */ /* 0x000e620008000800 */
[----:B------:R-:W-:Y:S01]  /*3180*/  LDS R7, [UR13+0x4] ;  /* 0x0000040dff077984 */ /* 0x000fe20008000800 */
[----:B------:R-:W-:Y:S01]  /*3190*/  FADD R3, R3, R0 ;  /* 0x0000000003037221 */ /* 0x000fe20000000000 */
[----:B------:R-:W-:Y:S02]  /*31a0*/  UIADD3 UR5, UPT, UPT, UR4, 0x2, URZ ;  /* 0x0000000204057890 */ /* 0x000fe4000fffe0ff */
[----:B------:R-:W-:Y:S02]  /*31b0*/  LDS R4, [UR12+0x4] ;  /* 0x0000040cff047984 */ /* 0x000fe40008000800 */
[----:B-1----:R-:W-:-:S04]  /*31c0*/  UISETP.NE.AND UP0, UPT, UR5, UR9, UPT ;  /* 0x000000090500728c */ /* 0x002fc8000bf05270 */
        /* <DEDUP_REMOVED lines=17> */
.L_x_44:
[----:B------:R-:W-:Y:S01]  /*32e0*/  FMUL.FTZ R0, R7, R4 ;  /* 0x0000000407007220 */ /* 0x000fe20000410000 */
[----:B------:R-:W-:-:S03]  /*32f0*/  FMUL.FTZ R4, R4, 0.5 ;  /* 0x3f00000004047820 */ /* 0x000fc60000410000 */
[----:B------:R-:W-:-:S04]  /*3300*/  FFMA R7, -R0, R0, R7 ;  /* 0x0000000000077223 */ /* 0x000fc80000000107 */
[----:B------:R-:W-:-:S07]  /*3310*/  FFMA R0, R7, R4, R0 ;  /* 0x0000000407007223 */ /* 0x000fce0000000000 */
.L_x_45:
        /* <DEDUP_REMOVED lines=23> */
.L_x_46:
[----:B------:R-:W-:Y:S01]  /*3490*/  FMUL.FTZ R0, R7, R4 ;  /* 0x0000000407007220 */ /* 0x000fe20000410000 */
[----:B------:R-:W-:-:S03]  /*34a0*/  FMUL.FTZ R4, R4, 0.5 ;  /* 0x3f00000004047820 */ /* 0x000fc60000410000 */
[----:B------:R-:W-:-:S04]  /*34b0*/  FFMA R7, -R0, R0, R7 ;  /* 0x0000000000077223 */ /* 0x000fc80000000107 */
[----:B------:R-:W-:-:S07]  /*34c0*/  FFMA R0, R7, R4, R0 ;  /* 0x0000000407007223 */ /* 0x000fce0000000000 */
.L_x_47:
        /* <DEDUP_REMOVED lines=24> */
.L_x_48:
[----:B------:R-:W-:Y:S01]  /*3650*/  FMUL.FTZ R3, R8, R7 ;  /* 0x0000000708037220 */ /* 0x000fe20000410000 */
[----:B------:R-:W-:-:S03]  /*3660*/  FMUL.FTZ R4, R7, 0.5 ;  /* 0x3f00000007047820 */ /* 0x000fc60000410000 */
[----:B------:R-:W-:-:S04]  /*3670*/  FFMA R0, -R3, R3, R8 ;  /* 0x0000000303007223 */ /* 0x000fc80000000108 */
[----:B------:R-:W-:-:S07]  /*3680*/  FFMA R3, R0, R4, R3 ;  /* 0x0000000400037223 */ /* 0x000fce0000000003 */
.L_x_49:
[----:B------:R-:W-:-:S07]  /*3690*/  FADD R3, R12, R3 ;  /* 0x000000030c037221 */ /* 0x000fce0000000000 */
.L_x_41:
[----:B------:R-:W-:-:S09]  /*36a0*/  UISETP.NE.AND UP0, UPT, UR8, URZ, UPT ;  /* 0x000000ff0800728c */ /* 0x000fd2000bf05270 */
[----:B------:R-:W-:Y:S05]  /*36b0*/  BRA.U !UP0, `(.L_x_15) ;  /* 0x00000005086c7547 */ /* 0x000fea000b800000 */
[----:B------:R-:W-:-:S09]  /*36c0*/  UISETP.NE.AND UP0, UPT, UR8, 0x1, UPT ;  /* 0x000000010800788c */ /* 0x000fd2000bf05270 */
[----:B------:R-:W-:Y:S05]  /*36d0*/  BRA.U !UP0, `(.L_x_50) ;  /* 0x0000000108e47547 */ /* 0x000fea000b800000 */
[----:B------:R-:W1:Y:S01]  /*36e0*/  LDCU UR8, c[0x0][0x3c0] ;  /* 0x00007800ff0877ac */ /* 0x000e620008000800 */
[----:B------:R-:W-:Y:S02]  /*36f0*/  UIADD3 UR5, UPT, UPT, UR4, 0x1, URZ ;  /* 0x0000000104057890 */ /* 0x000fe4000fffe0ff */
[----:B------:R-:W-:-:S09]  /*3700*/  ULEA UR9, UR4, UR7, 0x2 ;  /* 0x0000000704097291 */ /* 0x000fd2000f8e10ff */
[----:B------:R-:W-:Y:S01]  /*3710*/  LDS R4, [UR9] ;  /* 0x00000009ff047984 */ /* 0x000fe20008000800 */
[----:B-1----:R-:W-:Y:S02]  /*3720*/  UISETP.NE.AND UP0, UPT, UR5, UR8, UPT ;  /* 0x000000080500728c */ /* 0x002fe4000bf05270 */
[----:B------:R-:W-:Y:S02]  /*3730*/  ULEA UR8, UR4, UR6, 0x2 ;  /* 0x0000000604087291 */ /* 0x000fe4000f8e10ff */
[----:B------:R-:W-:-:S04]  /*3740*/  USEL UR5, UR5, URZ, UP0 ;  /* 0x000000ff05057287 */ /* 0x000fc80008000000 */
        /* <DEDUP_REMOVED lines=17> */
.L_x_51:
[----:B------:R-:W-:Y:S01]  /*3860*/  FMUL.FTZ R0, R7, R4 ;  /* 0x0000000407007220 */ /* 0x000fe20000410000 */
[----:B------:R-:W-:-:S03]  /*3870*/  FMUL.FTZ R4, R4, 0.5 ;  /* 0x3f00000004047820 */ /* 0x000fc60000410000 */
[----:B------:R-:W-:-:S04]  /*3880*/  FFMA R7, -R0, R0, R7 ;  /* 0x0000000000077223 */ /* 0x000fc80000000107 */
[----:B------:R-:W-:-:S07]  /*3890*/  FFMA R0, R7, R4, R0 ;  /* 0x0000000407007223 */ /* 0x000fce0000000000 */
.L_x_52:
        /* <DEDUP_REMOVED lines=22> */
[----:B------:R-:W-:Y:S01]  /*3a00*/  MOV R3, R0 ;  /* 0x0000000000037202 */ /* 0x000fe20000000f00 */
[----:B------:R-:W-:Y:S06]  /*3a10*/  BRA `(.L_x_54) ;  /* 0x0000000000107947 */ /* 0x000fec0003800000 */
.L_x_53:
[----:B------:R-:W-:Y:S01]  /*3a20*/  FMUL.FTZ R3, R8, R7 ;  /* 0x0000000708037220 */ /* 0x000fe20000410000 */
[----:B------:R-:W-:-:S03]  /*3a30*/  FMUL.FTZ R4, R7, 0.5 ;  /* 0x3f00000007047820 */ /* 0x000fc60000410000 */
[----:B------:R-:W-:-:S04]  /*3a40*/  FFMA R0, -R3, R3, R8 ;  /* 0x0000000303007223 */ /* 0x000fc80000000108 */
[----:B------:R-:W-:-:S07]  /*3a50*/  FFMA R3, R0, R4, R3 ;  /* 0x0000000400037223 */ /* 0x000fce0000000003 */
.L_x_54:
[----:B------:R-:W-:-:S07]  /*3a60*/  FADD R3, R12, R3 ;  /* 0x000000030c037221 */ /* 0x000fce0000000000 */
.L_x_50:
[----:B------:R-:W1:Y:S02]  /*3a70*/  LDCU UR8, c[0x0][0x3c0] ;  /* 0x00007800ff0877ac */ /* 0x000e640008000800 */
[----:B-1----:R-:W-:-:S04]  /*3a80*/  ULOP3.LUT UR5, UR8, 0x1, URZ, 0xc0, !UPT ;  /* 0x0000000108057892 */ /* 0x002fc8000f8ec0ff */
[----:B------:R-:W-:-:S09]  /*3a90*/  UISETP.NE.U32.AND UP0, UPT, UR5, 0x1, UPT ;  /* 0x000000010500788c */ /* 0x000fd2000bf05070 */
[----:B------:R-:W-:Y:S05]  /*3aa0*/  BRA.U UP0, `(.L_x_15) ;  /* 0x0000000100707547 */ /* 0x000fea000b800000 */
[----:B------:R-:W-:-:S04]  /*3ab0*/  UIADD3 UR5, UPT, UPT, UR4, 0x1, URZ ;  /* 0x0000000104057890 */ /* 0x000fc8000fffe0ff */
[----:B------:R-:W-:Y:S02]  /*3ac0*/  UISETP.NE.AND UP0, UPT, UR5, UR8, UPT ;  /* 0x000000080500728c */ /* 0x000fe4000bf05270 */
[----:B------:R-:W-:Y:S02]  /*3ad0*/  ULEA UR8, UR4, UR7, 0x2 ;  /* 0x0000000704087291 */ /* 0x000fe4000f8e10ff */
[----:B------:R-:W-:Y:S02]  /*3ae0*/  USEL UR5, UR5, URZ, UP0 ;  /* 0x000000ff05057287 */ /* 0x000fe40008000000 */
[----:B------:R-:W-:Y:S02]  /*3af0*/  ULEA UR4, UR4, UR6, 0x2 ;  /* 0x0000000604047291 */ /* 0x000fe4000f8e10ff */
[----:B------:R-:W-:Y:S02]  /*3b00*/  ULEA UR7, UR5, UR7, 0x2 ;  /* 0x0000000705077291 */ /* 0x000fe4000f8e10ff */
[----:B------:R-:W-:Y:S01]  /*3b10*/  ULEA UR5, UR5, UR6, 0x2 ;  /* 0x0000000605057291 */ /* 0x000fe2000f8e10ff */
[----:B------:R-:W-:Y:S04]  /*3b20*/  LDS R4, [UR8] ;  /* 0x00000008ff047984 */ /* 0x000fe80008000800 */
[----:B------:R-:W-:Y:S04]  /*3b30*/  LDS R0, [UR4] ;  /* 0x00000004ff007984 */ /* 0x000fe80008000800 */
        /* <DEDUP_REMOVED lines=14> */
.L_x_55:
[----:B------:R-:W-:Y:S01]  /*3c20*/  FMUL.FTZ R0, R7, R4 ;  /* 0x0000000407007220 */ /* 0x000fe20000410000 */
[----:B------:R-:W-:-:S03]  /*3c30*/  FMUL.FTZ R4, R4, 0.5 ;  /* 0x3f00000004047820 */ /* 0x000fc60000410000 */
[----:B------:R-:W-:-:S04]  /*3c40*/  FFMA R7, -R0, R0, R7 ;  /* 0x0000000000077223 */ /* 0x000fc80000000107 */
[----:B------:R-:W-:-:S07]  /*3c50*/  FFMA R0, R7, R4, R0 ;  /* 0x0000000407007223 */ /* 0x000fce0000000000 */
.L_x_56:
[----:B------:R-:W-:-:S07]  /*3c60*/  FADD R3, R3, R0 ;  /* 0x0000000003037221 */ /* 0x000fce0000000000 */
.L_x_15:
[----:B------:R-:W1:Y:S08]  /*3c70*/  MUFU.RCP R7, R2 ;  /* 0x0000000200077308 */ /* 0x000e700000001000 */
[----:B------:R-:W2:Y:S01]  /*3c80*/  FCHK P0, R3, R2 ;  /* 0x0000000203007302 */ /* 0x000ea20000000000 */
[----:B-1----:R-:W-:-:S04]  /*3c90*/  FFMA R0, -R2, R7, 1 ;  /* 0x3f80000002007423 */ /* 0x002fc80000000107 */
[----:B------:R-:W-:-:S04]  /*3ca0*/  FFMA R0, R7, R0, R7 ;  /* 0x0000000007007223 */ /* 0x000fc80000000007 */
[----:B------:R-:W-:-:S04]  /*3cb0*/  FFMA R7, R0, R3, RZ ;  /* 0x0000000300077223 */ /* 0x000fc800000000ff */
[----:B------:R-:W-:-:S04]  /*3cc0*/  FFMA R4, -R2, R7, R3 ;  /* 0x0000000702047223 */ /* 0x000fc80000000103 */
[----:B------:R-:W-:Y:S01]  /*3cd0*/  FFMA R7, R0, R4, R7 ;  /* 0x0000000400077223 */ /* 0x000fe20000000007 */
[----:B--2---:R-:W-:Y:S06]  /*3ce0*/  @!P0 BRA `(.L_x_57) ;  /* 0x0000000000148947 */ /* 0x004fec0003800000 */
[----:B------:R-:W-:Y:S01]  /*3cf0*/  MOV R0, R3 ;  /* 0x0000000300007202 */ /* 0x000fe20000000f00 */
[----:B------:R-:W-:Y:S01]  /*3d00*/  IMAD.MOV.U32 R3, RZ, RZ, R2 ;  /* 0x000000ffff037224 */ /* 0x000fe200078e0002 */
[----:B------:R-:W-:-:S07]  /*3d10*/  MOV R4, 0x3d30 ;  /* 0x00003d3000047802 */ /* 0x000fce0000000f00 */
[----:B0-----:R-:W-:Y:S05]  /*3d20*/  CALL.REL.NOINC `($__internal_2_$__cuda_sm3x_div_rn_noftz_f32_slowpath) ;  /* 0x0000000400ec7944 */ /* 0x001fea0003c00000 */
[----:B------:R-:W-:-:S07]  /*3d30*/  MOV R7, R0 ;  /* 0x0000000000077202 */ /* 0x000fce0000000f00 */
.L_x_57:
[----:B------:R-:W1:Y:S01]  /*3d40*/  LDC.64 R2, c[0x0][0x380] ;  /* 0x0000e000ff027b82 */ /* 0x000e620000000a00 */
[----:B------:R-:W2:Y:S02]  /*3d50*/  LDCU UR4, c[0x0][0x388] ;  /* 0x00007100ff0477ac */ /* 0x000ea40008000800 */
[----:B--2---:R-:W-:-:S04]  /*3d60*/  IMAD R5, R5, UR4, R6 ;  /* 0x0000000405057c24 */ /* 0x004fc8000f8e0206 */
[----:B-1----:R-:W-:-:S05]  /*3d70*/  IMAD.WIDE R2, R5, 0x4, R2 ;  /* 0x0000000405027825 */ /* 0x002fca00078e0202 */
[----:B------:R-:W-:Y:S01]  /*3d80*/  STG.E desc[UR10][R2.64], R7 ;  /* 0x0000000702007986 */ /* 0x000fe2000c10190a */
[----:B------:R-:W-:Y:S05]  /*3d90*/  EXIT ;  /* 0x000000000000794d */ /* 0x000fea0003800000 */
        .weak           $__internal_0_$__cuda_sm20_div_rn_f64_full
        .type           $__internal_0_$__cuda_sm20_div_rn_f64_full,@function
        .size           $__internal_0_$__cuda_sm20_div_rn_f64_full,($__internal_1_$__cuda_sm20_sqrt_rn_f32_slowpath - $__internal_0_$__cuda_sm20_div_rn_f64_full)
$__internal_0_$__cuda_sm20_div_rn_f64_full:
[C---:B------:R-:W-:Y:S01]  /*3da0*/  FSETP.GEU.AND P0, PT, |R13|.reuse, 1.469367938527859385e-39, PT ;  /* 0x001000000d00780b */ /* 0x040fe20003f0e200 */
[----:B------:R-:W-:Y:S01]  /*3db0*/  IMAD.MOV.U32 R8, RZ, RZ, 0x1ca00000 ;  /* 0x1ca00000ff087424 */ /* 0x000fe200078e00ff */
[C---:B------:R-:W-:Y:S02]  /*3dc0*/  LOP3.LUT R14, R13.reuse, 0x800fffff, RZ, 0xc0, !PT ;  /* 0x800fffff0d0e7812 */ /* 0x040fe400078ec0ff */
[----:B------:R-:W-:Y:S02]  /*3dd0*/  MOV R12, R10 ;  /* 0x0000000a000c7202 */ /* 0x000fe40000000f00 */
[----:B------:R-:W-:Y:S01]  /*3de0*/  LOP3.LUT R15, R14, 0x3ff00000, RZ, 0xfc, !PT ;  /* 0x3ff000000e0f7812 */ /* 0x000fe200078efcff */
[----:B------:R-:W-:Y:S01]  /*3df0*/  IMAD.MOV.U32 R14, RZ, RZ, R10 ;  /* 0x000000ffff0e7224 */ /* 0x000fe200078e000a */
[----:B------:R-:W-:Y:S02]  /*3e00*/  MOV R18, 0x1 ;  /* 0x0000000100127802 */ /* 0x000fe40000000f00 */
[----:B------:R-:W-:-:S02]  /*3e10*/  LOP3.LUT R21, R13, 0x7ff00000, RZ, 0xc0, !PT ;  /* 0x7ff000000d157812 */ /* 0x000fc400078ec0ff */
[----:B------:R-:W-:Y:S01]  /*3e20*/  LOP3.LUT R4, R11, 0x7ff00000, RZ, 0xc0, !PT ;  /* 0x7ff000000b047812 */ /* 0x000fe200078ec0ff */
[----:B------:R-:W-:Y:S01]  /*3e30*/  @!P0 DMUL R14, R12, 8.98846567431157953865e+307 ;  /* 0x7fe000000c0e8828 */ /* 0x000fe20000000000 */
[----:B------:R-:W-:Y:S02]  /*3e40*/  MOV R10, UR8 ;  /* 0x00000008000a7c02 */ /* 0x000fe40008000f00 */
[----:B------:R-:W-:Y:S02]  /*3e50*/  ISETP.GE.U32.AND P1, PT, R4, R21, PT ;  /* 0x000000150400720c */ /* 0x000fe40003f26070 */
[----:B------:R-:W-:Y:S01]  /*3e60*/  MOV R22, R4 ;  /* 0x0000000400167202 */ /* 0x000fe20000000f00 */
[----:B------:R-:W0:Y:S02]  /*3e70*/  MUFU.RCP64H R19, R15 ;  /* 0x0000000f00137308 */ /* 0x000e240000001800 */
[----:B0-----:R-:W-:-:S08]  /*3e80*/  DFMA R2, R18, -R14, 1 ;  /* 0x3ff000001202742b */ /* 0x001fd0000000080e */
[----:B------:R-:W-:-:S08]  /*3e90*/  DFMA R2, R2, R2, R2 ;  /* 0x000000020202722b */ /* 0x000fd00000000002 */
[----:B------:R-:W-:Y:S01]  /*3ea0*/  DFMA R18, R18, R2, R18 ;  /* 0x000000021212722b */ /* 0x000fe20000000012 */
[----:B------:R-:W-:Y:S02]  /*3eb0*/  SEL R3, R8, 0x63400000, !P1 ;  /* 0x6340000008037807 */ /* 0x000fe40004800000 */
[----:B------:R-:W-:Y:S02]  /*3ec0*/  FSETP.GEU.AND P1, PT, |R11|, 1.469367938527859385e-39, PT ;  /* 0x001000000b00780b */ /* 0x000fe40003f2e200 */
[----:B------:R-:W-:-:S03]  /*3ed0*/  LOP3.LUT R3, R3, 0x800fffff, R11, 0xf8, !PT ;  /* 0x800fffff03037812 */ /* 0x000fc600078ef80b */
[----:B------:R-:W-:Y:S01]  /*3ee0*/  DFMA R16, R18, -R14, 1 ;  /* 0x3ff000001210742b */ /* 0x000fe2000000080e */
[----:B------:R-:W-:-:S07]  /*3ef0*/  MOV R2, R10 ;  /* 0x0000000a00027202 */ /* 0x000fce0000000f00 */
[----:B------:R-:W-:Y:S01]  /*3f00*/  DFMA R16, R18, R16, R18 ;  /* 0x000000101210722b */ /* 0x000fe20000000012 */
[----:B------:R-:W-:Y:S10]  /*3f10*/  @P1 BRA `(.L_x_58) ;  /* 0x0000000000201947 */ /* 0x000ff40003800000 */
[----:B------:R-:W-:Y:S01]  /*3f20*/  LOP3.LUT R19, R13, 0x7ff00000, RZ, 0xc0, !PT ;  /* 0x7ff000000d137812 */ /* 0x000fe200078ec0ff */
[----:B------:R-:W-:-:S03]  /*3f30*/  IMAD.MOV.U32 R18, RZ, RZ, RZ ;  /* 0x000000ffff127224 */ /* 0x000fc600078e00ff */
[----:B------:R-:W-:-:S04]  /*3f40*/  ISETP.GE.U32.AND P1, PT, R4, R19, PT ;  /* 0x000000130400720c */ /* 0x000fc80003f26070 */
[----:B------:R-:W-:-:S04]  /*3f50*/  SEL R19, R8, 0x63400000, !P1 ;  /* 0x6340000008137807 */ /* 0x000fc80004800000 */
[----:B------:R-:W-:-:S04]  /*3f60*/  LOP3.LUT R19, R19, 0x80000000, R11, 0xf8, !PT ;  /* 0x8000000013137812 */ /* 0x000fc800078ef80b */
[----:B------:R-:W-:-:S06]  /*3f70*/  LOP3.LUT R19, R19, 0x100000, RZ, 0xfc, !PT ;  /* 0x0010000013137812 */ /* 0x000fcc00078efcff */
[----:B------:R-:W-:-:S10]  /*3f80*/  DFMA R2, R2, 2, -R18 ;  /* 0x400000000202782b */ /* 0x000fd40000000812 */
[----:B------:R-:W-:-:S07]  /*3f90*/  LOP3.LUT R22, R3, 0x7ff00000, RZ, 0xc0, !PT ;  /* 0x7ff0000003167812 */ /* 0x000fce00078ec0ff */
.L_x_58:
[----:B------:R-:W-:Y:S01]  /*3fa0*/  MOV R23, R21 ;  /* 0x0000001500177202 */ /* 0x000fe20000000f00 */
[----:B------:R-:W-:Y:S01]  /*3fb0*/  DMUL R18, R16, R2 ;  /* 0x0000000210127228 */ /* 0x000fe20000000000 */
[----:B------:R-:W-:Y:S02]  /*3fc0*/  @!P0 LOP3.LUT R23, R15, 0x7ff00000, RZ, 0xc0, !PT ;  /* 0x7ff000000f178812 */ /* 0x000fe400078ec0ff */
[----:B------:R-:W-:-:S03]  /*3fd0*/  IADD3 R24, PT, PT, R22, -0x1, RZ ;  /* 0xffffffff16187810 */ /* 0x000fc60007ffe0ff */
[----:B------:R-:W-:Y:S01]  /*3fe0*/  VIADD R25, R23, 0xffffffff ;  /* 0xffffffff17197836 */ /* 0x000fe20000000000 */
[----:B------:R-:W-:Y:S01]  /*3ff0*/  ISETP.GT.U32.AND P0, PT, R24, 0x7feffffe, PT ;  /* 0x7feffffe1800780c */ /* 0x000fe20003f04070 */
[----:B------:R-:W-:-:S03]  /*4000*/  DFMA R20, R18, -R14, R2 ;  /* 0x8000000e1214722b */ /* 0x000fc60000000002 */
[----:B------:R-:W-:-:S05]  /*4010*/  ISETP.GT.U32.OR P0, PT, R25, 0x7feffffe, P0 ;  /* 0x7feffffe1900780c */ /* 0x000fca0000704470 */
[----:B------:R-:W-:-:S08]  /*4020*/  DFMA R20, R16, R20, R18 ;  /* 0x000000141014722b */ /* 0x000fd00000000012 */
[----:B------:R-:W-:Y:S05]  /*4030*/  @P0 BRA `(.L_x_59) ;  /* 0x00000000006c0947 */ /* 0x000fea0003800000 */
[----:B------:R-:W-:-:S04]  /*4040*/  LOP3.LUT R11, R13, 0x7ff00000, RZ, 0xc0, !PT ;  /* 0x7ff000000d0b7812 */ /* 0x000fc800078ec0ff */
[CC--:B------:R-:W-:Y:S02]  /*4050*/  VIADDMNMX R10, R4.reuse, -R11.reuse, 0xb9600000, !PT ;  /* 0xb9600000040a7446 */ /* 0x0c0fe4000780090b */
[----:B------:R-:W-:Y:S02]  /*4060*/  ISETP.GE.U32.AND P0, PT, R4, R11, PT ;  /* 0x0000000b0400720c */ /* 0x000fe40003f06070 */
[----:B------:R-:W-:Y:S02]  /*4070*/  VIMNMX R10, PT, PT, R10, 0x46a00000, PT ;  /* 0x46a000000a0a7848 */ /* 0x000fe40003fe0100 */
[----:B------:R-:W-:-:S04]  /*4080*/  SEL R11, R8, 0x63400000, !P0 ;  /* 0x63400000080b7807 */ /* 0x000fc80004000000 */
[----:B------:R-:W-:Y:S01]  /*4090*/  IADD3 R4, PT, PT, -R11, R10, RZ ;  /* 0x0000000a0b047210 */ /* 0x000fe20007ffe1ff */
[----:B------:R-:W-:-:S03]  /*40a0*/  IMAD.MOV.U32 R10, RZ, RZ, RZ ;  /* 0x000000ffff0a7224 */ /* 0x000fc600078e00ff */
[----:B------:R-:W-:-:S06]  /*40b0*/  IADD3 R11, PT, PT, R4, 0x7fe00000, RZ ;  /* 0x7fe00000040b7810 */ /* 0x000fcc0007ffe0ff */
[----:B------:R-:W-:-:S10]  /*40c0*/  DMUL R16, R20, R10 ;  /* 0x0000000a14107228 */ /* 0x000fd40000000000 */
[----:B------:R-:W-:-:S13]  /*40d0*/  FSETP.GTU.AND P0, PT, |R17|, 1.469367938527859385e-39, PT ;  /* 0x001000001100780b */ /* 0x000fda0003f0c200 */
[----:B------:R-:W-:Y:S05]  /*40e0*/  @P0 BRA `(.L_x_60) ;  /* 0x0000000000940947 */ /* 0x000fea0003800000 */
[----:B------:R-:W-:Y:S01]  /*40f0*/  DFMA R2, R20, -R14, R2 ;  /* 0x8000000e1402722b */ /* 0x000fe20000000002 */
[----:B------:R-:W-:-:S09]  /*4100*/  MOV R10, RZ ;  /* 0x000000ff000a7202 */ /* 0x000fd20000000f00 */
[C---:B------:R-:W-:Y:S02]  /*4110*/  FSETP.NEU.AND P0, PT, R3.reuse, RZ, PT ;  /* 0x000000ff0300720b */ /* 0x040fe40003f0d000 */
[----:B------:R-:W-:-:S04]  /*4120*/  LOP3.LUT R13, R3, 0x80000000, R13, 0x48, !PT ;  /* 0x80000000030d7812 */ /* 0x000fc800078e480d */
[----:B------:R-:W-:-:S07]  /*4130*/  LOP3.LUT R11, R13, R11, RZ, 0xfc, !PT ;  /* 0x0000000b0d0b7212 */ /* 0x000fce00078efcff */
[----:B------:R-:W-:Y:S05]  /*4140*/  @!P0 BRA `(.L_x_60) ;  /* 0x00000000007c8947 */ /* 0x000fea0003800000 */
[----:B------:R-:W-:Y:S01]  /*4150*/  IADD3 R3, PT, PT, -R4, RZ, RZ ;  /* 0x000000ff04037210 */ /* 0x000fe20007ffe1ff */
[----:B------:R-:W-:Y:S01]  /*4160*/  IMAD.MOV.U32 R2, RZ, RZ, RZ ;  /* 0x000000ffff027224 */ /* 0x000fe200078e00ff */
[----:B------:R-:W-:-:S05]  /*4170*/  DMUL.RP R10, R20, R10 ;  /* 0x0000000a140a7228 */ /* 0x000fca0000008000 */
[----:B------:R-:W-:-:S05]  /*4180*/  DFMA R2, R16, -R2, R20 ;  /* 0x800000021002722b */ /* 0x000fca0000000014 */
[----:B------:R-:W-:Y:S02]  /*4190*/  LOP3.LUT R13, R11, R13, RZ, 0x3c, !PT ;  /* 0x0000000d0b0d7212 */ /* 0x000fe400078e3cff */
[----:B------:R-:W-:-:S04]  /*41a0*/  IADD3 R2, PT, PT, -R4, -0x43300000, RZ ;  /* 0xbcd0000004027810 */ /* 0x000fc80007ffe1ff */
[----:B------:R-:W-:-:S04]  /*41b0*/  FSETP.NEU.AND P0, PT, |R3|, R2, PT ;  /* 0x000000020300720b */ /* 0x000fc80003f0d200 */
[----:B------:R-:W-:Y:S02]  /*41c0*/  FSEL R16, R10, R16, !P0 ;  /* 0x000000100a107208 */ /* 0x000fe40004000000 */
[----:B------:R-:W-:Y:S01]  /*41d0*/  FSEL R17, R13, R17, !P0 ;  /* 0x000000110d117208 */ /* 0x000fe20004000000 */
[----:B------:R-:W-:Y:S06]  /*41e0*/  BRA `(.L_x_60) ;  /* 0x0000000000547947 */ /* 0x000fec0003800000 */
.L_x_59:
[----:B------:R-:W-:-:S14]  /*41f0*/  DSETP.NAN.AND P0, PT, R10, R10, PT ;  /* 0x0000000a0a00722a */ /* 0x000fdc0003f08000 */
[----:B------:R-:W-:Y:S05]  /*4200*/  @P0 BRA `(.L_x_61) ;  /* 0x0000000000440947 */ /* 0x000fea0003800000 */
[----:B------:R-:W-:-:S14]  /*4210*/  DSETP.NAN.AND P0, PT, R12, R12, PT ;  /* 0x0000000c0c00722a */ /* 0x000fdc0003f08000 */
[----:B------:R-:W-:Y:S05]  /*4220*/  @P0 BRA `(.L_x_62) ;  /* 0x0000000000300947 */ /* 0x000fea0003800000 */
[----:B------:R-:W-:Y:S02]  /*4230*/  ISETP.NE.AND P0, PT, R22, R23, PT ;  /* 0x000000171600720c */ /* 0x000fe40003f05270 */
[----:B------:R-:W-:Y:S02]  /*4240*/  MOV R16, 0x0 ;  /* 0x0000000000107802 */ /* 0x000fe40000000f00 */
[----:B------:R-:W-:-:S09]  /*4250*/  MOV R17, 0xfff80000 ;  /* 0xfff8000000117802 */ /* 0x000fd20000000f00 */
[----:B------:R-:W-:Y:S05]  /*4260*/  @!P0 BRA `(.L_x_60) ;  /* 0x0000000000348947 */ /* 0x000fea0003800000 */
[----:B------:R-:W-:Y:S02]  /*4270*/  ISETP.NE.AND P0, PT, R22, 0x7ff00000, PT ;  /* 0x7ff000001600780c */ /* 0x000fe40003f05270 */
[----:B------:R-:W-:Y:S02]  /*4280*/  LOP3.LUT R17, R11, 0x80000000, R13, 0x48, !PT ;  /* 0x800000000b117812 */ /* 0x000fe400078e480d */
[----:B------:R-:W-:-:S13]  /*4290*/  ISETP.EQ.OR P0, PT, R23, RZ, !P0 ;  /* 0x000000ff1700720c */ /* 0x000fda0004702670 */
[----:B------:R-:W-:Y:S01]  /*42a0*/  @P0 LOP3.LUT R2, R17, 0x7ff00000, RZ, 0xfc, !PT ;  /* 0x7ff0000011020812 */ /* 0x000fe200078efcff */
[----:B------:R-:W-:Y:S01]  /*42b0*/  @!P0 IMAD.MOV.U32 R16, RZ, RZ, RZ ;  /* 0x000000ffff108224 */ /* 0x000fe200078e00ff */
[----:B------:R-:W-:Y:S02]  /*42c0*/  @P0 MOV R16, RZ ;  /* 0x000000ff00100202 */ /* 0x000fe40000000f00 */
[----:B------:R-:W-:Y:S01]  /*42d0*/  @P0 MOV R17, R2 ;  /* 0x0000000200110202 */ /* 0x000fe20000000f00 */
[----:B------:R-:W-:Y:S06]  /*42e0*/  BRA `(.L_x_60) ;  /* 0x0000000000147947 */ /* 0x000fec0003800000 */
.L_x_62:
[----:B------:R-:W-:Y:S01]  /*42f0*/  LOP3.LUT R17, R13, 0x80000, RZ, 0xfc, !PT ;  /* 0x000800000d117812 */ /* 0x000fe200078efcff */
[----:B------:R-:W-:Y:S01]  /*4300*/  IMAD.MOV.U32 R16, RZ, RZ, R12 ;  /* 0x000000ffff107224 */ /* 0x000fe200078e000c */
[----:B------:R-:W-:Y:S06]  /*4310*/  BRA `(.L_x_60) ;  /* 0x0000000000087947 */ /* 0x000fec0003800000 */
.L_x_61:
[----:B------:R-:W-:Y:S02]  /*4320*/  LOP3.LUT R17, R11, 0x80000, RZ, 0xfc, !PT ;  /* 0x000800000b117812 */ /* 0x000fe400078efcff */
[----:B------:R-:W-:-:S07]  /*4330*/  MOV R16, R10 ;  /* 0x0000000a00107202 */ /* 0x000fce0000000f00 */
.L_x_60:
[----:B------:R-:W-:Y:S01]  /*4340*/  MOV R2, R0 ;  /* 0x0000000000027202 */ /* 0x000fe20000000f00 */
[----:B------:R-:W-:-:S04]  /*4350*/  IMAD.MOV.U32 R3, RZ, RZ, 0x0 ;  /* 0x00000000ff037424 */ /* 0x000fc800078e00ff */
[----:B------:R-:W-:Y:S05]  /*4360*/  RET.REL.NODEC R2 `(_Z12integrate_lvPfiiffffffffffffibffff) ;  /* 0xffffffbc02247950 */ /* 0x000fea0003c3ffff */
        .weak           $__internal_1_$__cuda_sm20_sqrt_rn_f32_slowpath
        .type           $__internal_1_$__cuda_sm20_sqrt_rn_f32_slowpath,@function
        .size           $__internal_1_$__cuda_sm20_sqrt_rn_f32_slowpath,($__internal_2_$__cuda_sm3x_div_rn_noftz_f32_slowpath - $__internal_1_$__cuda_sm20_sqrt_rn_f32_slowpath)
$__internal_1_$__cuda_sm20_sqrt_rn_f32_slowpath:
[----:B------:R-:W-:-:S13]  /*4370*/  LOP3.LUT P0, RZ, R0, 0x7fffffff, RZ, 0xc0, !PT ;  /* 0x7fffffff00ff7812 */ /* 0x000fda000780c0ff */
[----:B------:R-:W-:Y:S01]  /*4380*/  @!P0 MOV R4, R0 ;  /* 0x0000000000048202 */ /* 0x000fe20000000f00 */
[----:B------:R-:W-:Y:S06]  /*4390*/  @!P0 BRA `(.L_x_63) ;  /* 0x0000000000408947 */ /* 0x000fec0003800000 */
[----:B------:R-:W-:-:S13]  /*43a0*/  FSETP.GEU.FTZ.AND P0, PT, R0, RZ, PT ;  /* 0x000000ff0000720b */ /* 0x000fda0003f1e000 */
[----:B------:R-:W-:Y:S01]  /*43b0*/  @!P0 MOV R4, 0x7fffffff ;  /* 0x7fffffff00048802 */ /* 0x000fe20000000f00 */
[----:B------:R-:W-:Y:S06]  /*43c0*/  @!P0 BRA `(.L_x_63) ;  /* 0x0000000000348947 */ /* 0x000fec0003800000 */
[----:B------:R-:W-:-:S13]  /*43d0*/  FSETP.GTU.FTZ.AND P0, PT, |R0|, +INF , PT ;  /* 0x7f8000000000780b */ /* 0x000fda0003f1c200 */
[----:B------:R-:W-:Y:S01]  /*43e0*/  @P0 FADD.FTZ R4, R0, 1 ;  /* 0x3f80000000040421 */ /* 0x000fe20000010000 */
[----:B------:R-:W-:Y:S06]  /*43f0*/  @P0 BRA `(.L_x_63) ;  /* 0x0000000000280947 */ /* 0x000fec0003800000 */
[----:B------:R-:W-:-:S13]  /*4400*/  FSETP.NEU.FTZ.AND P0, PT, |R0|, +INF , PT ;  /* 0x7f8000000000780b */ /* 0x000fda0003f1d200 */
[----:B------:R-:W-:-:S04]  /*4410*/  @P0 FFMA R7, R0, 1.84467440737095516160e+19, RZ ;  /* 0x5f80000000070823 */ /* 0x000fc800000000ff */
[----:B------:R-:W0:Y:S02]  /*4420*/  @P0 MUFU.RSQ R4, R7 ;  /* 0x0000000700040308 */ /* 0x000e240000001400 */
[----:B0-----:R-:W-:Y:S01]  /*4430*/  @P0 FMUL.FTZ R8, R7, R4 ;  /* 0x0000000407080220 */ /* 0x001fe20000410000 */
[----:B------:R-:W-:Y:S01]  /*4440*/  @P0 FMUL.FTZ R10, R4, 0.5 ;  /* 0x3f000000040a0820 */ /* 0x000fe20000410000 */
[----:B------:R-:W-:Y:S02]  /*4450*/  @!P0 IMAD.MOV.U32 R4, RZ, RZ, R0 ;  /* 0x000000ffff048224 */ /* 0x000fe400078e0000 */
[----:B------:R-:W-:-:S04]  /*4460*/  @P0 FADD.FTZ R9, -R8, -RZ ;  /* 0x800000ff08090221 */ /* 0x000fc80000010100 */
[----:B------:R-:W-:-:S04]  /*4470*/  @P0 FFMA R9, R8, R9, R7 ;  /* 0x0000000908090223 */ /* 0x000fc80000000007 */
[----:B------:R-:W-:-:S04]  /*4480*/  @P0 FFMA R9, R9, R10, R8 ;  /* 0x0000000a09090223 */ /* 0x000fc80000000008 */
[----:B------:R-:W-:-:S07]  /*4490*/  @P0 FMUL.FTZ R4, R9, 2.3283064365386962891e-10 ;  /* 0x2f80000009040820 */ /* 0x000fce0000410000 */
.L_x_63:
[----:B------:R-:W-:Y:S01]  /*44a0*/  MOV R8, R11 ;  /* 0x0000000b00087202 */ /* 0x000fe20000000f00 */
[----:B------:R-:W-:Y:S01]  /*44b0*/  IMAD.MOV.U32 R9, RZ, RZ, 0x0 ;  /* 0x00000000ff097424 */ /* 0x000fe200078e00ff */
[----:B------:R-:W-:-:S03]  /*44c0*/  MOV R0, R4 ;  /* 0x0000000400007202 */ /* 0x000fc60000000f00 */
[----:B------:R-:W-:Y:S05]  /*44d0*/  RET.REL.NODEC R8 `(_Z12integrate_lvPfiiffffffffffffibffff) ;  /* 0xffffffb808c87950 */ /* 0x000fea0003c3ffff */
        .weak           $__internal_2_$__cuda_sm3x_div_rn_noftz_f32_slowpath
        .type           $__internal_2_$__cuda_sm3x_div_rn_noftz_f32_slowpath,@function
        .size           $__internal_2_$__cuda_sm3x_div_rn_noftz_f32_slowpath,(.L_x_382 - $__internal_2_$__cuda_sm3x_div_rn_noftz_f32_slowpath)
$__internal_2_$__cuda_sm3x_div_rn_noftz_f32_slowpath:
[----:B------:R-:W-:Y:S01]  /*44e0*/  SHF.R.U32.HI R9, RZ, 0x17, R3 ;  /* 0x00000017ff097819 */ /* 0x000fe20000011603 */
[----:B------:R-:W-:Y:S01]  /*44f0*/  BSSY.RECONVERGENT B1, `(.L_x_64) ;  /* 0x0000062000017945 */ /* 0x000fe20003800200 */
[----:B------:R-:W-:Y:S02]  /*4500*/  SHF.R.U32.HI R8, RZ, 0x17, R0 ;  /* 0x00000017ff087819 */ /* 0x000fe40000011600 */
[----:B------:R-:W-:Y:S02]  /*4510*/  LOP3.LUT R14, R9, 0xff, RZ, 0xc0, !PT ;  /* 0x000000ff090e7812 */ /* 0x000fe400078ec0ff */
[----:B------:R-:W-:Y:S02]  /*4520*/  LOP3.LUT R12, R8, 0xff, RZ, 0xc0, !PT ;  /* 0x000000ff080c7812 */ /* 0x000fe400078ec0ff */
[----:B------:R-:W-:Y:S02]  /*4530*/  IADD3 R10, PT, PT, R14, -0x1, RZ ;  /* 0xffffffff0e0a7810 */ /* 0x000fe40007ffe0ff */
[----:B------:R-:W-:-:S02]  /*4540*/  IADD3 R9, PT, PT, R12, -0x1, RZ ;  /* 0xffffffff0c097810 */ /* 0x000fc40007ffe0ff */
[----:B------:R-:W-:-:S04]  /*4550*/  ISETP.GT.U32.AND P0, PT, R10, 0xfd, PT ;  /* 0x000000fd0a00780c */ /* 0x000fc80003f04070 */
[----:B------:R-:W-:-:S13]  /*4560*/  ISETP.GT.U32.OR P0, PT, R9, 0xfd, P0 ;  /* 0x000000fd0900780c */ /* 0x000fda0000704470 */
[----:B------:R-:W-:Y:S01]  /*4570*/  @!P0 IMAD.MOV.U32 R8, RZ, RZ, RZ ;  /* 0x000000ffff088224 */ /* 0x000fe200078e00ff */
[----:B------:R-:W-:Y:S06]  /*4580*/  @!P0 BRA `(.L_x_65) ;  /* 0x00000000005c8947 */ /* 0x000fec0003800000 */
[----:B------:R-:W-:Y:S02]  /*4590*/  FSETP.GTU.FTZ.AND P0, PT, |R0|, +INF , PT ;  /* 0x7f8000000000780b */ /* 0x000fe40003f1c200 */
[----:B------:R-:W-:-:S04]  /*45a0*/  FSETP.GTU.FTZ.AND P1, PT, |R3|, +INF , PT ;  /* 0x7f8000000300780b */ /* 0x000fc80003f3c200 */
[----:B------:R-:W-:-:S13]  /*45b0*/  PLOP3.LUT P0, PT, P0, P1, PT, 0xf8, 0x8f ;  /* 0x00000000008f781c */ /* 0x000fda0000703f70 */
[----:B------:R-:W-:Y:S05]  /*45c0*/  @P0 BRA `(.L_x_66) ;  /* 0x00000004004c0947 */ /* 0x000fea0003800000 */
[----:B------:R-:W-:-:S13]  /*45d0*/  LOP3.LUT P0, RZ, R3, 0x7fffffff, R0, 0xc8, !PT ;  /* 0x7fffffff03ff7812 */ /* 0x000fda000780c800 */
[----:B------:R-:W-:Y:S05]  /*45e0*/  @!P0 BRA `(.L_x_67) ;  /* 0x00000004003c8947 */ /* 0x000fea0003800000 */
[C---:B------:R-:W-:Y:S02]  /*45f0*/  FSETP.NEU.FTZ.AND P1, PT, |R0|.reuse, +INF , PT ;  /* 0x7f8000000000780b */ /* 0x040fe40003f3d200 */
[----:B------:R-:W-:Y:S02]  /*4600*/  FSETP.NEU.FTZ.AND P2, PT, |R3|, +INF , PT ;  /* 0x7f8000000300780b */ /* 0x000fe40003f5d200 */
[----:B------:R-:W-:-:S11]  /*4610*/  FSETP.NEU.FTZ.AND P0, PT, |R0|, +INF , PT ;  /* 0x7f8000000000780b */ /* 0x000fd60003f1d200 */
[----:B------:R-:W-:Y:S05]  /*4620*/  @!P2 BRA !P1, `(.L_x_67) ;  /* 0x00000004002ca947 */ /* 0x000fea0004800000 */
[----:B------:R-:W-:-:S04]  /*4630*/  LOP3.LUT P1, RZ, R0, 0x7fffffff, RZ, 0xc0, !PT ;  /* 0x7fffffff00ff7812 */ /* 0x000fc8000782c0ff */
[----:B------:R-:W-:-:S13]  /*4640*/  PLOP3.LUT P1, PT, P2, P1, PT, 0x2f, 0xf2 ;  /* 0x0000000000f2781c */ /* 0x000fda0001722577 */
[----:B------:R-:W-:Y:S05]  /*4650*/  @P1 BRA `(.L_x_68) ;  /* 0x0000000400181947 */ /* 0x000fea0003800000 */
[----:B------:R-:W-:-:S04]  /*4660*/  LOP3.LUT P1, RZ, R3, 0x7fffffff, RZ, 0xc0, !PT ;  /* 0x7fffffff03ff7812 */ /* 0x000fc8000782c0ff */
[----:B------:R-:W-:-:S13]  /*4670*/  PLOP3.LUT P0, PT, P0, P1, PT, 0x2f, 0xf2 ;  /* 0x0000000000f2781c */ /* 0x000fda0000702577 */
[----:B------:R-:W-:Y:S05]  /*4680*/  @P0 BRA `(.L_x_69) ;  /* 0x0000000400000947 */ /* 0x000fea0003800000 */
[----:B------:R-:W-:Y:S02]  /*4690*/  ISETP.GE.AND P0, PT, R9, RZ, PT ;  /* 0x000000ff0900720c */ /* 0x000fe40003f06270 */
[----:B------:R-:W-:-:S11]  /*46a0*/  ISETP.GE.AND P1, PT, R10, RZ, PT ;  /* 0x000000ff0a00720c */ /* 0x000fd60003f26270 */
[----:B------:R-:W-:Y:S01]  /*46b0*/  @P0 MOV R8, RZ ;  /* 0x000000ff00080202 */ /* 0x000fe20000000f00 */
[----:B------:R-:W-:Y:S01]  /*46c0*/  @!P0 FFMA R0, R0, 1.84467440737095516160e+19, RZ ;  /* 0x5f80000000008823 */ /* 0x000fe200000000ff */
[----:B------:R-:W-:Y:S01]  /*46d0*/  @!P0 MOV R8, 0xffffffc0 ;  /* 0xffffffc000088802 */ /* 0x000fe20000000f00 */
[----:B------:R-:W-:-:S04]  /*46e0*/  @!P1 FFMA R3, R3, 1.84467440737095516160e+19, RZ ;  /* 0x5f80000003039823 */ /* 0x000fc800000000ff */
[----:B------:R-:W-:-:S07]  /*46f0*/  @!P1 VIADD R8, R8, 0x40 ;  /* 0x0000004008089836 */ /* 0x000fce0000000000 */
.L_x_65:
[----:B------:R-:W-:Y:S01]  /*4700*/  LEA R10, R14, 0xc0800000, 0x17 ;  /* 0xc08000000e0a7811 */ /* 0x000fe200078eb8ff */
[----:B------:R-:W-:Y:S03]  /*4710*/  BSSY.RECONVERGENT B2, `(.L_x_70) ;  /* 0x0000036000027945 */ /* 0x000fe60003800200 */
[----:B------:R-:W-:Y:S02]  /*4720*/  IADD3 R10, PT, PT, -R10, R3, RZ ;  /* 0x000000030a0a7210 */ /* 0x000fe40007ffe1ff */
[----:B------:R-:W-:Y:S02]  /*4730*/  IADD3 R3, PT, PT, R12, -0x7f, RZ ;  /* 0xffffff810c037810 */ /* 0x000fe40007ffe0ff */
[----:B------:R-:W0:Y:S01]  /*4740*/  MUFU.RCP R9, R10 ;  /* 0x0000000a00097308 */ /* 0x000e220000001000 */
[----:B------:R-:W-:Y:S02]  /*4750*/  FADD.FTZ R11, -R10, -RZ ;  /* 0x800000ff0a0b7221 */ /* 0x000fe40000010100 */
[----:B------:R-:W-:-:S02]  /*4760*/  IMAD R0, R3, -0x800000, R0 ;  /* 0xff80000003007824 */ /* 0x000fc400078e0200 */
[----:B0-----:R-:W-:-:S04]  /*4770*/  FFMA R12, R9, R11, 1 ;  /* 0x3f800000090c7423 */ /* 0x001fc8000000000b */
[----:B------:R-:W-:-:S04]  /*4780*/  FFMA R16, R9, R12, R9 ;  /* 0x0000000c09107223 */ /* 0x000fc80000000009 */
[----:B------:R-:W-:-:S04]  /*4790*/  FFMA R9, R0, R16, RZ ;  /* 0x0000001000097223 */ /* 0x000fc800000000ff */
[----:B------:R-:W-:-:S04]  /*47a0*/  FFMA R12, R11, R9, R0 ;  /* 0x000000090b0c7223 */ /* 0x000fc80000000000 */
[----:B------:R-:W-:Y:S01]  /*47b0*/  FFMA R13, R16, R12, R9 ;  /* 0x0000000c100d7223 */ /* 0x000fe20000000009 */
[----:B------:R-:W-:-:S03]  /*47c0*/  IADD3 R9, PT, PT, R3, 0x7f, -R14 ;  /* 0x0000007f03097810 */ /* 0x000fc60007ffe80e */
[----:B------:R-:W-:Y:S02]  /*47d0*/  FFMA R12, R11, R13, R0 ;  /* 0x0000000d0b0c7223 */ /* 0x000fe40000000000 */
[----:B------:R-:W-:Y:S02]  /*47e0*/  IMAD.IADD R9, R9, 0x1, R8 ;  /* 0x0000000109097824 */ /* 0x000fe400078e0208 */
[----:B------:R-:W-:-:S05]  /*47f0*/  FFMA R0, R16, R12, R13 ;  /* 0x0000000c10007223 */ /* 0x000fca000000000d */
[----:B------:R-:W-:-:S04]  /*4800*/  SHF.R.U32.HI R3, RZ, 0x17, R0 ;  /* 0x00000017ff037819 */ /* 0x000fc80000011600 */
[----:B------:R-:W-:-:S04]  /*4810*/  LOP3.LUT R3, R3, 0xff, RZ, 0xc0, !PT ;  /* 0x000000ff03037812 */ /* 0x000fc800078ec0ff */
[----:B------:R-:W-:-:S04]  /*4820*/  IADD3 R11, PT, PT, R3, R9, RZ ;  /* 0x00000009030b7210 */ /* 0x000fc80007ffe0ff */
[----:B------:R-:W-:-:S04]  /*4830*/  IADD3 R3, PT, PT, R11, -0x1, RZ ;  /* 0xffffffff0b037810 */ /* 0x000fc80007ffe0ff */
[----:B------:R-:W-:-:S13]  /*4840*/  ISETP.GE.U32.AND P0, PT, R3, 0xfe, PT ;  /* 0x000000fe0300780c */ /* 0x000fda0003f06070 */
[----:B------:R-:W-:Y:S05]  /*4850*/  @!P0 BRA `(.L_x_71) ;  /* 0x0000000000808947 */ /* 0x000fea0003800000 */
[----:B------:R-:W-:-:S13]  /*4860*/  ISETP.GT.AND P0, PT, R11, 0xfe, PT ;  /* 0x000000fe0b00780c */ /* 0x000fda0003f04270 */
[----:B------:R-:W-:Y:S05]  /*4870*/  @P0 BRA `(.L_x_72) ;  /* 0x00000000006c0947 */ /* 0x000fea0003800000 */
[----:B------:R-:W-:-:S13]  /*4880*/  ISETP.GE.AND P0, PT, R11, 0x1, PT ;  /* 0x000000010b00780c */ /* 0x000fda0003f06270 */
[----:B------:R-:W-:Y:S05]  /*4890*/  @P0 BRA `(.L_x_73) ;  /* 0x0000000000740947 */ /* 0x000fea0003800000 */
[----:B------:R-:W-:Y:S02]  /*48a0*/  ISETP.GE.AND P0, PT, R11, -0x18, PT ;  /* 0xffffffe80b00780c */ /* 0x000fe40003f06270 */
[----:B------:R-:W-:-:S11]  /*48b0*/  LOP3.LUT R0, R0, 0x80000000, RZ, 0xc0, !PT ;  /* 0x8000000000007812 */ /* 0x000fd600078ec0ff */
[----:B------:R-:W-:Y:S05]  /*48c0*/  @!P0 BRA `(.L_x_73) ;  /* 0x0000000000688947 */ /* 0x000fea0003800000 */
[CCC-:B------:R-:W-:Y:S01]  /*48d0*/  FFMA.RZ R3, R16.reuse, R12.reuse, R13.reuse ;  /* 0x0000000c10037223 */ /* 0x1c0fe2000000c00d */
[C---:B------:R-:W-:Y:S02]  /*48e0*/  VIADD R10, R11.reuse, 0x20 ;  /* 0x000000200b0a7836 */ /* 0x040fe40000000000 */
[CCC-:B------:R-:W-:Y:S01]  /*48f0*/  FFMA.RM R8, R16.reuse, R12.reuse, R13.reuse ;  /* 0x0000000c10087223 */ /* 0x1c0fe2000000400d */
[----:B------:R-:W-:Y:S02]  /*4900*/  ISETP.NE.AND P2, PT, R11, RZ, PT ;  /* 0x000000ff0b00720c */ /* 0x000fe40003f45270 */
[----:B------:R-:W-:Y:S01]  /*4910*/  LOP3.LUT R9, R3, 0x7fffff, RZ, 0xc0, !PT ;  /* 0x007fffff03097812 */ /* 0x000fe200078ec0ff */
[----:B------:R-:W-:Y:S01]  /*4920*/  FFMA.RP R3, R16, R12, R13 ;  /* 0x0000000c10037223 */ /* 0x000fe2000000800d */
[----:B------:R-:W-:Y:S02]  /*4930*/  ISETP.NE.AND P1, PT, R11, RZ, PT ;  /* 0x000000ff0b00720c */ /* 0x000fe40003f25270 */
[----:B------:R-:W-:-:S02]  /*4940*/  LOP3.LUT R9, R9, 0x800000, RZ, 0xfc, !PT ;  /* 0x0080000009097812 */ /* 0x000fc400078efcff */
[----:B------:R-:W-:Y:S02]  /*4950*/  IADD3 R11, PT, PT, -R11, RZ, RZ ;  /* 0x000000ff0b0b7210 */ /* 0x000fe40007ffe1ff */
[----:B------:R-:W-:Y:S02]  /*4960*/  SHF.L.U32 R10, R9, R10, RZ ;  /* 0x0000000a090a7219 */ /* 0x000fe400000006ff */
[----:B------:R-:W-:Y:S02]  /*4970*/  FSETP.NEU.FTZ.AND P0, PT, R3, R8, PT ;  /* 0x000000080300720b */ /* 0x000fe40003f1d000 */
[----:B------:R-:W-:Y:S02]  /*4980*/  SEL R8, R11, RZ, P2 ;  /* 0x000000ff0b087207 */ /* 0x000fe40001000000 */
[----:B------:R-:W-:Y:S02]  /*4990*/  ISETP.NE.AND P1, PT, R10, RZ, P1 ;  /* 0x000000ff0a00720c */ /* 0x000fe40000f25270 */
[----:B------:R-:W-:-:S02]  /*49a0*/  SHF.R.U32.HI R8, RZ, R8, R9 ;  /* 0x00000008ff087219 */ /* 0x000fc40000011609 */
[----:B------:R-:W-:Y:S02]  /*49b0*/  PLOP3.LUT P0, PT, P0, P1, PT, 0xf8, 0x8f ;  /* 0x00000000008f781c */ /* 0x000fe40000703f70 */
[----:B------:R-:W-:Y:S02]  /*49c0*/  SHF.R.U32.HI R10, RZ, 0x1, R8 ;  /* 0x00000001ff0a7819 */ /* 0x000fe40000011608 */
[----:B------:R-:W-:-:S04]  /*49d0*/  SEL R3, RZ, 0x1, !P0 ;  /* 0x00000001ff037807 */ /* 0x000fc80004000000 */
[----:B------:R-:W-:-:S04]  /*49e0*/  LOP3.LUT R3, R3, 0x1, R10, 0xf8, !PT ;  /* 0x0000000103037812 */ /* 0x000fc800078ef80a */
[----:B------:R-:W-:-:S04]  /*49f0*/  LOP3.LUT R3, R3, R8, RZ, 0xc0, !PT ;  /* 0x0000000803037212 */ /* 0x000fc800078ec0ff */
[----:B------:R-:W-:-:S04]  /*4a00*/  IADD3 R3, PT, PT, R10, R3, RZ ;  /* 0x000000030a037210 */ /* 0x000fc80007ffe0ff */
[----:B------:R-:W-:Y:S01]  /*4a10*/  LOP3.LUT R0, R3, R0, RZ, 0xfc, !PT ;  /* 0x0000000003007212 */ /* 0x000fe200078efcff */
[----:B------:R-:W-:Y:S06]  /*4a20*/  BRA `(.L_x_73) ;  /* 0x0000000000107947 */ /* 0x000fec0003800000 */
.L_x_72:
[----:B------:R-:W-:-:S04]  /*4a30*/  LOP3.LUT R0, R0, 0x80000000, RZ, 0xc0, !PT ;  /* 0x8000000000007812 */ /* 0x000fc800078ec0ff */
[----:B------:R-:W-:Y:S01]  /*4a40*/  LOP3.LUT R0, R0, 0x7f800000, RZ, 0xfc, !PT ;  /* 0x7f80000000007812 */ /* 0x000fe200078efcff */
[----:B------:R-:W-:Y:S06]  /*4a50*/  BRA `(.L_x_73) ;  /* 0x0000000000047947 */ /* 0x000fec0003800000 */
.L_x_71:
[----:B------:R-:W-:-:S07]  /*4a60*/  IMAD R0, R9, 0x800000, R0 ;  /* 0x0080000009007824 */ /* 0x000fce00078e0200 */
.L_x_73:
[----:B------:R-:W-:Y:S05]  /*4a70*/  BSYNC.RECONVERGENT B2 ;  /* 0x0000000000027941 */ /* 0x000fea0003800200 */
.L_x_70:
[----:B------:R-:W-:Y:S05]  /*4a80*/  BRA `(.L_x_74) ;  /* 0x0000000000207947 */ /* 0x000fea0003800000 */
.L_x_69:
[----:B------:R-:W-:-:S04]  /*4a90*/  LOP3.LUT R0, R3, 0x80000000, R0, 0x48, !PT ;  /* 0x8000000003007812 */ /* 0x000fc800078e4800 */
[----:B------:R-:W-:Y:S01]  /*4aa0*/  LOP3.LUT R0, R0, 0x7f800000, RZ, 0xfc, !PT ;  /* 0x7f80000000007812 */ /* 0x000fe200078efcff */
[----:B------:R-:W-:Y:S06]  /*4ab0*/  BRA `(.L_x_74) ;  /* 0x0000000000147947 */ /* 0x000fec0003800000 */
.L_x_68:
[----:B------:R-:W-:Y:S01]  /*4ac0*/  LOP3.LUT R0, R3, 0x80000000, R0, 0x48, !PT ;  /* 0x8000000003007812 */ /* 0x000fe200078e4800 */
[----:B------:R-:W-:Y:S06]  /*4ad0*/  BRA `(.L_x_74) ;  /* 0x00000000000c7947 */ /* 0x000fec0003800000 */
.L_x_67:
[----:B------:R-:W0:Y:S01]  /*4ae0*/  MUFU.RSQ R0, -QNAN ;  /* 0xffc0000000007908 */ /* 0x000e220000001400 */
[----:B------:R-:W-:Y:S05]  /*4af0*/  BRA `(.L_x_74) ;  /* 0x0000000000047947 */ /* 0x000fea0003800000 */
.L_x_66:
[----:B------:R-:W-:-:S07]  /*4b00*/  FADD.FTZ R0, R0, R3 ;  /* 0x0000000300007221 */ /* 0x000fce0000010000 */
.L_x_74:
[----:B------:R-:W-:Y:S05]  /*4b10*/  BSYNC.RECONVERGENT B1 ;  /* 0x0000000000017941 */ /* 0x000fea0003800200 */
.L_x_64:
[----:B------:R-:W-:Y:S01]  /*4b20*/  HFMA2 R9, -RZ, RZ, 0, 0 ;  /* 0x00000000ff097431 */ /* 0x000fe200000001ff */
[----:B------:R-:W-:-:S04]  /*4b30*/  MOV R8, R4 ;  /* 0x0000000400087202 */ /* 0x000fc80000000f00 */
[----:B0-----:R-:W-:Y:S05]  /*4b40*/  RET.REL.NODEC R8 `(_Z12integrate_lvPfiiffffffffffffibffff) ;  /* 0xffffffb4082c7950 */ /* 0x001fea0003c3ffff */
.L_x_75:
[----:B------:R-:W-:-:S00]  /*4b50*/  BRA `(.L_x_75) ;  /* 0xfffffffc00fc7947 */ /* 0x000fc0000383ffff */
[----:B------:R-:W-:-:S00]  /*4b60*/  NOP ;  /* 0x0000000000007918 */ /* 0x000fc00000000000 */
        /* <DEDUP_REMOVED lines=9> */
.L_x_382:


//--------------------- .text._Z13integrate_lvmPfiiffffffffffffffibffff --------------------------
	.section	.text._Z13integrate_lvmPfiiffffffffffffffibffff,"ax",@progbits
	.align	128
        .global         _Z13integrate_lvmPfiiffffffffffffffibffff
        .type           _Z13integrate_lvmPfiiffffffffffffffibffff,@function
        .size           _Z13integrate_lvmPfiiffffffffffffffibffff,(.L_x_385 - _Z13integrate_lvmPfiiffffffffffffffibffff)
        .other          _Z13integrate_lvmPfiiffffffffffffffibffff,@"STO_CUDA_ENTRY STV_DEFAULT"
_Z13integrate_lvmPfiiffffffffffffffibffff:
.text._Z13integrate_lvmPfiiffffffffffffffibffff:
        /* <DEDUP_REMOVED lines=33> */
[----:B------:R-:W-:Y:S02]  /*0210*/  MOV R10, 0x240 ;  /* 0x00000240000a7802 */ /* 0x000fe40000000f00 */
[----:B0-----:R-:W-:-:S07]  /*0220*/  MOV R18, UR4 ;  /* 0x0000000400127c02 */ /* 0x001fce0008000f00 */
[----:B------:R-:W-:Y:S05]  /*0230*/  CALL.REL.NOINC `($__internal_5_$__cuda_sm3x_div_rn_noftz_f32_slowpath) ;  /* 0x0000005000107944 */ /* 0x000fea0003c00000 */
[----:B------:R-:W-:-:S07]  /*0240*/  MOV R4, R0 ;  /* 0x0000000000047202 */ /* 0x000fce0000000f00 */
.L_x_77:
[----:B------:R-:W-:Y:S05]  /*0250*/  BSYNC.RECONVERGENT B2 ;  /* 0x0000000000027941 */ /* 0x000fea0003800200 */
.L_x_76:
        /* <DEDUP_REMOVED lines=18> */
[----:B------:R-:W-:Y:S05]  /*0380*/  CALL.REL.NOINC `($__internal_5_$__cuda_sm3x_div_rn_noftz_f32_slowpath) ;  /* 0x0000004c00bc7944 */ /* 0x000fea0003c00000 */
.L_x_79:
[----:B------:R-:W-:Y:S05]  /*0390*/  BSYNC.RECONVERGENT B2 ;  /* 0x0000000000027941 */ /* 0x000fea0003800200 */
.L_x_78:
[----:B------:R-:W0:Y:S01]  /*03a0*/  LDCU.U8 UR4, c[0x0][0x3cc] ;  /* 0x00007980ff0477ac */ /* 0x000e220008000000 */
[----:B------:R-:W1:Y:S01]  /*03b0*/  LDCU UR5, c[0x0][0x3a8] ;  /* 0x00007500ff0577ac */ /* 0x000e620008000800 */
[----:B------:R-:W2:Y:S01]  /*03c0*/  LDCU.64 UR10, c[0x0][0x358] ;  /* 0x00006b00ff0a77ac */ /* 0x000ea20008000a00 */
[----:B0-----:R-:W-:-:S04]  /*03d0*/  UPRMT UR4, UR4, 0x8880, URZ ;  /* 0x0000888004047896 */ /* 0x001fc800080000ff */
[----:B------:R-:W-:Y:S01]  /*03e0*/  UISETP.NE.AND UP0, UPT, UR4, URZ, UPT ;  /* 0x000000ff0400728c */ /* 0x000fe2000bf05270 */
[----:B-1----:R-:W-:-:S08]  /*03f0*/  FMUL R9, R0, UR5 ;  /* 0x0000000500097c20 */ /* 0x002fd00008400000 */
[----:B--2---:R-:W-:Y:S05]  /*0400*/  BRA.U !UP0, `(.L_x_80) ;  /* 0x0000000108347547 */ /* 0x004fea000b800000 */
[----:B------:R-:W0:Y:S02]  /*0410*/  LDCU.128 UR4, c[0x0][0x3d0] ;  /* 0x00007a00ff0477ac */ /* 0x000e240008000c00 */
[C---:B0-----:R-:W-:Y:S02]  /*0420*/  FSETP.GT.AND P0, PT, R2.reuse, UR5, PT ;  /* 0x0000000502007c0b */ /* 0x041fe4000bf04000 */
[C---:B------:R-:W-:Y:S02]  /*0430*/  FSETP.GT.AND P1, PT, R9.reuse, UR7, PT ;  /* 0x0000000709007c0b */ /* 0x040fe4000bf24000 */
[----:B------:R-:W-:Y:S02]  /*0440*/  FSETP.LT.OR P0, PT, R2, UR4, P0 ;  /* 0x0000000402007c0b */ /* 0x000fe40008701400 */
[----:B------:R-:W-:-:S04]  /*0450*/  FSETP.LT.OR P1, PT, R9, UR6, P1 ;  /* 0x0000000609007c0b */ /* 0x000fc80008f21400 */
[----:B------:R-:W-:-:S13]  /*0460*/  PLOP3.LUT P0, PT, P0, P1, PT, 0xf8, 0x8f ;  /* 0x00000000008f781c */ /* 0x000fda0000703f70 */
[----:B------:R-:W0:Y:S01]  /*0470*/  @P0 LDC R3, c[0x0][0x388] ;  /* 0x0000e200ff030b82 */ /* 0x000e220000000800 */
[----:B------:R-:W-:-:S07]  /*0480*/  @P0 MOV R11, 0xbf800000 ;  /* 0xbf800000000b0802 */ /* 0x000fce0000000f00 */
[----:B------:R-:W1:Y:S01]  /*0490*/  @P0 LDC.64 R4, c[0x0][0x380] ;  /* 0x0000e000ff040b82 */ /* 0x000e620000000a00 */
[----:B0-----:R-:W-:-:S04]  /*04a0*/  @P0 IMAD R3, R8, R3, R7 ;  /* 0x0000000308030224 */ /* 0x001fc800078e0207 */
[----:B-1----:R-:W-:-:S05]  /*04b0*/  @P0 IMAD.WIDE R4, R3, 0x4, R4 ;  /* 0x0000000403040825 */ /* 0x002fca00078e0204 */
[----:B------:R0:W-:Y:S01]  /*04c0*/  @P0 STG.E desc[UR10][R4.64], R11 ;  /* 0x0000000b04000986 */ /* 0x0001e2000c10190a */
[----:B------:R-:W-:Y:S05]  /*04d0*/  @P0 EXIT ;  /* 0x000000000000094d */ /* 0x000fea0003800000 */
.L_x_80:
[----:B------:R-:W1:Y:S01]  /*04e0*/  LDCU UR9, c[0x0][0x3c8] ;  /* 0x00007900ff0977ac */ /* 0x000e620008000800 */
[----:B------:R-:W-:Y:S01]  /*04f0*/  UMOV UR8, 0x54442d18 ;  /* 0x54442d1800087882 */ /* 0x000fe20000000000 */
[----:B-1----:R-:W-:-:S09]  /*0500*/  UISETP.GE.AND UP0, UPT, UR9, 0x1, UPT ;  /* 0x000000010900788c */ /* 0x002fd2000bf06270 */
[----:B------:R-:W-:Y:S05]  /*0510*/  BRA.U !UP0, `(.L_x_81) ;  /* 0x0000000908fc7547 */ /* 0x000fea000b800000 */
[----:B0-----:R-:W0:Y:S01]  /*0520*/  I2F.F64 R10, UR9 ;  /* 0x00000009000a7d12 */ /* 0x001e220008201c00 */
[----:B------:R-:W-:Y:S01]  /*0530*/  HFMA2 R4, -RZ, RZ, 0, 5.9604644775390625e-08 ;  /* 0x00000001ff047431 */ /* 0x000fe200000001ff */
[----:B------:R-:W-:Y:S01]  /*0540*/  UMOV UR4, 0x54442d18 ;  /* 0x54442d1800047882 */ /* 0x000fe20000000000 */
[----:B------:R-:W-:-:S05]  /*0550*/  UMOV UR5, 0x401921fb ;  /* 0x401921fb00057882 */ /* 0x000fca0000000000 */
[----:B0-----:R-:W0:Y:S02]  /*0560*/  MUFU.RCP64H R5, R11 ;  /* 0x0000000b00057308 */ /* 0x001e240000001800 */
        /* <DEDUP_REMOVED lines=11> */
[----:B------:R-:W-:Y:S01]  /*0620*/  MOV R13, R11 ;  /* 0x0000000b000d7202 */ /* 0x000fe20000000f00 */
[----:B------:R-:W-:Y:S01]  /*0630*/  IMAD.MOV.U32 R11, RZ, RZ, 0x401921fb ;  /* 0x401921fbff0b7424 */ /* 0x000fe200078e00ff */
[----:B------:R-:W-:-:S07]  /*0640*/  MOV R0, 0x660 ;  /* 0x0000066000007802 */ /* 0x000fce0000000f00 */
[----:B------:R-:W-:Y:S05]  /*0650*/  CALL.REL.NOINC `($__internal_3_$__cuda_sm20_div_rn_f64_full) ;  /* 0x00000044003c7944 */ /* 0x000fea0003c00000 */
[----:B------:R-:W-:Y:S02]  /*0660*/  MOV R4, R16 ;  /* 0x0000001000047202 */ /* 0x000fe40000000f00 */
[----:B------:R-:W-:-:S07]  /*0670*/  MOV R5, R17 ;  /* 0x0000001100057202 */ /* 0x000fce0000000f00 */
.L_x_82:
[----:B------:R-:W0:Y:S01]  /*0680*/  S2UR UR7, SR_CgaCtaId ;  /* 0x00000000000779c3 */ /* 0x000e220000008800 */
[----:B------:R1:W2:Y:S01]  /*0690*/  F2F.F32.F64 R12, R4 ;  /* 0x00000004000c7310 */ /* 0x0002a20000301000 */
[----:B------:R-:W-:Y:S02]  /*06a0*/  UMOV UR4, 0x400 ;  /* 0x0000040000047882 */ /* 0x000fe40000000000 */
[----:B------:R-:W-:Y:S02]  /*06b0*/  UIADD3 UR5, UPT, UPT, UR4, 0x190, URZ ;  /* 0x0000019004057890 */ /* 0x000fe4000fffe0ff */
[----:B0-----:R-:W-:Y:S02]  /*06c0*/  ULEA UR6, UR7, UR4, 0x18 ;  /* 0x0000000407067291 */ /* 0x001fe4000f8ec0ff */
[----:B------:R-:W-:Y:S01]  /*06d0*/  ULEA UR7, UR7, UR5, 0x18 ;  /* 0x0000000507077291 */ /* 0x000fe2000f8ec0ff */
[----:B-12---:R-:W-:-:S11]  /*06e0*/  UMOV UR4, URZ ;  /* 0x000000ff00047c82 */ /* 0x006fd60008000000 */
.L_x_87:
[----:B------:R-:W-:-:S05]  /*06f0*/  I2FP.F32.U32 R13, UR4 ;  /* 0x00000004000d7c45 */ /* 0x000fca0008201000 */
[----:B------:R-:W-:-:S04]  /*0700*/  FMUL R13, R12, R13 ;  /* 0x0000000d0c0d7220 */ /* 0x000fc80000400000 */
[C---:B-1----:R-:W-:Y:S01]  /*0710*/  FMUL R0, R13.reuse, 0.63661974668502807617 ;  /* 0x3f22f9830d007820 */ /* 0x042fe20000400000 */
[----:B------:R-:W-:-:S05]  /*0720*/  FSETP.GE.AND P0, PT, |R13|, 105615, PT ;  /* 0x47ce47800d00780b */ /* 0x000fca0003f06200 */
[----:B------:R-:W0:Y:S02]  /*0730*/  F2I.NTZ R0, R0 ;  /* 0x0000000000007305 */ /* 0x000e240000203100 */
[-C--:B0-----:R-:W-:Y:S02]  /*0740*/  I2FP.F32.S32 R4, R0.reuse ;  /* 0x0000000000047245 */ /* 0x081fe40000201400 */
[----:B------:R-:W-:-:S03]  /*0750*/  MOV R18, R0 ;  /* 0x0000000000127202 */ /* 0x000fc60000000f00 */
[----:B------:R-:W-:-:S04]  /*0760*/  FFMA R3, R4, -1.5707962512969970703, R13 ;  /* 0xbfc90fda04037823 */ /* 0x000fc8000000000d */
[----:B------:R-:W-:-:S04]  /*0770*/  FFMA R3, R4, -7.5497894158615963534e-08, R3 ;  /* 0xb3a2216804037823 */ /* 0x000fc80000000003 */
[----:B------:R-:W-:-:S04]  /*0780*/  FFMA R17, R4, -5.3903029534742383927e-15, R3 ;  /* 0xa7c234c504117823 */ /* 0x000fc80000000003 */
[----:B------:R-:W-:Y:S01]  /*0790*/  IMAD.MOV.U32 R3, RZ, RZ, R17 ;  /* 0x000000ffff037224 */ /* 0x000fe200078e0011 */
[----:B------:R-:W-:Y:S06]  /*07a0*/  @!P0 BRA `(.L_x_83) ;  /* 0x0000000000dc8947 */ /* 0x000fec0003800000 */
[----:B------:R-:W-:-:S13]  /*07b0*/  FSETP.NEU.AND P0, PT, |R13|, +INF , PT ;  /* 0x7f8000000d00780b */ /* 0x000fda0003f0d200 */
[----:B------:R-:W-:Y:S01]  /*07c0*/  @!P0 FMUL R3, RZ, R13 ;  /* 0x0000000dff038220 */ /* 0x000fe20000400000 */
[----:B------:R-:W-:Y:S01]  /*07d0*/  @!P0 MOV R0, RZ ;  /* 0x000000ff00008202 */ /* 0x000fe20000000f00 */
[----:B------:R-:W-:Y:S06]  /*07e0*/  @!P0 BRA `(.L_x_83) ;  /* 0x0000000000cc8947 */ /* 0x000fec0003800000 */
[----:B------:R-:W-:Y:S01]  /*07f0*/  SHF.L.U32 R3, R13, 0x8, RZ ;  /* 0x000000080d037819 */ /* 0x000fe200000006ff */
[----:B------:R-:W-:Y:S02]  /*0800*/  HFMA2 R6, -RZ, RZ, 0, 0 ;  /* 0x00000000ff067431 */ /* 0x000fe400000001ff */
[----:B------:R-:W-:Y:S01]  /*0810*/  IMAD.MOV.U32 R15, RZ, RZ, RZ ;  /* 0x000000ffff0f7224 */ /* 0x000fe200078e00ff */
[----:B------:R-:W-:Y:S01]  /*0820*/  MOV R0, R1 ;  /* 0x0000000100007202 */ /* 0x000fe20000000f00 */
[----:B------:R-:W0:Y:S01]  /*0830*/  LDCU.64 UR12, c[0x4][URZ] ;  /* 0x01000000ff0c77ac */ /* 0x000e220008000a00 */
[----:B------:R-:W-:Y:S01]  /*0840*/  LOP3.LUT R19, R3, 0x80000000, RZ, 0xfc, !PT ;  /* 0x8000000003137812 */ /* 0x000fe200078efcff */
[----:B------:R-:W-:-:S06]  /*0850*/  UMOV UR5, URZ ;  /* 0x000000ff00057c82 */ /* 0x000fcc0008000000 */
.L_x_84:
[----:B0-----:R-:W-:Y:S02]  /*0860*/  MOV R10, UR12 ;  /* 0x0000000c000a7c02 */ /* 0x001fe40008000f00 */
[----:B------:R-:W-:-:S05]  /*0870*/  MOV R11, UR13 ;  /* 0x0000000d000b7c02 */ /* 0x000fca0008000f00 */
[----:B------:R-:W2:Y:S01]  /*0880*/  LDG.E.CONSTANT R4, desc[UR10][R10.64] ;  /* 0x0000000a0a047981 */ /* 0x000ea2000c1e9900 */
[----:B------:R-:W-:Y:S02]  /*0890*/  UIADD3 UR12, UP0, UPT, UR12, 0x4, URZ ;  /* 0x000000040c0c7890 */ /* 0x000fe4000ff1e0ff */
[----:B------:R-:W-:Y:S02]  /*08a0*/  UIADD3 UR5, UPT, UPT, UR5, 0x1, URZ ;  /* 0x0000000105057890 */ /* 0x000fe4000fffe0ff */
[----:B------:R-:W-:Y:S02]  /*08b0*/  UIADD3.X UR13, UPT, UPT, URZ, UR13, URZ, UP0, !UPT ;  /* 0x0000000dff0d7290 */ /* 0x000fe400087fe4ff */
[----:B------:R-:W-:Y:S01]  /*08c0*/  UISETP.NE.AND UP0, UPT, UR5, 0x6, UPT ;  /* 0x000000060500788c */ /* 0x000fe2000bf05270 */
[----:B--2---:R-:W-:-:S03]  /*08d0*/  IMAD.WIDE.U32 R4, R4, R19, RZ ;  /* 0x0000001304047225 */ /* 0x004fc600078e00ff */
[----:B------:R-:W-:-:S05]  /*08e0*/  IADD3 R3, P0, PT, R4, R6, RZ ;  /* 0x0000000604037210 */ /* 0x000fca0007f1e0ff */
[----:B------:R0:W-:Y:S01]  /*08f0*/  STL [R0], R3 ;  /* 0x0000000300007387 */ /* 0x0001e20000100800 */
[----:B------:R-:W-:Y:S01]  /*0900*/  IMAD.X R6, R5, 0x1, R15, P0 ;  /* 0x0000000105067824 */ /* 0x000fe200000e060f */
[----:B0-----:R-:W-:Y:S01]  /*0910*/  IADD3 R0, PT, PT, R0, 0x4, RZ ;  /* 0x0000000400007810 */ /* 0x001fe20007ffe0ff */
        /* <DEDUP_REMOVED lines=19> */
[----:B------:R-:W-:-:S04]  /*0a50*/  SHF.R.S32.HI R5, RZ, 0x1f, R4 ;  /* 0x0000001fff057819 */ /* 0x000fc80000011404 */
[C---:B------:R-:W-:Y:S02]  /*0a60*/  LOP3.LUT R10, R5.reuse, R3, RZ, 0x3c, !PT ;  /* 0x00000003050a7212 */ /* 0x040fe400078e3cff */
[----:B------:R-:W-:Y:S02]  /*0a70*/  LOP3.LUT R11, R5, R4, RZ, 0x3c, !PT ;  /* 0x00000004050b7212 */ /* 0x000fe400078e3cff */
[----:B------:R-:W-:Y:S02]  /*0a80*/  SHF.R.U32.HI R3, RZ, 0x1e, R0 ;  /* 0x0000001eff037819 */ /* 0x000fe40000011600 */
[C---:B------:R-:W-:Y:S02]  /*0a90*/  LOP3.LUT R5, R4.reuse, R13, RZ, 0x3c, !PT ;  /* 0x0000000d04057212 */ /* 0x040fe400078e3cff */
[----:B------:R-:W1:Y:S01]  /*0aa0*/  I2F.F64.S64 R10, R10 ;  /* 0x0000000a000a7312 */ /* 0x000e620000301c00 */
[----:B------:R-:W-:Y:S02]  /*0ab0*/  LEA.HI R0, R4, R3, RZ, 0x1 ;  /* 0x0000000304007211 */ /* 0x000fe400078f08ff */
[----:B------:R-:W-:-:S03]  /*0ac0*/  ISETP.GE.AND P1, PT, R5, RZ, PT ;  /* 0x000000ff0500720c */ /* 0x000fc60003f26270 */
[----:B------:R-:W-:-:S05]  /*0ad0*/  IMAD.MOV R3, RZ, RZ, -R0 ;  /* 0x000000ffff037224 */ /* 0x000fca00078e0a00 */
[----:B------:R-:W-:Y:S01]  /*0ae0*/  @!P0 MOV R0, R3 ;  /* 0x0000000300008202 */ /* 0x000fe20000000f00 */
[----:B-1----:R-:W-:-:S10]  /*0af0*/  DMUL R14, R10, UR12 ;  /* 0x0000000c0a0e7c28 */ /* 0x002fd40008000000 */
[----:B------:R-:W1:Y:S02]  /*0b00*/  F2F.F32.F64 R14, R14 ;  /* 0x0000000e000e7310 */ /* 0x000e640000301000 */
[----:B01----:R-:W-:-:S07]  /*0b10*/  FSEL R3, -R14, R14, !P1 ;  /* 0x0000000e0e037208 */ /* 0x003fce0004800100 */
.L_x_83:
[----:B------:R-:W-:Y:S01]  /*0b20*/  MOV R14, 0x37cbac00 ;  /* 0x37cbac00000e7802 */ /* 0x000fe20000000f00 */
[----:B------:R-:W-:Y:S01]  /*0b30*/  FMUL R5, R3, R3 ;  /* 0x0000000303057220 */ /* 0x000fe20000400000 */
[C---:B------:R-:W-:Y:S01]  /*0b40*/  LOP3.LUT R6, R0.reuse, 0x1, RZ, 0xc0, !PT ;  /* 0x0000000100067812 */ /* 0x040fe200078ec0ff */
[----:B------:R-:W-:Y:S01]  /*0b50*/  VIADD R0, R0, 0x1 ;  /* 0x0000000100007836 */ /* 0x000fe20000000000 */
[----:B------:R-:W-:Y:S01]  /*0b60*/  MOV R15, 0x3c0885e4 ;  /* 0x3c0885e4000f7802 */ /* 0x000fe20000000f00 */
[----:B------:R-:W-:Y:S01]  /*0b70*/  FFMA R4, R5, R14, -0.0013887860113754868507 ;  /* 0xbab607ed05047423 */ /* 0x000fe2000000000e */
[----:B------:R-:W-:Y:S01]  /*0b80*/  ISETP.NE.U32.AND P0, PT, R6, 0x1, PT ;  /* 0x000000010600780c */ /* 0x000fe20003f05070 */
[----:B------:R-:W-:Y:S01]  /*0b90*/  ULEA UR5, UR4, UR6, 0x2 ;  /* 0x0000000604057291 */ /* 0x000fe2000f8e10ff */
[----:B------:R-:W-:Y:S02]  /*0ba0*/  MOV R16, 0x3e2aaaa8 ;  /* 0x3e2aaaa800107802 */ /* 0x000fe40000000f00 */
[----:B------:R-:W-:-:S02]  /*0bb0*/  FSEL R4, R4, -0.00019574658654164522886, P0 ;  /* 0xb94d415304047808 */ /* 0x000fc40000000000 */
[----:B------:R-:W-:Y:S02]  /*0bc0*/  FSEL R6, R15, 0.041666727513074874878, !P0 ;  /* 0x3d2aaabb0f067808 */ /* 0x000fe40004000000 */
[----:B------:R-:W-:Y:S02]  /*0bd0*/  LOP3.LUT P1, RZ, R0, 0x2, RZ, 0xc0, !PT ;  /* 0x0000000200ff7812 */ /* 0x000fe4000782c0ff */
[----:B------:R-:W-:Y:S01]  /*0be0*/  FSEL R0, R3, 1, !P0 ;  /* 0x3f80000003007808 */ /* 0x000fe20004000000 */
[----:B------:R-:W-:Y:S01]  /*0bf0*/  FFMA R4, R5, R4, R6 ;  /* 0x0000000405047223 */ /* 0x000fe20000000006 */
[----:B------:R-:W-:Y:S02]  /*0c00*/  FSEL R11, -R16, -0.4999999701976776123, !P0 ;  /* 0xbeffffff100b7808 */ /* 0x000fe40004000100 */
        /* <DEDUP_REMOVED lines=13> */
[----:B0-----:R-:W-:Y:S01]  /*0ce0*/  SHF.L.U32 R3, R13, 0x8, RZ ;  /* 0x000000080d037819 */ /* 0x001fe200000006ff */
[----:B------:R-:W-:Y:S02]  /*0cf0*/  HFMA2 R17, -RZ, RZ, 0, 0 ;  /* 0x00000000ff117431 */ /* 0x000fe400000001ff */
[----:B------:R-:W-:Y:S01]  /*0d00*/  IMAD.MOV.U32 R6, RZ, RZ, RZ ;  /* 0x000000ffff067224 */ /* 0x000fe200078e00ff */
[----:B------:R-:W-:Y:S02]  /*0d10*/  MOV R0, RZ ;  /* 0x000000ff00007202 */ /* 0x000fe40000000f00 */
[----:B------:R-:W-:-:S07]  /*0d20*/  LOP3.LUT R21, R3, 0x80000000, RZ, 0xfc, !PT ;  /* 0x8000000003157812 */ /* 0x000fce00078efcff */
.L_x_86:
[----:B-1----:R-:W-:-:S05]  /*0d30*/  IMAD.WIDE.U32 R18, R0, 0x4, R4 ;  /* 0x0000000400127825 */ /* 0x002fca00078e0004 */
[----:B0-----:R-:W2:Y:S01]  /*0d40*/  LDG.E.CONSTANT R10, desc[UR10][R18.64] ;  /* 0x0000000a120a7981 */ /* 0x001ea2000c1e9900 */
[C---:B------:R-:W-:Y:S02]  /*0d50*/  LEA R3, R0.reuse, R1, 0x2 ;  /* 0x0000000100037211 */ /* 0x040fe400078e10ff */
[----:B------:R-:W-:-:S04]  /*0d60*/  IADD3 R0, PT, PT, R0, 0x1, RZ ;  /* 0x0000000100007810 */ /* 0x000fc80007ffe0ff */
[----:B------:R-:W-:Y:S01]  /*0d70*/  ISETP.NE.AND P0, PT, R0, 0x6, PT ;  /* 0x000000060000780c */ /* 0x000fe20003f05270 */
[----:B--2---:R-:W-:-:S03]  /*0d80*/  IMAD.WIDE.U32 R10, R10, R21, RZ ;  /* 0x000000150a0a7225 */ /* 0x004fc600078e00ff */
[----:B------:R-:W-:-:S05]  /*0d90*/  IADD3 R10, P1, PT, R10, R6, RZ ;  /* 0x000000060a0a7210 */ /* 0x000fca0007f3e0ff */
[----:B------:R0:W-:Y:S01]  /*0da0*/  STL [R3], R10 ;  /* 0x0000000a03007387 */ /* 0x0001e20000100800 */
[----:B------:R-:W-:-:S03]  /*0db0*/  IMAD.X R6, R11, 0x1, R17, P1 ;  /* 0x000000010b067824 */ /* 0x000fc600008e0611 */
[----:B------:R-:W-:Y:S05]  /*0dc0*/  @P0 BRA `(.L_x_86) ;  /* 0xfffffffc00d80947 */ /* 0x000fea000383ffff */
        /* <DEDUP_REMOVED lines=8> */
[----:B0-----:R-:W2:Y:S04]  /*0e50*/  LDL R3, [R17+0x14] ;  /* 0x0000140011037983 */ /* 0x001ea80000100800 */
[----:B------:R-:W3:Y:S01]  /*0e60*/  @P0 LDL R4, [R17+0x10] ;  /* 0x0000100011040983 */ /* 0x000ee20000100800 */
[----:B------:R-:W-:Y:S01]  /*0e70*/  LOP3.LUT R5, R5, 0x1f, RZ, 0xc0, !PT ;  /* 0x0000001f05057812 */ /* 0x000fe200078ec0ff */
[----:B------:R-:W-:Y:S01]  /*0e80*/  UMOV UR12, 0x54442d19 ;  /* 0x54442d19000c7882 */ /* 0x000fe20000000000 */
[----:B------:R-:W-:Y:S01]  /*0e90*/  UMOV UR13, 0x3bf921fb ;  /* 0x3bf921fb000d7882 */ /* 0x000fe20000000000 */
[----:B------:R-:W-:-:S02]  /*0ea0*/  ISETP.GE.AND P1, PT, R13, RZ, PT ;  /* 0x000000ff0d00720c */ /* 0x000fc40003f26270 */
[-C--:B--2---:R-:W-:Y:S02]  /*0eb0*/  @P0 SHF.L.W.U32.HI R0, R3, R5.reuse, R0 ;  /* 0x0000000503000219 */ /* 0x084fe40000010e00 */
[----:B---3--:R-:W-:-:S04]  /*0ec0*/  @P0 SHF.L.W.U32.HI R3, R4, R5, R3 ;  /* 0x0000000504030219 */ /* 0x008fc80000010e03 */
[C---:B------:R-:W-:Y:S02]  /*0ed0*/  SHF.L.W.U32.HI R4, R3.reuse, 0x2, R0 ;  /* 0x0000000203047819 */ /* 0x040fe40000010e00 */
[----:B------:R-:W-:Y:S02]  /*0ee0*/  SHF.L.U32 R3, R3, 0x2, RZ ;  /* 0x0000000203037819 */ /* 0x000fe400000006ff */
[----:B------:R-:W-:Y:S02]  /*0ef0*/  SHF.R.S32.HI R5, RZ, 0x1f, R4 ;  /* 0x0000001fff057819 */ /* 0x000fe40000011404 */
[----:B------:R-:W-:Y:S02]  /*0f00*/  LOP3.LUT R13, R4, R13, RZ, 0x3c, !PT ;  /* 0x0000000d040d7212 */ /* 0x000fe400078e3cff */
[C---:B------:R-:W-:Y:S02]  /*0f10*/  LOP3.LUT R10, R5.reuse, R3, RZ, 0x3c, !PT ;  /* 0x00000003050a7212 */ /* 0x040fe400078e3cff */
[----:B------:R-:W-:-:S02]  /*0f20*/  LOP3.LUT R11, R5, R4, RZ, 0x3c, !PT ;  /* 0x00000004050b7212 */ /* 0x000fc400078e3cff */
[----:B------:R-:W-:Y:S02]  /*0f30*/  SHF.R.U32.HI R3, RZ, 0x1e, R0 ;  /* 0x0000001eff037819 */ /* 0x000fe40000011600 */
[----:B------:R-:W-:Y:S02]  /*0f40*/  ISETP.GE.AND P0, PT, R13, RZ, PT ;  /* 0x000000ff0d00720c */ /* 0x000fe40003f06270 */
[----:B------:R-:W0:Y:S01]  /*0f50*/  I2F.F64.S64 R10, R10 ;  /* 0x0000000a000a7312 */ /* 0x000e220000301c00 */
[----:B------:R-:W-:-:S04]  /*0f60*/  LEA.HI R18, R4, R3, RZ, 0x1 ;  /* 0x0000000304127211 */ /* 0x000fc800078f08ff */
[----:B------:R-:W-:-:S04]  /*0f70*/  IADD3 R0, PT, PT, -R18, RZ, RZ ;  /* 0x000000ff12007210 */ /* 0x000fc80007ffe1ff */
[----:B------:R-:W-:Y:S01]  /*0f80*/  @!P1 MOV R18, R0 ;  /* 0x0000000000129202 */ /* 0x000fe20000000f00 */
[----:B0-----:R-:W-:-:S10]  /*0f90*/  DMUL R20, R10, UR12 ;  /* 0x0000000c0a147c28 */ /* 0x001fd40008000000 */
[----:B------:R-:W0:Y:S02]  /*0fa0*/  F2F.F32.F64 R20, R20 ;  /* 0x0000001400147310 */ /* 0x000e240000301000 */
[----:B01----:R-:W-:-:S07]  /*0fb0*/  FSEL R17, -R20, R20, !P0 ;  /* 0x0000001414117208 */ /* 0x003fce0004000100 */
.L_x_85:
[----:B0-----:R-:W-:Y:S01]  /*0fc0*/  FMUL R3, R17, R17 ;  /* 0x0000001111037220 */ /* 0x001fe20000400000 */
[C---:B------:R-:W-:Y:S01]  /*0fd0*/  LOP3.LUT R0, R18.reuse, 0x1, RZ, 0xc0, !PT ;  /* 0x0000000112007812 */ /* 0x040fe200078ec0ff */
        /* <DEDUP_REMOVED lines=19> */
.L_x_81:
[----:B0-----:R-:W0:Y:S01]  /*1110*/  I2F.F64 R10, UR9 ;  /* 0x00000009000a7d12 */ /* 0x001e220008201c00 */
[----:B------:R-:W-:Y:S01]  /*1120*/  IMAD.MOV.U32 R2, RZ, RZ, 0x1 ;  /* 0x00000001ff027424 */ /* 0x000fe200078e00ff */
        /* <DEDUP_REMOVED lines=14> */
[----:B------:R-:W-:Y:S02]  /*1210*/  MOV R13, R11 ;  /* 0x0000000b000d7202 */ /* 0x000fe40000000f00 */
[----:B------:R-:W-:Y:S02]  /*1220*/  MOV R11, 0x400921fb ;  /* 0x400921fb000b7802 */ /* 0x000fe40000000f00 */
[----:B------:R-:W-:-:S07]  /*1230*/  MOV R0, 0x1250 ;  /* 0x0000125000007802 */ /* 0x000fce0000000f00 */
[----:B------:R-:W-:Y:S05]  /*1240*/  CALL.REL.NOINC `($__internal_3_$__cuda_sm20_div_rn_f64_full) ;  /* 0x0000003800407944 */ /* 0x000fea0003c00000 */
[----:B------:R-:W-:Y:S02]  /*1250*/  MOV R2, R16 ;  /* 0x0000001000027202 */ /* 0x000fe40000000f00 */
[----:B------:R-:W-:-:S07]  /*1260*/  MOV R3, R17 ;  /* 0x0000001100037202 */ /* 0x000fce0000000f00 */
.L_x_88:
        /* <DEDUP_REMOVED lines=15> */
[----:B------:R-:W-:Y:S01]  /*1360*/  HFMA2 R6, -RZ, RZ, 0, 0 ;  /* 0x00000000ff067431 */ /* 0x000fe200000001ff */
[----:B------:R-:W-:Y:S01]  /*1370*/  MOV R15, RZ ;  /* 0x000000ff000f7202 */ /* 0x000fe20000000f00 */
[----:B------:R-:W-:Y:S01]  /*1380*/  HFMA2 R4, -RZ, RZ, 0, 0 ;  /* 0x00000000ff047431 */ /* 0x000fe200000001ff */
[----:B------:R-:W-:-:S07]  /*1390*/  LOP3.LUT R17, R0, 0x80000000, RZ, 0xfc, !PT ;  /* 0x8000000000117812 */ /* 0x000fce00078efcff */
.L_x_90:
[----:B0-----:R-:W-:-:S06]  /*13a0*/  IMAD.WIDE.U32 R10, R4, 0x4, R2 ;  /* 0x00000004040a7825 */ /* 0x001fcc00078e0002 */
[----:B------:R-:W2:Y:S01]  /*13b0*/  LDG.E.CONSTANT R10, desc[UR10][R10.64] ;  /* 0x0000000a0a0a7981 */ /* 0x000ea2000c1e9900 */
[C---:B-1----:R-:W-:Y:S01]  /*13c0*/  IMAD R0, R4.reuse, 0x4, R1 ;  /* 0x0000000404007824 */ /* 0x042fe200078e0201 */
[----:B------:R-:W-:-:S04]  /*13d0*/  IADD3 R4, PT, PT, R4, 0x1, RZ ;  /* 0x0000000104047810 */ /* 0x000fc80007ffe0ff */
        /* <DEDUP_REMOVED lines=30> */
[----:B------:R-:W1:Y:S01]  /*15c0*/  I2F.F64.S64 R10, R10 ;  /* 0x0000000a000a7312 */ /* 0x000e620000301c00 */
[----:B------:R-:W-:-:S05]  /*15d0*/  LEA.HI R0, R2, R3, RZ, 0x1 ;  /* 0x0000000302007211 */ /* 0x000fca00078f08ff */
[----:B------:R-:W-:-:S05]  /*15e0*/  IMAD.MOV R2, RZ, RZ, -R0 ;  /* 0x000000ffff027224 */ /* 0x000fca00078e0a00 */
[----:B------:R-:W-:Y:S01]  /*15f0*/  @!P0 MOV R0, R2 ;  /* 0x0000000200008202 */ /* 0x000fe20000000f00 */
[----:B-1----:R-:W-:-:S10]  /*1600*/  DMUL R12, R10, UR4 ;  /* 0x000000040a0c7c28 */ /* 0x002fd40008000000 */
[----:B------:R-:W1:Y:S02]  /*1610*/  F2F.F32.F64 R12, R12 ;  /* 0x0000000c000c7310 */ /* 0x000e640000301000 */
[----:B01----:R-:W-:-:S07]  /*1620*/  FSEL R4, -R12, R12, !P1 ;  /* 0x0000000c0c047208 */ /* 0x003fce0004800100 */
.L_x_89:
[----:B------:R-:W0:Y:S01]  /*1630*/  LDC R10, c[0x0][0x394] ;  /* 0x0000e500ff0a7b82 */ /* 0x000e220000000800 */
[----:B------:R-:W-:Y:S01]  /*1640*/  MOV R2, 0x37cbac00 ;  /* 0x37cbac0000027802 */ /* 0x000fe20000000f00 */
[----:B------:R-:W1:Y:S01]  /*1650*/  LDCU UR5, c[0x0][0x3c8] ;  /* 0x00007900ff0577ac */ /* 0x000e620008000800 */
[----:B------:R-:W-:Y:S01]  /*1660*/  FMUL R3, R4, R4 ;  /* 0x0000000404037220 */ /* 0x000fe20000400000 */
[----:B------:R-:W-:Y:S02]  /*1670*/  LOP3.LUT R5, R0, 0x1, RZ, 0xc0, !PT ;  /* 0x0000000100057812 */ /* 0x000fe400078ec0ff */
[----:B------:R-:W-:Y:S01]  /*1680*/  MOV R6, 0x3d2aaabb ;  /* 0x3d2aaabb00067802 */ /* 0x000fe20000000f00 */
[----:B------:R-:W-:Y:S01]  /*1690*/  FFMA R2, R3, R2, -0.0013887860113754868507 ;  /* 0xbab607ed03027423 */ /* 0x000fe20000000002 */
[----:B------:R-:W-:Y:S02]  /*16a0*/  ISETP.NE.U32.AND P0, PT, R5, 0x1, PT ;  /* 0x000000010500780c */ /* 0x000fe40003f05070 */
[----:B------:R-:W-:-:S02]  /*16b0*/  MOV R5, 0x3effffff ;  /* 0x3effffff00057802 */ /* 0x000fc40000000f00 */
[----:B------:R-:W-:Y:S02]  /*16c0*/  FSEL R2, R2, -0.00019574658654164522886, !P0 ;  /* 0xb94d415302027808 */ /* 0x000fe40004000000 */
[----:B------:R-:W-:Y:S02]  /*16d0*/  FSEL R6, R6, 0.0083327032625675201416, !P0 ;  /* 0x3c0885e406067808 */ /* 0x000fe40004000000 */
[----:B------:R-:W-:Y:S02]  /*16e0*/  LOP3.LUT P1, RZ, R0, 0x2, RZ, 0xc0, !PT ;  /* 0x0000000200ff7812 */ /* 0x000fe4000782c0ff */
[----:B------:R-:W-:Y:S01]  /*16f0*/  FSEL R0, R4, 1, P0 ;  /* 0x3f80000004007808 */ /* 0x000fe20000000000 */
        /* <DEDUP_REMOVED lines=10> */
[----:B------:R-:W-:-:S04]  /*17a0*/  FMUL R6, R0, R3 ;  /* 0x0000000300067220 */ /* 0x000fc80000400000 */
[----:B------:R-:W-:Y:S01]  /*17b0*/  IMAD.MOV.U32 R25, RZ, RZ, R6 ;  /* 0x000000ffff197224 */ /* 0x000fe200078e0006 */
        /* <DEDUP_REMOVED lines=12> */
[----:B------:R-:W-:Y:S02]  /*1880*/  MOV R10, 0x18c0 ;  /* 0x000018c0000a7802 */ /* 0x000fe40000000f00 */
[----:B0-----:R-:W-:Y:S02]  /*1890*/  MOV R25, UR5 ;  /* 0x0000000500197c02 */ /* 0x001fe40008000f00 */
[----:B------:R-:W-:-:S07]  /*18a0*/  MOV R18, UR4 ;  /* 0x0000000400127c02 */ /* 0x000fce0008000f00 */
[----:B------:R-:W-:Y:S05]  /*18b0*/  CALL.REL.NOINC `($__internal_5_$__cuda_sm3x_div_rn_noftz_f32_slowpath) ;  /* 0x0000003800707944 */ /* 0x000fea0003c00000 */
.L_x_92:
[----:B------:R-:W-:Y:S01]  /*18c0*/  HFMA2 R25, -RZ, RZ, 0, 0 ;  /* 0x00000000ff197431 */ /* 0x000fe200000001ff */
[----:B------:R-:W-:Y:S06]  /*18d0*/  BRA.U !UP0, `(.L_x_91) ;  /* 0x0000003108587547 */ /* 0x000fec000b800000 */
[----:B------:R-:W-:Y:S01]  /*18e0*/  MOV R3, 0x3f000000 ;  /* 0x3f00000000037802 */ /* 0x000fe20000000f00 */
[----:B------:R-:W0:Y:S01]  /*18f0*/  S2UR UR4, SR_CgaCtaId ;  /* 0x00000000000479c3 */ /* 0x000e220000008800 */
[----:B------:R-:W-:Y:S02]  /*1900*/  UMOV UR6, 0x400 ;  /* 0x0000040000067882 */ /* 0x000fe40000000000 */
        /* <DEDUP_REMOVED lines=8> */
.L_x_126:
        /* <DEDUP_REMOVED lines=10> */
[----:B0-----:R-:W-:-:S02]  /*1a30*/  ULEA UR7, UR7, UR5, 0x18 ;  /* 0x0000000507077291 */ /* 0x001fc4000f8ec0ff */
[----:B------:R-:W0:Y:S02]  /*1a40*/  LDCU UR5, c[0x0][0x3ac] ;  /* 0x00007580ff0577ac */ /* 0x000e240008000800 */
[----:B------:R-:W-:Y:S02]  /*1a50*/  ULEA UR12, UR4, UR7, 0x2 ;  /* 0x00000007040c7291 */ /* 0x000fe4000f8e10ff */
[----:B------:R-:W-:-:S04]  /*1a60*/  UIADD3 UR4, UPT, UPT, UR4, 0x1, URZ ;  /* 0x0000000104047890 */ /* 0x000fc8000fffe0ff */
[----:B-1----:R-:W-:-:S03]  /*1a70*/  UISETP.NE.AND UP0, UPT, UR4, UR13, UPT ;  /* 0x0000000d0400728c */ /* 0x002fc6000bf05270 */
[----:B------:R-:W1:Y:S01]  /*1a80*/  LDS R23, [UR12] ;  /* 0x0000000cff177984 */ /* 0x000e620008000800 */
[----:B--2-4-:R-:W-:Y:S07]  /*1a90*/  @!P0 BRA `(.L_x_94) ;  /* 0x00000014002c8947 */ /* 0x014fee0003800000 */
[----:B------:R-:W-:Y:S01]  /*1aa0*/  ISETP.GE.U32.AND P0, PT, R5, 0x4, PT ;  /* 0x000000040500780c */ /* 0x000fe20003f06070 */
[----:B------:R-:W-:-:S12]  /*1ab0*/  BSSY.RECONVERGENT B3, `(.L_x_95) ;  /* 0x00000b3000037945 */ /* 0x000fd80003800200 */
[----:B------:R-:W-:Y:S05]  /*1ac0*/  @!P0 BRA `(.L_x_96) ;  /* 0x0000000800c48947 */ /* 0x000fea0003800000 */
[----:B------:R-:W2:Y:S01]  /*1ad0*/  LDC.64 R14, c[0x0][0x3b0] ;  /* 0x0000ec00ff0e7b82 */ /* 0x000ea20000000a00 */
[----:B------:R-:W-:-:S07]  /*1ae0*/  MOV R2, R3 ;  /* 0x0000000300027202 */ /* 0x000fce0000000f00 */
[----:B------:R-:W4:Y:S02]  /*1af0*/  LDC.64 R16, c[0x0][0x3b8] ;  /* 0x0000ee00ff107b82 */ /* 0x000f240000000a00 */
.L_x_113:
[----:B--2---:R-:W2:Y:S01]  /*1b00*/  MUFU.RCP R9, R14 ;  /* 0x0000000e00097308 */ /* 0x004ea20000001000 */
[----:B-1-3--:R-:W-:Y:S01]  /*1b10*/  FFMA R25, R23, R15, R24 ;  /* 0x0000000f17197223 */ /* 0x00afe20000000018 */
[----:B------:R-:W-:Y:S01]  /*1b20*/  BSSY.RECONVERGENT B4, `(.L_x_97) ;  /* 0x000000d000047945 */ /* 0x000fe20003800200 */
[----:B0-----:R-:W-:-:S05]  /*1b30*/  FMUL R22, R24, UR5 ;  /* 0x0000000518167c20 */ /* 0x001fca0008400000 */
[----:B------:R-:W0:Y:S01]  /*1b40*/  FCHK P0, R25, R14 ;  /* 0x0000000e19007302 */ /* 0x000e220000000000 */
[----:B--2---:R-:W-:-:S04]  /*1b50*/  FFMA R0, R9, -R14, 1 ;  /* 0x3f80000009007423 */ /* 0x004fc8000000080e */
[----:B------:R-:W-:-:S04]  /*1b60*/  FFMA R0, R9, R0, R9 ;  /* 0x0000000009007223 */ /* 0x000fc80000000009 */
[----:B------:R-:W-:-:S04]  /*1b70*/  FFMA R9, R25, R0, RZ ;  /* 0x0000000019097223 */ /* 0x000fc800000000ff */
[----:B------:R-:W-:-:S04]  /*1b80*/  FFMA R10, R9, -R14, R25 ;  /* 0x8000000e090a7223 */ /* 0x000fc80000000019 */
[----:B------:R-:W-:Y:S01]  /*1b90*/  FFMA R0, R0, R10, R9 ;  /* 0x0000000a00007223 */ /* 0x000fe20000000009 */
[----:B0-----:R-:W-:Y:S06]  /*1ba0*/  @!P0 BRA `(.L_x_98) ;  /* 0x0000000000108947 */ /* 0x001fec0003800000 */
[----:B------:R-:W0:Y:S01]  /*1bb0*/  LDCU UR13, c[0x0][0x3b0] ;  /* 0x00007600ff0d77ac */ /* 0x000e220008000800 */
[----:B------:R-:W-:Y:S02]  /*1bc0*/  MOV R10, 0x1bf0 ;  /* 0x00001bf0000a7802 */ /* 0x000fe40000000f00 */
[----:B0-----:R-:W-:-:S07]  /*1bd0*/  MOV R18, UR13 ;  /* 0x0000000d00127c02 */ /* 0x001fce0008000f00 */
[----:B----4-:R-:W-:Y:S05]  /*1be0*/  CALL.REL.NOINC `($__internal_5_$__cuda_sm3x_div_rn_noftz_f32_slowpath) ;  /* 0x0000003400a47944 */ /* 0x010fea0003c00000 */
.L_x_98:
[----:B------:R-:W-:Y:S05]  /*1bf0*/  BSYNC.RECONVERGENT B4 ;  /* 0x0000000000047941 */ /* 0x000fea0003800200 */
.L_x_97:
[----:B----4-:R-:W0:Y:S01]  /*1c00*/  MUFU.RCP R10, R17 ;  /* 0x00000011000a7308 */ /* 0x010e220000001000 */
[----:B------:R-:W-:Y:S01]  /*1c10*/  FFMA R25, R24, UR8, R23 ;  /* 0x0000000818197c23 */ /* 0x000fe20008000017 */
[----:B------:R-:W-:Y:S01]  /*1c20*/  BSSY.RECONVERGENT B4, `(.L_x_99) ;  /* 0x000000f000047945 */ /* 0x000fe20003800200 */
[----:B------:R-:W-:-:S05]  /*1c30*/  FMUL R21, R23, R16 ;  /* 0x0000001017157220 */ /* 0x000fca0000400000 */
[----:B------:R-:W1:Y:S01]  /*1c40*/  FCHK P0, R25, R17 ;  /* 0x0000001119007302 */ /* 0x000e620000000000 */
[----:B0-----:R-:W-:-:S04]  /*1c50*/  FFMA R9, R10, -R17, 1 ;  /* 0x3f8000000a097423 */ /* 0x001fc80000000811 */
[----:B------:R-:W-:Y:S01]  /*1c60*/  FFMA R10, R10, R9, R10 ;  /* 0x000000090a0a7223 */ /* 0x000fe2000000000a */
[----:B------:R-:W-:-:S03]  /*1c70*/  FADD R9, -R0, 1 ;  /* 0x3f80000000097421 */ /* 0x000fc60000000100 */
[----:B------:R-:W-:Y:S01]  /*1c80*/  FFMA R12, R25, R10, RZ ;  /* 0x0000000a190c7223 */ /* 0x000fe200000000ff */
[----:B------:R-:W-:-:S03]  /*1c90*/  FMUL R22, R22, R9 ;  /* 0x0000000916167220 */ /* 0x000fc60000400000 */
[----:B------:R-:W-:-:S04]  /*1ca0*/  FFMA R11, R12, -R17, R25 ;  /* 0x800000110c0b7223 */ /* 0x000fc80000000019 */
[----:B------:R-:W-:Y:S01]  /*1cb0*/  FFMA R0, R10, R11, R12 ;  /* 0x0000000b0a007223 */ /* 0x000fe2000000000c */
[----:B-1----:R-:W-:Y:S06]  /*1cc0*/  @!P0 BRA `(.L_x_100) ;  /* 0x0000000000108947 */ /* 0x002fec0003800000 */
[----:B------:R-:W0:Y:S01]  /*1cd0*/  LDCU UR13, c[0x0][0x3bc] ;  /* 0x00007780ff0d77ac */ /* 0x000e220008000800 */
[----:B------:R-:W-:Y:S02]  /*1ce0*/  MOV R10, 0x1d10 ;  /* 0x00001d10000a7802 */ /* 0x000fe40000000f00 */
[----:B0-----:R-:W-:-:S07]  /*1cf0*/  MOV R18, UR13 ;  /* 0x0000000d00127c02 */ /* 0x001fce0008000f00 */
[----:B------:R-:W-:Y:S05]  /*1d00*/  CALL.REL.NOINC `($__internal_5_$__cuda_sm3x_div_rn_noftz_f32_slowpath) ;  /* 0x00000034005c7944 */ /* 0x000fea0003c00000 */
.L_x_100:
[----:B------:R-:W-:Y:S05]  /*1d10*/  BSYNC.RECONVERGENT B4 ;  /* 0x0000000000047941 */ /* 0x000fea0003800200 */
.L_x_99:
[----:B------:R-:W-:Y:S01]  /*1d20*/  FADD R0, -R0, 1 ;  /* 0x3f80000000007421 */ /* 0x000fe20000000100 */
[----:B------:R-:W-:Y:S01]  /*1d30*/  FFMA R22, R22, UR14, R24 ;  /* 0x0000000e16167c23 */ /* 0x000fe20008000018 */
[----:B------:R-:W0:Y:S01]  /*1d40*/  MUFU.RCP R9, R14 ;  /* 0x0000000e00097308 */ /* 0x000e220000001000 */
[----:B------:R-:W-:Y:S01]  /*1d50*/  BSSY.RECONVERGENT B4, `(.L_x_101) ;  /* 0x0000015000047945 */ /* 0x000fe20003800200 */
[----:B------:R-:W-:Y:S02]  /*1d60*/  FMUL R0, R21, R0 ;  /* 0x0000000015007220 */ /* 0x000fe40000400000 */
[----:B------:R-:W-:Y:S02]  /*1d70*/  FSETP.GEU.AND P0, PT, R22, RZ, PT ;  /* 0x000000ff1600720b */ /* 0x000fe40003f0e000 */
[----:B------:R-:W-:Y:S02]  /*1d80*/  FFMA R0, R0, UR14, R23 ;  /* 0x0000000e00007c23 */ /* 0x000fe40008000017 */
[----:B------:R-:W-:-:S03]  /*1d90*/  FSEL R24, R22, RZ, P0 ;  /* 0x000000ff16187208 */ /* 0x000fc60000000000 */
[----:B------:R-:W-:Y:S02]  /*1da0*/  FSETP.GEU.AND P1, PT, R0, RZ, PT ;  /* 0x000000ff0000720b */ /* 0x000fe40003f2e000 */
[----:B------:R-:W-:Y:S02]  /*1db0*/  FMUL R22, R24, UR5 ;  /* 0x0000000518167c20 */ /* 0x000fe40008400000 */
[----:B------:R-:W-:Y:S01]  /*1dc0*/  FSEL R21, R0, RZ, P1 ;  /* 0x000000ff00157208 */ /* 0x000fe20000800000 */
[----:B0-----:R-:W-:-:S04]  /*1dd0*/  FFMA R0, R9, -R14, 1 ;  /* 0x3f80000009007423 */ /* 0x001fc8000000080e */
[----:B------:R-:W-:Y:S01]  /*1de0*/  FFMA R25, R21, R15, R24 ;  /* 0x0000000f15197223 */ /* 0x000fe20000000018 */
[----:B------:R-:W-:-:S03]  /*1df0*/  FFMA R0, R9, R0, R9 ;  /* 0x0000000009007223 */ /* 0x000fc60000000009 */
[----:B------:R-:W0:Y:S01]  /*1e00*/  FCHK P0, R25, R14 ;  /* 0x0000000e19007302 */ /* 0x000e220000000000 */
[----:B------:R-:W-:-:S04]  /*1e10*/  FFMA R9, R0, R25, RZ ;  /* 0x0000001900097223 */ /* 0x000fc800000000ff */
[----:B------:R-:W-:-:S04]  /*1e20*/  FFMA R10, R9, -R14, R25 ;  /* 0x8000000e090a7223 */ /* 0x000fc80000000019 */
[----:B------:R-:W-:Y:S01]  /*1e30*/  FFMA R9, R0, R10, R9 ;  /* 0x0000000a00097223 */ /* 0x000fe20000000009 */
[----:B0-----:R-:W-:Y:S06]  /*1e40*/  @!P0 BRA `(.L_x_102) ;  /* 0x0000000000148947 */ /* 0x001fec0003800000 */
[----:B------:R-:W0:Y:S01]  /*1e50*/  LDCU UR13, c[0x0][0x3b0] ;  /* 0x00007600ff0d77ac */ /* 0x000e220008000800 */
[----:B------:R-:W-:Y:S02]  /*1e60*/  MOV R10, 0x1e90 ;  /* 0x00001e90000a7802 */ /* 0x000fe40000000f00 */
[----:B0-----:R-:W-:-:S07]  /*1e70*/  MOV R18, UR13 ;  /* 0x0000000d00127c02 */ /* 0x001fce0008000f00 */
[----:B------:R-:W-:Y:S05]  /*1e80*/  CALL.REL.NOINC `($__internal_5_$__cuda_sm3x_div_rn_noftz_f32_slowpath) ;  /* 0x0000003000fc7944 */ /* 0x000fea0003c00000 */
[----:B------:R-:W-:-:S07]  /*1e90*/  IMAD.MOV.U32 R9, RZ, RZ, R0 ;  /* 0x000000ffff097224 */ /* 0x000fce00078e0000 */
.L_x_102:
[----:B------:R-:W-:Y:S05]  /*1ea0*/  BSYNC.RECONVERGENT B4 ;  /* 0x0000000000047941 */ /* 0x000fea0003800200 */
.L_x_101:
[----:B------:R-:W0:Y:S01]  /*1eb0*/  MUFU.RCP R0, R17 ;  /* 0x0000001100007308 */ /* 0x000e220000001000 */
[----:B------:R-:W-:Y:S01]  /*1ec0*/  FFMA R25, R24, UR8, R21 ;  /* 0x0000000818197c23 */ /* 0x000fe20008000015 */
[----:B------:R-:W-:Y:S01]  /*1ed0*/  FADD R9, -R9, 1 ;  /* 0x3f80000009097421 */ /* 0x000fe20000000100 */
[----:B------:R-:W-:Y:S01]  /*1ee0*/  BSSY.RECONVERGENT B4, `(.L_x_103) ;  /* 0x000000e000047945 */ /* 0x000fe20003800200 */
[----:B------:R-:W-:Y:S02]  /*1ef0*/  FMUL R23, R21, R16 ;  /* 0x0000001015177220 */ /* 0x000fe40000400000 */
[----:B------:R-:W-:Y:S02]  /*1f00*/  FMUL R22, R22, R9 ;  /* 0x0000000916167220 */ /* 0x000fe40000400000 */
[----:B------:R-:W1:Y:S01]  /*1f10*/  FCHK P0, R25, R17 ;  /* 0x0000001119007302 */ /* 0x000e620000000000 */
[----:B0-----:R-:W-:-:S04]  /*1f20*/  FFMA R11, R0, -R17, 1 ;  /* 0x3f800000000b7423 */ /* 0x001fc80000000811 */
[----:B------:R-:W-:-:S04]  /*1f30*/  FFMA R0, R0, R11, R0 ;  /* 0x0000000b00007223 */ /* 0x000fc80000000000 */
[----:B------:R-:W-:-:S04]  /*1f40*/  FFMA R11, R0, R25, RZ ;  /* 0x00000019000b7223 */ /* 0x000fc800000000ff */
[----:B------:R-:W-:-:S04]  /*1f50*/  FFMA R10, R11, -R17, R25 ;  /* 0x800000110b0a7223 */ /* 0x000fc80000000019 */
[----:B------:R-:W-:Y:S01]  /*1f60*/  FFMA R0, R0, R10, R11 ;  /* 0x0000000a00007223 */ /* 0x000fe2000000000b */
[----:B-1----:R-:W-:Y:S06]  /*1f70*/  @!P0 BRA `(.L_x_104) ;  /* 0x0000000000108947 */ /* 0x002fec0003800000 */
[----:B------:R-:W0:Y:S01]  /*1f80*/  LDCU UR13, c[0x0][0x3bc] ;  /* 0x00007780ff0d77ac */ /* 0x000e220008000800 */
[----:B------:R-:W-:Y:S02]  /*1f90*/  MOV R10, 0x1fc0 ;  /* 0x00001fc0000a7802 */ /* 0x000fe40000000f00 */
[----:B0-----:R-:W-:-:S07]  /*1fa0*/  MOV R18, UR13 ;  /* 0x0000000d00127c02 */ /* 0x001fce0008000f00 */
[----:B------:R-:W-:Y:S05]  /*1fb0*/  CALL.REL.NOINC `($__internal_5_$__cuda_sm3x_div_rn_noftz_f32_slowpath) ;  /* 0x0000003000b07944 */ /* 0x000fea0003c00000 */
.L_x_104:
[----:B------:R-:W-:Y:S05]  /*1fc0*/  BSYNC.RECONVERGENT B4 ;  /* 0x0000000000047941 */ /* 0x000fea0003800200 */
.L_x_103:
        /* <DEDUP_REMOVED lines=23> */
[----:B------:R-:W-:-:S07]  /*2140*/  MOV R9, R0 ;  /* 0x0000000000097202 */ /* 0x000fce0000000f00 */
.L_x_106:
[----:B------:R-:W-:Y:S05]  /*2150*/  BSYNC.RECONVERGENT B4 ;  /* 0x0000000000047941 */ /* 0x000fea0003800200 */
.L_x_105:
        /* <DEDUP_REMOVED lines=17> */
.L_x_108:
[----:B------:R-:W-:Y:S05]  /*2270*/  BSYNC.RECONVERGENT B4 ;  /* 0x0000000000047941 */ /* 0x000fea0003800200 */
.L_x_107:
        /* <DEDUP_REMOVED lines=20> */
[----:B------:R-:W-:Y:S01]  /*23c0*/  MOV R10, 0x23f0 ;  /* 0x000023f0000a7802 */ /* 0x000fe20000000f00 */
[----:B0-----:R-:W-:-:S07]  /*23d0*/  IMAD.U32 R18, RZ, RZ, UR13 ;  /* 0x0000000dff127e24 */ /* 0x001fce000f8e00ff */
[----:B------:R-:W-:Y:S05]  /*23e0*/  CALL.REL.NOINC `($__internal_5_$__cuda_sm3x_div_rn_noftz_f32_slowpath) ;  /* 0x0000002c00a47944 */ /* 0x000fea0003c00000 */
[----:B------:R-:W-:-:S07]  /*23f0*/  MOV R9, R0 ;  /* 0x0000000000097202 */ /* 0x000fce0000000f00 */
.L_x_110:
[----:B------:R-:W-:Y:S05]  /*2400*/  BSYNC.RECONVERGENT B4 ;  /* 0x0000000000047941 */ /* 0x000fea0003800200 */
.L_x_109:
        /* <DEDUP_REMOVED lines=17> */
.L_x_112:
[----:B------:R-:W-:Y:S05]  /*2520*/  BSYNC.RECONVERGENT B4 ;  /* 0x0000000000047941 */ /* 0x000fea0003800200 */
.L_x_111:
[----:B------:R-:W-:Y:S01]  /*2530*/  IADD3 R2, PT, PT, R2, 0x4, RZ ;  /* 0x0000000402027810 */ /* 0x000fe20007ffe0ff */
[----:B------:R-:W-:Y:S01]  /*2540*/  FADD R0, -R0, 1 ;  /* 0x3f80000000007421 */ /* 0x000fe20000000100 */
[----:B------:R-:W-:Y:S02]  /*2550*/  FFMA R22, R22, UR14, R24 ;  /* 0x0000000e16167c23 */ /* 0x000fe40008000018 */
[----:B------:R-:W-:Y:S01]  /*2560*/  ISETP.NE.AND P2, PT, R2, RZ, PT ;  /* 0x000000ff0200720c */ /* 0x000fe20003f45270 */
[----:B------:R-:W-:Y:S02]  /*2570*/  FMUL R0, R21, R0 ;  /* 0x0000000015007220 */ /* 0x000fe40000400000 */
[----:B------:R-:W-:Y:S02]  /*2580*/  FSETP.GEU.AND P0, PT, R22, RZ, PT ;  /* 0x000000ff1600720b */ /* 0x000fe40003f0e000 */
[----:B------:R-:W-:Y:S02]  /*2590*/  FFMA R0, R0, UR14, R23 ;  /* 0x0000000e00007c23 */ /* 0x000fe40008000017 */
[----:B------:R-:W-:-:S03]  /*25a0*/  FSEL R24, R22, RZ, P0 ;  /* 0x000000ff16187208 */ /* 0x000fc60000000000 */
[----:B------:R-:W-:-:S04]  /*25b0*/  FSETP.GEU.AND P1, PT, R0, RZ, PT ;  /* 0x000000ff0000720b */ /* 0x000fc80003f2e000 */
[----:B------:R-:W-:Y:S01]  /*25c0*/  FSEL R23, R0, RZ, P1 ;  /* 0x000000ff00177208 */ /* 0x000fe20000800000 */
[----:B------:R-:W-:Y:S08]  /*25d0*/  @P2 BRA `(.L_x_113) ;  /* 0xfffffff400482947 */ /* 0x000ff0000383ffff */
.L_x_96:
[----:B0-----:R-:W-:Y:S05]  /*25e0*/  BSYNC.RECONVERGENT B3 ;  /* 0x0000000000037941 */ /* 0x001fea0003800200 */
.L_x_95:
[----:B------:R-:W-:-:S13]  /*25f0*/  ISETP.NE.AND P0, PT, R4, RZ, PT ;  /* 0x000000ff0400720c */ /* 0x000fda0003f05270 */
[----:B------:R-:W-:Y:S05]  /*2600*/  @!P0 BRA `(.L_x_94) ;  /* 0x0000000800508947 */ /* 0x000fea0003800000 */
[----:B------:R-:W0:Y:S01]  /*2610*/  LDC.64 R10, c[0x0][0x3b0] ;  /* 0x0000ec00ff0a7b82 */ /* 0x000e220000000a00 */
[----:B------:R-:W3:Y:S01]  /*2620*/  LDCU UR13, c[0x0][0x3ac] ;  /* 0x00007580ff0d77ac */ /* 0x000ee20008000800 */
[----:B------:R-:W-:Y:S01]  /*2630*/  BSSY.RECONVERGENT B3, `(.L_x_114) ;  /* 0x0000010000037945 */ /* 0x000fe20003800200 */
[----:B---3--:R-:W-:Y:S01]  /*2640*/  FMUL R15, R24, UR13 ;  /* 0x0000000d180f7c20 */ /* 0x008fe20008400000 */
[----:B0-----:R-:W0:Y:S01]  /*2650*/  MUFU.RCP R9, R10 ;  /* 0x0000000a00097308 */ /* 0x001e220000001000 */
[----:B-1----:R-:W-:-:S07]  /*2660*/  FFMA R25, R23, R11, R24 ;  /* 0x0000000b17197223 */ /* 0x002fce0000000018 */
        /* <DEDUP_REMOVED lines=11> */
[----:B------:R-:W-:-:S07]  /*2720*/  IMAD.MOV.U32 R2, RZ, RZ, R0 ;  /* 0x000000ffff027224 */ /* 0x000fce00078e0000 */
.L_x_115:
[----:B------:R-:W-:Y:S05]  /*2730*/  BSYNC.RECONVERGENT B3 ;  /* 0x0000000000037941 */ /* 0x000fea0003800200 */
.L_x_114:
[----:B------:R-:W0:Y:S01]  /*2740*/  LDC.64 R10, c[0x0][0x3b8] ;  /* 0x0000ee00ff0a7b82 */ /* 0x000e220000000a00 */
[----:B------:R-:W1:Y:S01]  /*2750*/  LDCU UR13, c[0x0][0x3c0] ;  /* 0x00007800ff0d77ac */ /* 0x000e620008000800 */
[----:B------:R-:W-:Y:S01]  /*2760*/  FADD R2, -R2, 1 ;  /* 0x3f80000002027421 */ /* 0x000fe20000000100 */
[----:B------:R-:W-:Y:S03]  /*2770*/  BSSY.RECONVERGENT B3, `(.L_x_116) ;  /* 0x0000010000037945 */ /* 0x000fe60003800200 */
[----:B------:R-:W-:Y:S01]  /*2780*/  FMUL R15, R15, R2 ;  /* 0x000000020f0f7220 */ /* 0x000fe20000400000 */
[----:B-1----:R-:W-:Y:S01]  /*2790*/  FFMA R25, R24, UR13, R23 ;  /* 0x0000000d18197c23 */ /* 0x002fe20008000017 */
[----:B0-----:R-:W0:Y:S01]  /*27a0*/  MUFU.RCP R0, R11 ;  /* 0x0000000b00007308 */ /* 0x001e220000001000 */
[----:B------:R-:W-:-:S07]  /*27b0*/  FMUL R2, R23, R10 ;  /* 0x0000000a17027220 */ /* 0x000fce0000400000 */
        /* <DEDUP_REMOVED lines=11> */
.L_x_117:
[----:B------:R-:W-:Y:S05]  /*2870*/  BSYNC.RECONVERGENT B3 ;  /* 0x0000000000037941 */ /* 0x000fea0003800200 */
.L_x_116:
[----:B------:R-:W0:Y:S01]  /*2880*/  LDCU UR13, c[0x0][0x390] ;  /* 0x00007200ff0d77ac */ /* 0x000e220008000800 */
[----:B------:R-:W-:Y:S01]  /*2890*/  FADD R9, -R0, 1 ;  /* 0x3f80000000097421 */ /* 0x000fe20000000100 */
[----:B------:R-:W-:-:S03]  /*28a0*/  ISETP.NE.AND P2, PT, R4, 0x1, PT ;  /* 0x000000010400780c */ /* 0x000fc60003f45270 */
[----:B------:R-:W-:Y:S01]  /*28b0*/  FMUL R2, R2, R9 ;  /* 0x0000000902027220 */ /* 0x000fe20000400000 */
[----:B0-----:R-:W-:-:S03]  /*28c0*/  FFMA R15, R15, UR13, R24 ;  /* 0x0000000d0f0f7c23 */ /* 0x001fc60008000018 */
[----:B------:R-:W-:Y:S02]  /*28d0*/  FFMA R2, R2, UR13, R23 ;  /* 0x0000000d02027c23 */ /* 0x000fe40008000017 */
[----:B------:R-:W-:-:S03]  /*28e0*/  FSETP.GEU.AND P0, PT, R15, RZ, PT ;  /* 0x000000ff0f00720b */ /* 0x000fc60003f0e000 */
[C---:B------:R-:W-:Y:S02]  /*28f0*/  FSETP.GEU.AND P1, PT, R2.reuse, RZ, PT ;  /* 0x000000ff0200720b */ /* 0x040fe40003f2e000 */
[----:B------:R-:W-:Y:S02]  /*2900*/  FSEL R24, R15, RZ, P0 ;  /* 0x000000ff0f187208 */ /* 0x000fe40000000000 */
[----:B------:R-:W-:Y:S01]  /*2910*/  FSEL R23, R2, RZ, P1 ;  /* 0x000000ff02177208 */ /* 0x000fe20000800000 */
[----:B------:R-:W-:Y:S08]  /*2920*/  @!P2 BRA `(.L_x_94) ;  /* 0x000000040088a947 */ /* 0x000ff00003800000 */
[----:B------:R-:W0:Y:S01]  /*2930*/  LDC.64 R10, c[0x0][0x3b0] ;  /* 0x0000ec00ff0a7b82 */ /* 0x000e220000000a00 */
[----:B------:R-:W1:Y:S01]  /*2940*/  LDCU UR13, c[0x0][0x3ac] ;  /* 0x00007580ff0d77ac */ /* 0x000e620008000800 */
[----:B------:R-:W-:Y:S01]  /*2950*/  BSSY.RECONVERGENT B3, `(.L_x_118) ;  /* 0x0000010000037945 */ /* 0x000fe20003800200 */
[----:B-1----:R-:W-:Y:S01]  /*2960*/  FMUL R15, R24, UR13 ;  /* 0x0000000d180f7c20 */ /* 0x002fe20008400000 */
[----:B0-----:R-:W0:Y:S01]  /*2970*/  MUFU.RCP R9, R10 ;  /* 0x0000000a00097308 */ /* 0x001e220000001000 */
[----:B------:R-:W-:-:S07]  /*2980*/  FFMA R25, R23, R11, R24 ;  /* 0x0000000b17197223 */ /* 0x000fce0000000018 */
        /* <DEDUP_REMOVED lines=11> */
[----:B------:R-:W-:-:S07]  /*2a40*/  MOV R2, R0 ;  /* 0x0000000000027202 */ /* 0x000fce0000000f00 */
.L_x_119:
[----:B------:R-:W-:Y:S05]  /*2a50*/  BSYNC.RECONVERGENT B3 ;  /* 0x0000000000037941 */ /* 0x000fea0003800200 */
.L_x_118:
        /* <DEDUP_REMOVED lines=19> */
.L_x_121:
[----:B------:R-:W-:Y:S05]  /*2b90*/  BSYNC.RECONVERGENT B3 ;  /* 0x0000000000037941 */ /* 0x000fea0003800200 */
.L_x_120:
        /* <DEDUP_REMOVED lines=25> */
[----:B------:R-:W-:Y:S01]  /*2d30*/  MOV R10, 0x2d60 ;  /* 0x00002d60000a7802 */ /* 0x000fe20000000f00 */
[----:B0-----:R-:W-:-:S07]  /*2d40*/  IMAD.U32 R18, RZ, RZ, UR13 ;  /* 0x0000000dff127e24 */ /* 0x001fce000f8e00ff */
[----:B------:R-:W-:Y:S05]  /*2d50*/  CALL.REL.NOINC `($__internal_5_$__cuda_sm3x_div_rn_noftz_f32_slowpath) ;  /* 0x0000002400487944 */ /* 0x000fea0003c00000 */
[----:B------:R-:W-:-:S07]  /*2d60*/  MOV R2, R0 ;  /* 0x0000000000027202 */ /* 0x000fce0000000f00 */
.L_x_123:
[----:B------:R-:W-:Y:S05]  /*2d70*/  BSYNC.RECONVERGENT B3 ;  /* 0x0000000000037941 */ /* 0x000fea0003800200 */
.L_x_122:
        /* <DEDUP_REMOVED lines=19> */
.L_x_125:
[----:B------:R-:W-:Y:S05]  /*2eb0*/  BSYNC.RECONVERGENT B3 ;  /* 0x0000000000037941 */ /* 0x000fea0003800200 */
.L_x_124:
[----:B------:R-:W0:Y:S01]  /*2ec0*/  LDCU UR13, c[0x0][0x390] ;  /* 0x00007200ff0d77ac */ /* 0x000e220008000800 */
[----:B------:R-:W-:-:S04]  /*2ed0*/  FADD R9, -R0, 1 ;  /* 0x3f80000000097421 */ /* 0x000fc80000000100 */
[----:B------:R-:W-:Y:S01]  /*2ee0*/  FMUL R2, R2, R9 ;  /* 0x0000000902027220 */ /* 0x000fe20000400000 */
[----:B0-----:R-:W-:-:S03]  /*2ef0*/  FFMA R15, R15, UR13, R24 ;  /* 0x0000000d0f0f7c23 */ /* 0x001fc60008000018 */
[----:B------:R-:W-:Y:S02]  /*2f00*/  FFMA R2, R2, UR13, R23 ;  /* 0x0000000d02027c23 */ /* 0x000fe40008000017 */
[----:B------:R-:W-:-:S03]  /*2f10*/  FSETP.GEU.AND P0, PT, R15, RZ, PT ;  /* 0x000000ff0f00720b */ /* 0x000fc60003f0e000 */
[C---:B------:R-:W-:Y:S02]  /*2f20*/  FSETP.GEU.AND P1, PT, R2.reuse, RZ, PT ;  /* 0x000000ff0200720b */ /* 0x040fe40003f2e000 */
[----:B------:R-:W-:Y:S02]  /*2f30*/  FSEL R24, R15, RZ, P0 ;  /* 0x000000ff0f187208 */ /* 0x000fe40000000000 */
[----:B------:R-:W-:-:S09]  /*2f40*/  FSEL R23, R2, RZ, P1 ;  /* 0x000000ff02177208 */ /* 0x000fd20000800000 */
.L_x_94:
[----:B0-----:R-:W-:Y:S05]  /*2f50*/  BSYNC.RECONVERGENT B2 ;  /* 0x0000000000027941 */ /* 0x001fea0003800200 */
.L_x_93:
[----:B---3--:R0:W-:Y:S04]  /*2f60*/  STS [UR9], R24 ;  /* 0x00000018ff007988 */ /* 0x0081e80008000809 */
[----:B-1----:R0:W-:Y:S01]  /*2f70*/  STS [UR12], R23 ;  /* 0x00000017ff007988 */ /* 0x0021e2000800080c */
[----:B------:R-:W-:Y:S05]  /*2f80*/  BRA.U UP0, `(.L_x_126) ;  /* 0xffffffe900807547 */ /* 0x000fea000b83ffff */
[----:B------:R-:W1:Y:S01]  /*2f90*/  LDCU UR5, c[0x0][0x3c8] ;  /* 0x00007900ff0577ac */ /* 0x000e620008000800 */
[----:B------:R-:W-:Y:S01]  /*2fa0*/  HFMA2 R25, -RZ, RZ, 0, 0 ;  /* 0x00000000ff197431 */ /* 0x000fe200000001ff */
[----:B-1----:R-:W-:Y:S02]  /*2fb0*/  UIADD3 UR4, UPT, UPT, UR5, -0x1, URZ ;  /* 0xffffffff05047890 */ /* 0x002fe4000fffe0ff */
[----:B------:R-:W-:Y:S02]  /*2fc0*/  ULOP3.LUT UR9, UR5, 0x7, URZ, 0xc0, !UPT ;  /* 0x0000000705097892 */ /* 0x000fe4000f8ec0ff */
[----:B------:R-:W-:-:S03]  /*2fd0*/  UISETP.GE.U32.AND UP0, UPT, UR4, 0x7, UPT ;  /* 0x000000070400788c */ /* 0x000fc6000bf06070 */
[----:B------:R-:W-:-:S06]  /*2fe0*/  UMOV UR4, URZ ;  /* 0x000000ff00047c82 */ /* 0x000fcc0008000000 */
[----:B------:R-:W-:Y:S05]  /*2ff0*/  BRA.U !UP0, `(.L_x_127) ;  /* 0x0000000d084c7547 */ /* 0x000fea000b800000 */
[----:B------:R-:W-:Y:S01]  /*3000*/  MOV R25, RZ ;  /* 0x000000ff00197202 */ /* 0x000fe20000000f00 */
[----:B------:R-:W-:Y:S01]  /*3010*/  ULOP3.LUT UR4, UR5, 0x7ffffff8, URZ, 0xc0, !UPT ;  /* 0x7ffffff805047892 */ /* 0x000fe2000f8ec0ff */
[----:B------:R-:W1:Y:S02]  /*3020*/  LDCU UR15, c[0x0][0x3c8] ;  /* 0x00007900ff0f77ac */ /* 0x000e640008000800 */
[----:B------:R-:W-:-:S09]  /*3030*/  UMOV UR5, URZ ;  /* 0x000000ff00057c82 */ /* 0x000fd20008000000 */
.L_x_144:
        /* <DEDUP_REMOVED lines=20> */
[----:B------:R-:W-:-:S07]  /*3180*/  MOV R12, 0x31a0 ;  /* 0x000031a0000c7802 */ /* 0x000fce0000000f00 */
[----:B0-----:R-:W-:Y:S05]  /*3190*/  CALL.REL.NOINC `($__internal_4_$__cuda_sm20_sqrt_rn_f32_slowpath) ;  /* 0x0000001c00e07944 */ /* 0x001fea0003c00000 */
[----:B------:R-:W-:Y:S01]  /*31a0*/  MOV R2, R3 ;  /* 0x0000000300027202 */ /* 0x000fe20000000f00 */
[----:B------:R-:W-:Y:S06]  /*31b0*/  BRA `(.L_x_129) ;  /* 0x0000000000107947 */ /* 0x000fec0003800000 */
.L_x_128:
[----:B------:R-:W-:Y:S01]  /*31c0*/  FMUL.FTZ R2, R3, R0 ;  /* 0x0000000003027220 */ /* 0x000fe20000410000 */
[----:B------:R-:W-:-:S03]  /*31d0*/  FMUL.FTZ R0, R0, 0.5 ;  /* 0x3f00000000007820 */ /* 0x000fc60000410000 */
[----:B------:R-:W-:-:S04]  /*31e0*/  FFMA R3, -R2, R2, R3 ;  /* 0x0000000202037223 */ /* 0x000fc80000000103 */
[----:B------:R-:W-:-:S07]  /*31f0*/  FFMA R2, R3, R0, R2 ;  /* 0x0000000003027223 */ /* 0x000fce0000000002 */
.L_x_129:
        /* <DEDUP_REMOVED lines=18> */
[----:B------:R-:W-:-:S07]  /*3320*/  MOV R12, 0x3340 ;  /* 0x00003340000c7802 */ /* 0x000fce0000000f00 */
[----:B0-----:R-:W-:Y:S05]  /*3330*/  CALL.REL.NOINC `($__internal_4_$__cuda_sm20_sqrt_rn_f32_slowpath) ;  /* 0x0000001c00787944 */ /* 0x001fea0003c00000 */
[----:B------:R-:W-:Y:S05]  /*3340*/  BRA `(.L_x_131) ;  /* 0x0000000000107947 */ /* 0x000fea0003800000 */
.L_x_130:
[----:B------:R-:W-:Y:S01]  /*3350*/  FMUL.FTZ R3, R0, R5 ;  /* 0x0000000500037220 */ /* 0x000fe20000410000 */
[----:B------:R-:W-:-:S03]  /*3360*/  FMUL.FTZ R4, R5, 0.5 ;  /* 0x3f00000005047820 */ /* 0x000fc60000410000 */
[----:B------:R-:W-:-:S04]  /*3370*/  FFMA R0, -R3, R3, R0 ;  /* 0x0000000303007223 */ /* 0x000fc80000000100 */
[----:B------:R-:W-:-:S07]  /*3380*/  FFMA R3, R0, R4, R3 ;  /* 0x0000000400037223 */ /* 0x000fce0000000003 */
.L_x_131:
        /* <DEDUP_REMOVED lines=21> */
.L_x_132:
[----:B------:R-:W-:Y:S01]  /*34e0*/  FMUL.FTZ R3, R0, R5 ;  /* 0x0000000500037220 */ /* 0x000fe20000410000 */
[----:B------:R-:W-:-:S03]  /*34f0*/  FMUL.FTZ R4, R5, 0.5 ;  /* 0x3f00000005047820 */ /* 0x000fc60000410000 */
[----:B------:R-:W-:-:S04]  /*3500*/  FFMA R0, -R3, R3, R0 ;  /* 0x0000000303007223 */ /* 0x000fc80000000100 */
[----:B------:R-:W-:-:S07]  /*3510*/  FFMA R3, R0, R4, R3 ;  /* 0x0000000400037223 */ /* 0x000fce0000000003 */
.L_x_133:
        /* <DEDUP_REMOVED lines=18> */
[----:B------:R-:W-:-:S07]  /*3640*/  MOV R12, 0x3660 ;  /* 0x00003660000c7802 */ /* 0x000fce0000000f00 */
[----:B0-----:R-:W-:Y:S05]  /*3650*/  CALL.REL.NOINC `($__internal_4_$__cuda_sm20_sqrt_rn_f32_slowpath) ;  /* 0x0000001800b07944 */ /* 0x001fea0003c00000 */
[----:B------:R-:W-:Y:S05]  /*3660*/  BRA `(.L_x_135) ;  /* 0x0000000000107947 */ /* 0x000fea0003800000 */
.L_x_134:
[----:B------:R-:W-:Y:S01]  /*3670*/  FMUL.FTZ R3, R0, R5 ;  /* 0x0000000500037220 */ /* 0x000fe20000410000 */
[----:B------:R-:W-:-:S03]  /*3680*/  FMUL.FTZ R4, R5, 0.5 ;  /* 0x3f00000005047820 */ /* 0x000fc60000410000 */
[----:B------:R-:W-:-:S04]  /*3690*/  FFMA R0, -R3, R3, R0 ;  /* 0x0000000303007223 */ /* 0x000fc80000000100 */
[----:B------:R-:W-:-:S07]  /*36a0*/  FFMA R3, R0, R4, R3 ;  /* 0x0000000400037223 */ /* 0x000fce0000000003 */
.L_x_135:
        /* <DEDUP_REMOVED lines=21> */
.L_x_136:
[----:B------:R-:W-:Y:S01]  /*3800*/  FMUL.FTZ R3, R0, R5 ;  /* 0x0000000500037220 */ /* 0x000fe20000410000 */
[----:B------:R-:W-:-:S03]  /*3810*/  FMUL.FTZ R4, R5, 0.5 ;  /* 0x3f00000005047820 */ /* 0x000fc60000410000 */
[----:B------:R-:W-:-:S04]  /*3820*/  FFMA R0, -R3, R3, R0 ;  /* 0x0000000303007223 */ /* 0x000fc80000000100 */
[----:B------:R-:W-:-:S07]  /*3830*/  FFMA R3, R0, R4, R3 ;  /* 0x0000000400037223 */ /* 0x000fce0000000003 */
.L_x_137:
        /* <DEDUP_REMOVED lines=21> */
.L_x_138:
[----:B------:R-:W-:Y:S01]  /*3990*/  FMUL.FTZ R3, R0, R5 ;  /* 0x0000000500037220 */ /* 0x000fe20000410000 */
[----:B------:R-:W-:-:S03]  /*39a0*/  FMUL.FTZ R4, R5, 0.5 ;  /* 0x3f00000005047820 */ /* 0x000fc60000410000 */
[----:B------:R-:W-:-:S04]  /*39b0*/  FFMA R0, -R3, R3, R0 ;  /* 0x0000000303007223 */ /* 0x000fc80000000100 */
[----:B------:R-:W-:-:S07]  /*39c0*/  FFMA R3, R0, R4, R3 ;  /* 0x0000000400037223 */ /* 0x000fce0000000003 */
.L_x_139:
        /* <DEDUP_REMOVED lines=21> */
.L_x_140:
[----:B------:R-:W-:Y:S01]  /*3b20*/  FMUL.FTZ R3, R0, R5 ;  /* 0x0000000500037220 */ /* 0x000fe20000410000 */
[----:B------:R-:W-:-:S03]  /*3b30*/  FMUL.FTZ R4, R5, 0.5 ;  /* 0x3f00000005047820 */ /* 0x000fc60000410000 */
[----:B------:R-:W-:-:S04]  /*3b40*/  FFMA R0, -R3, R3, R0 ;  /* 0x0000000303007223 */ /* 0x000fc80000000100 */
[----:B------:R-:W-:-:S07]  /*3b50*/  FFMA R3, R0, R4, R3 ;  /* 0x0000000400037223 */ /* 0x000fce0000000003 */
.L_x_141:
        /* <DEDUP_REMOVED lines=20> */
[----:B------:R-:W-:Y:S01]  /*3ca0*/  IMAD.MOV.U32 R25, RZ, RZ, R3 ;  /* 0x000000ffff197224 */ /* 0x000fe200078e0003 */
[----:B------:R-:W-:Y:S06]  /*3cb0*/  BRA `(.L_x_143) ;  /* 0x0000000000107947 */ /* 0x000fec0003800000 */
.L_x_142:
[----:B------:R-:W-:Y:S01]  /*3cc0*/  FMUL.FTZ R25, R0, R5 ;  /* 0x0000000500197220 */ /* 0x000fe20000410000 */
[----:B------:R-:W-:-:S03]  /*3cd0*/  FMUL.FTZ R2, R5, 0.5 ;  /* 0x3f00000005027820 */ /* 0x000fc60000410000 */
[----:B------:R-:W-:-:S04]  /*3ce0*/  FFMA R0, -R25, R25, R0 ;  /* 0x0000001919007223 */ /* 0x000fc80000000100 */
[----:B------:R-:W-:-:S07]  /*3cf0*/  FFMA R25, R0, R2, R25 ;  /* 0x0000000200197223 */ /* 0x000fce0000000019 */
.L_x_143:
[----:B------:R-:W-:Y:S01]  /*3d00*/  UISETP.NE.AND UP0, UPT, UR5, UR4, UPT ;  /* 0x000000040500728c */ /* 0x000fe2000bf05270 */
[----:B------:R-:W-:-:S08]  /*3d10*/  FADD R25, R14, R25 ;  /* 0x000000190e197221 */ /* 0x000fd00000000000 */
[----:B------:R-:W-:Y:S05]  /*3d20*/  BRA.U UP0, `(.L_x_144) ;  /* 0xfffffff100c47547 */ /* 0x000fea000b83ffff */
.L_x_127:
        /* <DEDUP_REMOVED lines=26> */
[----:B------:R-:W-:-:S07]  /*3ed0*/  MOV R12, 0x3ef0 ;  /* 0x00003ef0000c7802 */ /* 0x000fce0000000f00 */
[----:B0-----:R-:W-:Y:S05]  /*3ee0*/  CALL.REL.NOINC `($__internal_4_$__cuda_sm20_sqrt_rn_f32_slowpath) ;  /* 0x00000010008c7944 */ /* 0x001fea0003c00000 */
[----:B------:R-:W-:Y:S01]  /*3ef0*/  MOV R2, R3 ;  /* 0x0000000300027202 */ /* 0x000fe20000000f00 */
[----:B------:R-:W-:Y:S06]  /*3f00*/  BRA `(.L_x_147) ;  /* 0x0000000000107947 */ /* 0x000fec0003800000 */
.L_x_146:
[----:B------:R-:W-:Y:S01]  /*3f10*/  FMUL.FTZ R2, R3, R0 ;  /* 0x0000000003027220 */ /* 0x000fe20000410000 */
[----:B------:R-:W-:-:S03]  /*3f20*/  FMUL.FTZ R0, R0, 0.5 ;  /* 0x3f00000000007820 */ /* 0x000fc60000410000 */
[----:B------:R-:W-:-:S04]  /*3f30*/  FFMA R3, -R2, R2, R3 ;  /* 0x0000000202037223 */ /* 0x000fc80000000103 */
[----:B------:R-:W-:-:S07]  /*3f40*/  FFMA R2, R3, R0, R2 ;  /* 0x0000000003027223 */ /* 0x000fce0000000002 */
.L_x_147:
        /* <DEDUP_REMOVED lines=22> */
.L_x_148:
[----:B------:R-:W-:Y:S01]  /*40b0*/  FMUL.FTZ R3, R0, R5 ;  /* 0x0000000500037220 */ /* 0x000fe20000410000 */
[----:B------:R-:W-:-:S03]  /*40c0*/  FMUL.FTZ R4, R5, 0.5 ;  /* 0x3f00000005047820 */ /* 0x000fc60000410000 */
[----:B------:R-:W-:-:S04]  /*40d0*/  FFMA R0, -R3, R3, R0 ;  /* 0x0000000303007223 */ /* 0x000fc80000000100 */
[----:B------:R-:W-:-:S07]  /*40e0*/  FFMA R3, R0, R4, R3 ;  /* 0x0000000400037223 */ /* 0x000fce0000000003 */
.L_x_149:
        /* <DEDUP_REMOVED lines=22> */
.L_x_150:
[----:B------:R-:W-:Y:S01]  /*4250*/  FMUL.FTZ R3, R0, R5 ;  /* 0x0000000500037220 */ /* 0x000fe20000410000 */
[----:B------:R-:W-:-:S03]  /*4260*/  FMUL.FTZ R4, R5, 0.5 ;  /* 0x3f00000005047820 */ /* 0x000fc60000410000 */
[----:B------:R-:W-:-:S04]  /*4270*/  FFMA R0, -R3, R3, R0 ;  /* 0x0000000303007223 */ /* 0x000fc80000000100 */
[----:B------:R-:W-:-:S07]  /*4280*/  FFMA R3, R0, R4, R3 ;  /* 0x0000000400037223 */ /* 0x000fce0000000003 */
.L_x_151:
        /* <DEDUP_REMOVED lines=21> */
[----:B------:R-:W-:Y:S01]  /*43e0*/  MOV R25, R3 ;  /* 0x0000000300197202 */ /* 0x000fe20000000f00 */
[----:B------:R-:W-:Y:S06]  /*43f0*/  BRA `(.L_x_153) ;  /* 0x0000000000107947 */ /* 0x000fec0003800000 */
.L_x_152:
[----:B------:R-:W-:Y:S01]  /*4400*/  FMUL.FTZ R25, R0, R5 ;  /* 0x0000000500197220 */ /* 0x000fe20000410000 */
[----:B------:R-:W-:-:S03]  /*4410*/  FMUL.FTZ R2, R5, 0.5 ;  /* 0x3f00000005027820 */ /* 0x000fc60000410000 */
[----:B------:R-:W-:-:S04]  /*4420*/  FFMA R0, -R25, R25, R0 ;  /* 0x0000001919007223 */ /* 0x000fc80000000100 */
[----:B------:R-:W-:-:S07]  /*4430*/  FFMA R25, R0, R2, R25 ;  /* 0x0000000200197223 */ /* 0x000fce0000000019 */
.L_x_153:
[----:B------:R-:W-:-:S07]  /*4440*/  FADD R25, R14, R25 ;  /* 0x000000190e197221 */ /* 0x000fce0000000000 */
.L_x_145:
        /* <DEDUP_REMOVED lines=27> */
[----:B------:R-:W-:Y:S01]  /*4600*/  IMAD.MOV.U32 R0, RZ, RZ, R3 ;  /* 0x000000ffff007224 */ /* 0x000fe200078e0003 */
[----:B------:R-:W-:Y:S06]  /*4610*/  BRA `(.L_x_156) ;  /* 0x0000000000107947 */ /* 0x000fec0003800000 */
.L_x_155:
[----:B------:R-:W-:Y:S01]  /*4620*/  FMUL.FTZ R0, R3, R2 ;  /* 0x0000000203007220 */ /* 0x000fe20000410000 */
[----:B------:R-:W-:-:S03]  /*4630*/  FMUL.FTZ R2, R2, 0.5 ;  /* 0x3f00000002027820 */ /* 0x000fc60000410000 */
[----:B------:R-:W-:-:S04]  /*4640*/  FFMA R3, -R0, R0, R3 ;  /* 0x0000000000037223 */ /* 0x000fc80000000103 */
[----:B------:R-:W-:-:S07]  /*4650*/  FFMA R0, R3, R2, R0 ;  /* 0x0000000203007223 */ /* 0x000fce0000000000 */
.L_x_156:
        /* <DEDUP_REMOVED lines=24> */
.L_x_157:
[----:B------:R-:W-:Y:S01]  /*47e0*/  FMUL.FTZ R25, R4, R3 ;  /* 0x0000000304197220 */ /* 0x000fe20000410000 */
[----:B------:R-:W-:-:S03]  /*47f0*/  FMUL.FTZ R2, R3, 0.5 ;  /* 0x3f00000003027820 */ /* 0x000fc60000410000 */
[----:B------:R-:W-:-:S04]  /*4800*/  FFMA R0, -R25, R25, R4 ;  /* 0x0000001919007223 */ /* 0x000fc80000000104 */
[----:B------:R-:W-:-:S07]  /*4810*/  FFMA R25, R0, R2, R25 ;  /* 0x0000000200197223 */ /* 0x000fce0000000019 */
.L_x_158:
[----:B------:R-:W-:-:S07]  /*4820*/  FADD R25, R14, R25 ;  /* 0x000000190e197221 */ /* 0x000fce0000000000 */
.L_x_154:
        /* <DEDUP_REMOVED lines=24> */
[----:B------:R-:W-:-:S07]  /*49b0*/  MOV R12, 0x49d0 ;  /* 0x000049d0000c7802 */ /* 0x000fce0000000f00 */
[----:B0-----:R-:W-:Y:S05]  /*49c0*/  CALL.REL.NOINC `($__internal_4_$__cuda_sm20_sqrt_rn_f32_slowpath) ;  /* 0x0000000400d47944 */ /* 0x001fea0003c00000 */
[----:B------:R-:W-:Y:S01]  /*49d0*/  MOV R0, R3 ;  /* 0x0000000300007202 */ /* 0x000fe20000000f00 */
[----:B------:R-:W-:Y:S06]  /*49e0*/  BRA `(.L_x_160) ;  /* 0x0000000000107947 */ /* 0x000fec0003800000 */
.L_x_159:
[----:B------:R-:W-:Y:S01]  /*49f0*/  FMUL.FTZ R0, R3, R2 ;  /* 0x0000000203007220 */ /* 0x000fe20000410000 */
[----:B------:R-:W-:-:S03]  /*4a00*/  FMUL.FTZ R2, R2, 0.5 ;  /* 0x3f00000002027820 */ /* 0x000fc60000410000 */
[----:B------:R-:W-:-:S04]  /*4a10*/  FFMA R3, -R0, R0, R3 ;  /* 0x0000000000037223 */ /* 0x000fc80000000103 */
[----:B------:R-:W-:-:S07]  /*4a20*/  FFMA R0, R3, R2, R0 ;  /* 0x0000000203007223 */ /* 0x000fce0000000000 */
.L_x_160:
[----:B------:R-:W-:-:S07]  /*4a30*/  FADD R25, R25, R0 ;  /* 0x0000000019197221 */ /* 0x000fce0000000000 */
.L_x_91:
        /* <DEDUP_REMOVED lines=8> */
[----:B------:R-:W-:Y:S02]  /*4ac0*/  MOV R18, R6 ;  /* 0x0000000600127202 */ /* 0x000fe40000000f00 */
[----:B------:R-:W-:-:S07]  /*4ad0*/  MOV R10, 0x4af0 ;  /* 0x00004af0000a7802 */ /* 0x000fce0000000f00 */
[----:B0-----:R-:W-:Y:S05]  /*4ae0*/  CALL.REL.NOINC `($__internal_5_$__cuda_sm3x_div_rn_noftz_f32_slowpath) ;  /* 0x0000000400e47944 */ /* 0x001fea0003c00000 */
.L_x_161:
[----:B------:R-:W1:Y:S01]  /*4af0*/  LDC.64 R2, c[0x0][0x380] ;  /* 0x0000e000ff027b82 */ /* 0x000e620000000a00 */
[----:B------:R-:W2:Y:S02]  /*4b00*/  LDCU UR4, c[0x0][0x388] ;  /* 0x00007100ff0477ac */ /* 0x000ea40008000800 */
[----:B--2---:R-:W-:-:S04]  /*4b10*/  IMAD R7, R8, UR4, R7 ;  /* 0x0000000408077c24 */ /* 0x004fc8000f8e0207 */
[----:B-1----:R-:W-:-:S05]  /*4b20*/  IMAD.WIDE R2, R7, 0x4, R2 ;  /* 0x0000000407027825 */ /* 0x002fca00078e0202 */
[----:B------:R-:W-:Y:S01]  /*4b30*/  STG.E desc[UR10][R2.64], R0 ;  /* 0x0000000002007986 */ /* 0x000fe2000c10190a */
[----:B------:R-:W-:Y:S05]  /*4b40*/  EXIT ;  /* 0x000000000000794d */ /* 0x000fea0003800000 */
        .weak           $__internal_3_$__cuda_sm20_div_rn_f64_full
        .type           $__internal_3_$__cuda_sm20_div_rn_f64_full,@function
        .size           $__internal_3_$__cuda_sm20_div_rn_f64_full,($__internal_4_$__cuda_sm20_sqrt_rn_f32_slowpath - $__internal_3_$__cuda_sm20_div_rn_f64_full)
$__internal_3_$__cuda_sm20_div_rn_f64_full:
[C---:B------:R-:W-:Y:S01]  /*4b50*/  FSETP.GEU.AND P0, PT, |R13|.reuse, 1.469367938527859385e-39, PT ;  /* 0x001000000d00780b */ /* 0x040fe20003f0e200 */
[----:B------:R-:W-:Y:S01]  /*4b60*/  IMAD.MOV.U32 R18, RZ, RZ, 0x1 ;  /* 0x00000001ff127424 */ /* 0x000fe200078e00ff */
[C---:B------:R-:W-:Y:S02]  /*4b70*/  LOP3.LUT R14, R13.reuse, 0x800fffff, RZ, 0xc0, !PT ;  /* 0x800fffff0d0e7812 */ /* 0x040fe400078ec0ff */
[-C--:B------:R-:W-:Y:S02]  /*4b80*/  MOV R12, R10.reuse ;  /* 0x0000000a000c7202 */ /* 0x080fe40000000f00 */
[----:B------:R-:W-:Y:S02]  /*4b90*/  LOP3.LUT R15, R14, 0x3ff00000, RZ, 0xfc, !PT ;  /* 0x3ff000000e0f7812 */ /* 0x000fe400078efcff */
[----:B------:R-:W-:Y:S02]  /*4ba0*/  MOV R14, R10 ;  /* 0x0000000a000e7202 */ /* 0x000fe40000000f00 */
[----:B------:R-:W-:-:S02]  /*4bb0*/  LOP3.LUT R20, R13, 0x7ff00000, RZ, 0xc0, !PT ;  /* 0x7ff000000d147812 */ /* 0x000fc400078ec0ff */
[----:B------:R-:W-:Y:S01]  /*4bc0*/  LOP3.LUT R3, R11, 0x7ff00000, RZ, 0xc0, !PT ;  /* 0x7ff000000b037812 */ /* 0x000fe200078ec0ff */
[----:B------:R-:W-:Y:S01]  /*4bd0*/  @!P0 DMUL R14, R12, 8.98846567431157953865e+307 ;  /* 0x7fe000000c0e8828 */ /* 0x000fe20000000000 */
[----:B------:R-:W-:Y:S02]  /*4be0*/  MOV R6, 0x1ca00000 ;  /* 0x1ca0000000067802 */ /* 0x000fe40000000f00 */
[----:B------:R-:W-:Y:S02]  /*4bf0*/  ISETP.GE.U32.AND P1, PT, R3, R20, PT ;  /* 0x000000140300720c */ /* 0x000fe40003f26070 */
[----:B------:R-:W-:Y:S01]  /*4c00*/  MOV R10, UR8 ;  /* 0x00000008000a7c02 */ /* 0x000fe20008000f00 */
[----:B------:R-:W0:Y:S01]  /*4c10*/  MUFU.RCP64H R19, R15 ;  /* 0x0000000f00137308 */ /* 0x000e220000001800 */
[----:B------:R-:W-:Y:S01]  /*4c20*/  MOV R22, R3 ;  /* 0x0000000300167202 */ /* 0x000fe20000000f00 */
        /* <DEDUP_REMOVED lines=10> */
[----:B------:R-:W-:-:S04]  /*4cd0*/  LOP3.LUT R18, R13, 0x7ff00000, RZ, 0xc0, !PT ;  /* 0x7ff000000d127812 */ /* 0x000fc800078ec0ff */
[----:B------:R-:W-:Y:S01]  /*4ce0*/  ISETP.GE.U32.AND P1, PT, R3, R18, PT ;  /* 0x000000120300720c */ /* 0x000fe20003f26070 */
[----:B------:R-:W-:-:S03]  /*4cf0*/  IMAD.MOV.U32 R18, RZ, RZ, RZ ;  /* 0x000000ffff127224 */ /* 0x000fc600078e00ff */
[----:B------:R-:W-:-:S04]  /*4d00*/  SEL R19, R6, 0x63400000, !P1 ;  /* 0x6340000006137807 */ /* 0x000fc80004800000 */
[----:B------:R-:W-:-:S04]  /*4d10*/  LOP3.LUT R19, R19, 0x80000000, R11, 0xf8, !PT ;  /* 0x8000000013137812 */ /* 0x000fc800078ef80b */
[----:B------:R-:W-:-:S06]  /*4d20*/  LOP3.LUT R19, R19, 0x100000, RZ, 0xfc, !PT ;  /* 0x0010000013137812 */ /* 0x000fcc00078efcff */
[----:B------:R-:W-:-:S10]  /*4d30*/  DFMA R4, R4, 2, -R18 ;  /* 0x400000000404782b */ /* 0x000fd40000000812 */
[----:B------:R-:W-:-:S07]  /*4d40*/  LOP3.LUT R22, R5, 0x7ff00000, RZ, 0xc0, !PT ;  /* 0x7ff0000005167812 */ /* 0x000fce00078ec0ff */
.L_x_162:
[----:B------:R-:W-:Y:S01]  /*4d50*/  MOV R23, R20 ;  /* 0x0000001400177202 */ /* 0x000fe20000000f00 */
[----:B------:R-:W-:Y:S01]  /*4d60*/  DMUL R18, R16, R4 ;  /* 0x0000000410127228 */ /* 0x000fe20000000000 */
[----:B------:R-:W-:Y:S02]  /*4d70*/  @!P0 LOP3.LUT R23, R15, 0x7ff00000, RZ, 0xc0, !PT ;  /* 0x7ff000000f178812 */ /* 0x000fe400078ec0ff */
[----:B------:R-:W-:Y:S02]  /*4d80*/  IADD3 R24, PT, PT, R22, -0x1, RZ ;  /* 0xffffffff16187810 */ /* 0x000fe40007ffe0ff */
[----:B------:R-:W-:Y:S02]  /*4d90*/  IADD3 R25, PT, PT, R23, -0x1, RZ ;  /* 0xffffffff17197810 */ /* 0x000fe40007ffe0ff */
        /* <DEDUP_REMOVED lines=10> */
[----:B------:R-:W-:Y:S02]  /*4e40*/  IADD3 R3, PT, PT, -R3, R10, RZ ;  /* 0x0000000a03037210 */ /* 0x000fe40007ffe1ff */
[----:B------:R-:W-:-:S03]  /*4e50*/  MOV R10, RZ ;  /* 0x000000ff000a7202 */ /* 0x000fc60000000f00 */
[----:B------:R-:W-:-:S06]  /*4e60*/  VIADD R11, R3, 0x7fe00000 ;  /* 0x7fe00000030b7836 */ /* 0x000fcc0000000000 */
        /* <DEDUP_REMOVED lines=9> */
[C---:B------:R-:W-:Y:S01]  /*4f00*/  IADD3 R5, PT, PT, -R3.reuse, RZ, RZ ;  /* 0x000000ff03057210 */ /* 0x040fe20007ffe1ff */
[----:B------:R-:W-:Y:S01]  /*4f10*/  DMUL.RP R10, R20, R10 ;  /* 0x0000000a140a7228 */ /* 0x000fe20000008000 */
[----:B------:R-:W-:Y:S02]  /*4f20*/  MOV R4, RZ ;  /* 0x000000ff00047202 */ /* 0x000fe40000000f00 */
[----:B------:R-:W-:-:S04]  /*4f30*/  IADD3 R3, PT, PT, -R3, -0x43300000, RZ ;  /* 0xbcd0000003037810 */ /* 0x000fc80007ffe1ff */
[----:B------:R-:W-:-:S03]  /*4f40*/  DFMA R4, R16, -R4, R20 ;  /* 0x800000041004722b */ /* 0x000fc60000000014 */
[----:B------:R-:W-:-:S07]  /*4f50*/  LOP3.LUT R13, R11, R13, RZ, 0x3c, !PT ;  /* 0x0000000d0b0d7212 */ /* 0x000fce00078e3cff */
[----:B------:R-:W-:-:S04]  /*4f60*/  FSETP.NEU.AND P0, PT, |R5|, R3, PT ;  /* 0x000000030500720b */ /* 0x000fc80003f0d200 */
[----:B------:R-:W-:Y:S02]  /*4f70*/  FSEL R16, R10, R16, !P0 ;  /* 0x000000100a107208 */ /* 0x000fe40004000000 */
[----:B------:R-:W-:Y:S01]  /*4f80*/  FSEL R17, R13, R17, !P0 ;  /* 0x000000110d117208 */ /* 0x000fe20004000000 */
[----:B------:R-:W-:Y:S06]  /*4f90*/  BRA `(.L_x_164) ;  /* 0x0000000000547947 */ /* 0x000fec0003800000 */
.L_x_163:
[----:B------:R-:W-:-:S14]  /*4fa0*/  DSETP.NAN.AND P0, PT, R10, R10, PT ;  /* 0x0000000a0a00722a */ /* 0x000fdc0003f08000 */
[----:B------:R-:W-:Y:S05]  /*4fb0*/  @P0 BRA `(.L_x_165) ;  /* 0x0000000000440947 */ /* 0x000fea0003800000 */
[----:B------:R-:W-:-:S14]  /*4fc0*/  DSETP.NAN.AND P0, PT, R12, R12, PT ;  /* 0x0000000c0c00722a */ /* 0x000fdc0003f08000 */
[----:B------:R-:W-:Y:S05]  /*4fd0*/  @P0 BRA `(.L_x_166) ;  /* 0x0000000000300947 */ /* 0x000fea0003800000 */
[----:B------:R-:W-:Y:S01]  /*4fe0*/  ISETP.NE.AND P0, PT, R22, R23, PT ;  /* 0x000000171600720c */ /* 0x000fe20003f05270 */
[----:B------:R-:W-:Y:S01]  /*4ff0*/  IMAD.MOV.U32 R16, RZ, RZ, 0x0 ;  /* 0x00000000ff107424 */ /* 0x000fe200078e00ff */
[----:B------:R-:W-:-:S11]  /*5000*/  MOV R17, 0xfff80000 ;  /* 0xfff8000000117802 */ /* 0x000fd60000000f00 */
[----:B------:R-:W-:Y:S05]  /*5010*/  @!P0 BRA `(.L_x_164) ;  /* 0x0000000000348947 */ /* 0x000fea0003800000 */
[----:B------:R-:W-:Y:S02]  /*5020*/  ISETP.NE.AND P0, PT, R22, 0x7ff00000, PT ;  /* 0x7ff000001600780c */ /* 0x000fe40003f05270 */
[----:B------:R-:W-:Y:S02]  /*5030*/  LOP3.LUT R17, R11, 0x80000000, R13, 0x48, !PT ;  /* 0x800000000b117812 */ /* 0x000fe400078e480d */
[----:B------:R-:W-:-:S13]  /*5040*/  ISETP.EQ.OR P0, PT, R23, RZ, !P0 ;  /* 0x000000ff1700720c */ /* 0x000fda0004702670 */
[----:B------:R-:W-:Y:S02]  /*5050*/  @P0 LOP3.LUT R3, R17, 0x7ff00000, RZ, 0xfc, !PT ;  /* 0x7ff0000011030812 */ /* 0x000fe400078efcff */
[----:B------:R-:W-:Y:S02]  /*5060*/  @!P0 MOV R16, RZ ;  /* 0x000000ff00108202 */ /* 0x000fe40000000f00 */
[----:B------:R-:W-:Y:S02]  /*5070*/  @P0 MOV R16, RZ ;  /* 0x000000ff00100202 */ /* 0x000fe40000000f00 */
[----:B------:R-:W-:Y:S01]  /*5080*/  @P0 MOV R17, R3 ;  /* 0x0000000300110202 */ /* 0x000fe20000000f00 */
[----:B------:R-:W-:Y:S06]  /*5090*/  BRA `(.L_x_164) ;  /* 0x0000000000147947 */ /* 0x000fec0003800000 */
.L_x_166:
[----:B------:R-:W-:Y:S01]  /*50a0*/  LOP3.LUT R17, R13, 0x80000, RZ, 0xfc, !PT ;  /* 0x000800000d117812 */ /* 0x000fe200078efcff */
[----:B------:R-:W-:Y:S01]  /*50b0*/  IMAD.MOV.U32 R16, RZ, RZ, R12 ;  /* 0x000000ffff107224 */ /* 0x000fe200078e000c */
[----:B------:R-:W-:Y:S06]  /*50c0*/  BRA `(.L_x_164) ;  /* 0x0000000000087947 */ /* 0x000fec0003800000 */
.L_x_165:
[----:B------:R-:W-:Y:S02]  /*50d0*/  LOP3.LUT R17, R11, 0x80000, RZ, 0xfc, !PT ;  /* 0x000800000b117812 */ /* 0x000fe400078efcff */
[----:B------:R-:W-:-:S07]  /*50e0*/  MOV R16, R10 ;  /* 0x0000000a00107202 */ /* 0x000fce0000000f00 */
.L_x_164:
[----:B------:R-:W-:Y:S02]  /*50f0*/  MOV R4, R0 ;  /* 0x0000000000047202 */ /* 0x000fe40000000f00 */
[----:B------:R-:W-:-:S04]  /*5100*/  MOV R5, 0x0 ;  /* 0x0000000000057802 */ /* 0x000fc80000000f00 */
[----:B------:R-:W-:Y:S05]  /*5110*/  RET.REL.NODEC R4 `(_Z13integrate_lvmPfiiffffffffffffffibffff) ;  /* 0xffffffac04b87950 */ /* 0x000fea0003c3ffff */
        .weak           $__internal_4_$__cuda_sm20_sqrt_rn_f32_slowpath
        .type           $__internal_4_$__cuda_sm20_sqrt_rn_f32_slowpath,@function
        .size           $__internal_4_$__cuda_sm20_sqrt_rn_f32_slowpath,($__internal_5_$__cuda_sm3x_div_rn_noftz_f32_slowpath - $__internal_4_$__cuda_sm20_sqrt_rn_f32_slowpath)
$__internal_4_$__cuda_sm20_sqrt_rn_f32_slowpath:
[----:B------:R-:W-:-:S13]  /*5120*/  LOP3.LUT P0, RZ, R0, 0x7fffffff, RZ, 0xc0, !PT ;  /* 0x7fffffff00ff7812 */ /* 0x000fda000780c0ff */
[----:B------:R-:W-:Y:S01]  /*5130*/  @!P0 MOV R3, R0 ;  /* 0x0000000000038202 */ /* 0x000fe20000000f00 */
[----:B------:R-:W-:Y:S06]  /*5140*/  @!P0 BRA `(.L_x_167) ;  /* 0x0000000000408947 */ /* 0x000fec0003800000 */
[----:B------:R-:W-:-:S13]  /*5150*/  FSETP.GEU.FTZ.AND P0, PT, R0, RZ, PT ;  /* 0x000000ff0000720b */ /* 0x000fda0003f1e000 */
[----:B------:R-:W-:Y:S01]  /*5160*/  @!P0 IMAD.MOV.U32 R3, RZ, RZ, 0x7fffffff ;  /* 0x7fffffffff038424 */ /* 0x000fe200078e00ff */
        /* <DEDUP_REMOVED lines=9> */
[----:B------:R-:W-:Y:S02]  /*5200*/  @!P0 MOV R3, R0 ;  /* 0x0000000000038202 */ /* 0x000fe40000000f00 */
[----:B------:R-:W-:-:S04]  /*5210*/  @P0 FADD.FTZ R9, -R5, -RZ ;  /* 0x800000ff05090221 */ /* 0x000fc80000010100 */
[----:B------:R-:W-:-:S04]  /*5220*/  @P0 FFMA R10, R5, R9, R4 ;  /* 0x00000009050a0223 */ /* 0x000fc80000000004 */
[----:B------:R-:W-:-:S04]  /*5230*/  @P0 FFMA R10, R10, R11, R5 ;  /* 0x0000000b0a0a0223 */ /* 0x000fc80000000005 */
[----:B------:R-:W-:-:S07]  /*5240*/  @P0 FMUL.FTZ R3, R10, 2.3283064365386962891e-10 ;  /* 0x2f8000000a030820 */ /* 0x000fce0000410000 */
.L_x_167:
[----:B------:R-:W-:Y:S01]  /*5250*/  HFMA2 R5, -RZ, RZ, 0, 0 ;  /* 0x00000000ff057431 */ /* 0x000fe200000001ff */
[----:B------:R-:W-:-:S04]  /*5260*/  MOV R4, R12 ;  /* 0x0000000c00047202 */ /* 0x000fc80000000f00 */
[----:B------:R-:W-:Y:S05]  /*5270*/  RET.REL.NODEC R4 `(_Z13integrate_lvmPfiiffffffffffffffibffff) ;  /* 0xffffffac04607950 */ /* 0x000fea0003c3ffff */
        .weak           $__internal_5_$__cuda_sm3x_div_rn_noftz_f32_slowpath
        .type           $__internal_5_$__cuda_sm3x_div_rn_noftz_f32_slowpath,@function
        .size           $__internal_5_$__cuda_sm3x_div_rn_noftz_f32_slowpath,(.L_x_385 - $__internal_5_$__cuda_sm3x_div_rn_noftz_f32_slowpath)
$__internal_5_$__cuda_sm3x_div_rn_noftz_f32_slowpath:
[----:B------:R-:W-:Y:S01]  /*5280*/  SHF.R.U32.HI R9, RZ, 0x17, R18 ;  /* 0x00000017ff097819 */ /* 0x000fe20000011612 */
[----:B------:R-:W-:Y:S01]  /*5290*/  BSSY.RECONVERGENT B0, `(.L_x_168) ;  /* 0x0000062000007945 */ /* 0x000fe20003800200 */
[----:B------:R-:W-:Y:S02]  /*52a0*/  SHF.R.U32.HI R12, RZ, 0x17, R25 ;  /* 0x00000017ff0c7819 */ /* 0x000fe40000011619 */
[----:B------:R-:W-:Y:S02]  /*52b0*/  LOP3.LUT R9, R9, 0xff, RZ, 0xc0, !PT ;  /* 0x000000ff09097812 */ /* 0x000fe400078ec0ff */
[----:B------:R-:W-:Y:S02]  /*52c0*/  LOP3.LUT R12, R12, 0xff, RZ, 0xc0, !PT ;  /* 0x000000ff0c0c7812 */ /* 0x000fe400078ec0ff */
[----:B------:R-:W-:-:S03]  /*52d0*/  IADD3 R0, PT, PT, R9, -0x1, RZ ;  /* 0xffffffff09007810 */ /* 0x000fc60007ffe0ff */
[----:B------:R-:W-:Y:S01]  /*52e0*/  VIADD R13, R12, 0xffffffff ;  /* 0xffffffff0c0d7836 */ /* 0x000fe20000000000 */
[----:B------:R-:W-:-:S04]  /*52f0*/  ISETP.GT.U32.AND P0, PT, R0, 0xfd, PT ;  /* 0x000000fd0000780c */ /* 0x000fc80003f04070 */
[----:B------:R-:W-:-:S13]  /*5300*/  ISETP.GT.U32.OR P0, PT, R13, 0xfd, P0 ;  /* 0x000000fd0d00780c */ /* 0x000fda0000704470 */
[----:B------:R-:W-:Y:S01]  /*5310*/  @!P0 MOV R11, RZ ;  /* 0x000000ff000b8202 */ /* 0x000fe20000000f00 */
        /* <DEDUP_REMOVED lines=22> */
[----:B------:R-:W-:-:S03]  /*5480*/  @!P1 FFMA R18, R18, 1.84467440737095516160e+19, RZ ;  /* 0x5f80000012129823 */ /* 0x000fc600000000ff */
[----:B------:R-:W-:-:S07]  /*5490*/  @!P1 IADD3 R11, PT, PT, R11, 0x40, RZ ;  /* 0x000000400b0b9810 */ /* 0x000fce0007ffe0ff */
.L_x_169:
[----:B------:R-:W-:Y:S01]  /*54a0*/  LEA R13, R9, 0xc0800000, 0x17 ;  /* 0xc0800000090d7811 */ /* 0x000fe200078eb8ff */
[----:B------:R-:W-:Y:S01]  /*54b0*/  BSSY.RECONVERGENT B1, `(.L_x_174) ;  /* 0x0000036000017945 */ /* 0x000fe20003800200 */
[----:B------:R-:W-:-:S03]  /*54c0*/  IADD3 R12, PT, PT, R12, -0x7f, RZ ;  /* 0xffffff810c0c7810 */ /* 0x000fc60007ffe0ff */
[----:B------:R-:W-:Y:S02]  /*54d0*/  IMAD.IADD R26, R18, 0x1, -R13 ;  /* 0x00000001121a7824 */ /* 0x000fe400078e0a0d */
[C---:B------:R-:W-:Y:S01]  /*54e0*/  IMAD R0, R12.reuse, -0x800000, R25 ;  /* 0xff8000000c007824 */ /* 0x040fe200078e0219 */
[----:B------:R-:W-:Y:S01]  /*54f0*/  IADD3 R12, PT, PT, R12, 0x7f, -R9 ;  /* 0x0000007f0c0c7810 */ /* 0x000fe20007ffe809 */
[----:B------:R-:W0:Y:S01]  /*5500*/  MUFU.RCP R18, R26 ;  /* 0x0000001a00127308 */ /* 0x000e220000001000 */
[----:B------:R-:W-:Y:S02]  /*5510*/  FADD.FTZ R13, -R26, -RZ ;  /* 0x800000ff1a0d7221 */ /* 0x000fe40000010100 */
[----:B------:R-:W-:Y:S02]  /*5520*/  IADD3 R11, PT, PT, R12, R11, RZ ;  /* 0x0000000b0c0b7210 */ /* 0x000fe40007ffe0ff */
[----:B0-----:R-:W-:-:S04]  /*5530*/  FFMA R19, R18, R13, 1 ;  /* 0x3f80000012137423 */ /* 0x001fc8000000000d */
[----:B------:R-:W-:-:S04]  /*5540*/  FFMA R19, R18, R19, R18 ;  /* 0x0000001312137223 */ /* 0x000fc80000000012 */
[----:B------:R-:W-:-:S04]  /*5550*/  FFMA R18, R0, R19, RZ ;  /* 0x0000001300127223 */ /* 0x000fc800000000ff */
[----:B------:R-:W-:-:S04]  /*5560*/  FFMA R20, R13, R18, R0 ;  /* 0x000000120d147223 */ /* 0x000fc80000000000 */
[----:B------:R-:W-:-:S04]  /*5570*/  FFMA R20, R19, R20, R18 ;  /* 0x0000001413147223 */ /* 0x000fc80000000012 */
[----:B------:R-:W-:-:S04]  /*5580*/  FFMA R13, R13, R20, R0 ;  /* 0x000000140d0d7223 */ /* 0x000fc80000000000 */
        /* <DEDUP_REMOVED lines=15> */
[CCC-:B------:R-:W-:Y:S01]  /*5680*/  FFMA.RP R12, R19.reuse, R13.reuse, R20.reuse ;  /* 0x0000000d130c7223 */ /* 0x1c0fe20000008014 */
[----:B------:R-:W-:Y:S01]  /*5690*/  FFMA.RM R19, R19, R13, R20 ;  /* 0x0000000d13137223 */ /* 0x000fe20000004014 */
[C---:B------:R-:W-:Y:S01]  /*56a0*/  VIADD R13, R9.reuse, 0x20 ;  /* 0x00000020090d7836 */ /* 0x040fe20000000000 */
[----:B------:R-:W-:Y:S02]  /*56b0*/  ISETP.NE.AND P2, PT, R9, RZ, PT ;  /* 0x000000ff0900720c */ /* 0x000fe40003f45270 */
[----:B------:R-:W-:Y:S02]  /*56c0*/  LOP3.LUT R11, R11, 0x7fffff, RZ, 0xc0, !PT ;  /* 0x007fffff0b0b7812 */ /* 0x000fe400078ec0ff */
        /* <DEDUP_REMOVED lines=16> */
.L_x_176:
[----:B------:R-:W-:-:S04]  /*57d0*/  LOP3.LUT R0, R0, 0x80000000, RZ, 0xc0, !PT ;  /* 0x8000000000007812 */ /* 0x000fc800078ec0ff */
[----:B------:R-:W-:Y:S01]  /*57e0*/  LOP3.LUT R0, R0, 0x7f800000, RZ, 0xfc, !PT ;  /* 0x7f80000000007812 */ /* 0x000fe200078efcff */
[----:B------:R-:W-:Y:S06]  /*57f0*/  BRA `(.L_x_177) ;  /* 0x0000000000047947 */ /* 0x000fec0003800000 */
.L_x_175:
[----:B------:R-:W-:-:S07]  /*5800*/  LEA R0, R11, R0, 0x17 ;  /* 0x000000000b007211 */ /* 0x000fce00078eb8ff */
.L_x_177:
[----:B------:R-:W-:Y:S05]  /*5810*/  BSYNC.RECONVERGENT B1 ;  /* 0x0000000000017941 */ /* 0x000fea0003800200 */
.L_x_174:
[----:B------:R-:W-:Y:S05]  /*5820*/  BRA `(.L_x_178) ;  /* 0x0000000000207947 */ /* 0x000fea0003800000 */
.L_x_173:
[----:B------:R-:W-:-:S04]  /*5830*/  LOP3.LUT R18, R18, 0x80000000, R25, 0x48, !PT ;  /* 0x8000000012127812 */ /* 0x000fc800078e4819 */
[----:B------:R-:W-:Y:S01]  /*5840*/  LOP3.LUT R0, R18, 0x7f800000, RZ, 0xfc, !PT ;  /* 0x7f80000012007812 */ /* 0x000fe200078efcff */
[----:B------:R-:W-:Y:S06]  /*5850*/  BRA `(.L_x_178) ;  /* 0x0000000000147947 */ /* 0x000fec0003800000 */
.L_x_172:
[----:B------:R-:W-:Y:S01]  /*5860*/  LOP3.LUT R0, R18, 0x80000000, R25, 0x48, !PT ;  /* 0x8000000012007812 */ /* 0x000fe200078e4819 */
[----:B------:R-:W-:Y:S06]  /*5870*/  BRA `(.L_x_178) ;  /* 0x00000000000c7947 */ /* 0x000fec0003800000 */
.L_x_171:
[----:B------:R-:W0:Y:S01]  /*5880*/  MUFU.RSQ R0, -QNAN ;  /* 0xffc0000000007908 */ /* 0x000e220000001400 */
[----:B------:R-:W-:Y:S05]  /*5890*/  BRA `(.L_x_178) ;  /* 0x0000000000047947 */ /* 0x000fea0003800000 */
.L_x_170:
[----:B------:R-:W-:-:S07]  /*58a0*/  FADD.FTZ R0, R25, R18 ;  /* 0x0000001219007221 */ /* 0x000fce0000010000 */
.L_x_178:
[----:B------:R-:W-:Y:S05]  /*58b0*/  BSYNC.RECONVERGENT B0 ;  /* 0x0000000000007941 */ /* 0x000fea0003800200 */
.L_x_168:
[----:B------:R-:W-:-:S04]  /*58c0*/  HFMA2 R11, -RZ, RZ, 0, 0 ;  /* 0x00000000ff0b7431 */ /* 0x000fc800000001ff */
[----:B0-----:R-:W-:Y:S05]  /*58d0*/  RET.REL.NODEC R10 `(_Z13integrate_lvmPfiiffffffffffffffibffff) ;  /* 0xffffffa40ac87950 */ /* 0x001fea0003c3ffff */
.L_x_179:
        /* <DEDUP_REMOVED lines=10> */
.L_x_385:


//--------------------- .text._Z12integrate_hhPfiiffffffffifibffff --------------------------
	.section	.text._Z12integrate_hhPfiiffffffffifibffff,"ax",@progbits
	.align	128
        .global         _Z12integrate_hhPfiiffffffffifibffff
        .type           _Z12integrate_hhPfiiffffffffifibffff,@function
        .size           _Z12integrate_hhPfiiffffffffifibffff,(.L_x_389 - _Z12integrate_hhPfiiffffffffifibffff)
        .other          _Z12integrate_hhPfiiffffffffifibffff,@"STO_CUDA_ENTRY STV_DEFAULT"
_Z12integrate_hhPfiiffffffffifibffff:
.text._Z12integrate_hhPfiiffffffffifibffff:
        /* <DEDUP_REMOVED lines=18> */
[----:B------:R-:W-:Y:S02]  /*0120*/  I2FP.F32.S32 R3, UR6 ;  /* 0x0000000600037c45 */ /* 0x000fe40008201400 */
[----:B------:R-:W-:-:S03]  /*0130*/  I2FP.F32.U32 R4, R8 ;  /* 0x0000000800047245 */ /* 0x000fc60000201000 */
[----:B------:R-:W-:-:S04]  /*0140*/  FFMA R3, R3, -0.5, R0 ;  /* 0xbf00000003037823 */ /* 0x000fc80000000000 */
[----:B-1----:R-:W-:Y:S01]  /*0150*/  FADD R3, R3, UR4 ;  /* 0x0000000403037e21 */ /* 0x002fe20008000000 */
[----:B0-----:R-:W0:Y:S08]  /*0160*/  MUFU.RCP R2, R6 ;  /* 0x0000000600027308 */ /* 0x001e300000001000 */
[----:B------:R-:W1:Y:S01]  /*0170*/  FCHK P0, R3, R6 ;  /* 0x0000000603007302 */ /* 0x000e620000000000 */
[----:B0-----:R-:W-:-:S04]  /*0180*/  FFMA R5, R2, -R6, 1 ;  /* 0x3f80000002057423 */ /* 0x001fc80000000806 */
[----:B------:R-:W-:Y:S01]  /*0190*/  FFMA R2, R2, R5, R2 ;  /* 0x0000000502027223 */ /* 0x000fe20000000002 */
[----:B------:R-:W-:-:S03]  /*01a0*/  I2FP.F32.U32 R5, UR7 ;  /* 0x0000000700057c45 */ /* 0x000fc60008201000 */
[----:B------:R-:W-:Y:S02]  /*01b0*/  FFMA R0, R3, R2, RZ ;  /* 0x0000000203007223 */ /* 0x000fe400000000ff */
[----:B------:R-:W-:Y:S02]  /*01c0*/  FFMA R4, R5, -0.5, R4 ;  /* 0xbf00000005047823 */ /* 0x000fe40000000004 */
[----:B------:R-:W-:-:S04]  /*01d0*/  FFMA R7, R0, -R6, R3 ;  /* 0x8000000600077223 */ /* 0x000fc80000000003 */
[----:B------:R-:W-:Y:S01]  /*01e0*/  FFMA R11, R2, R7, R0 ;  /* 0x00000007020b7223 */ /* 0x000fe20000000000 */
[----:B-1----:R-:W-:Y:S06]  /*01f0*/  @!P0 BRA `(.L_x_181) ;  /* 0x0000000000148947 */ /* 0x002fec0003800000 */
[----:B------:R-:W0:Y:S01]  /*0200*/  LDCU UR4, c[0x0][0x3b4] ;  /* 0x00007680ff0477ac */ /* 0x000e220008000800 */
[----:B------:R-:W-:Y:S02]  /*0210*/  MOV R14, 0x240 ;  /* 0x00000240000e7802 */ /* 0x000fe40000000f00 */
[----:B0-----:R-:W-:-:S07]  /*0220*/  MOV R0, UR4 ;  /* 0x0000000400007c02 */ /* 0x001fce0008000f00 */
[----:B------:R-:W-:Y:S05]  /*0230*/  CALL.REL.NOINC `($__internal_9_$__cuda_sm3x_div_rn_noftz_f32_slowpath) ;  /* 0x0000005400807944 */ /* 0x000fea0003c00000 */
[----:B------:R-:W-:-:S07]  /*0240*/  IMAD.MOV.U32 R11, RZ, RZ, R0 ;  /* 0x000000ffff0b7224 */ /* 0x000fce00078e0000 */
.L_x_181:
[----:B------:R-:W-:Y:S05]  /*0250*/  BSYNC.RECONVERGENT B0 ;  /* 0x0000000000007941 */ /* 0x000fea0003800200 */
.L_x_180:
        /* <DEDUP_REMOVED lines=16> */
[----:B------:R-:W-:Y:S02]  /*0360*/  MOV R14, 0x390 ;  /* 0x00000390000e7802 */ /* 0x000fe40000000f00 */
[----:B0-----:R-:W-:-:S07]  /*0370*/  MOV R0, UR4 ;  /* 0x0000000400007c02 */ /* 0x001fce0008000f00 */
[----:B------:R-:W-:Y:S05]  /*0380*/  CALL.REL.NOINC `($__internal_9_$__cuda_sm3x_div_rn_noftz_f32_slowpath) ;  /* 0x00000054002c7944 */ /* 0x000fea0003c00000 */
[----:B------:R-:W-:-:S07]  /*0390*/  MOV R14, R0 ;  /* 0x00000000000e7202 */ /* 0x000fce0000000f00 */
.L_x_183:
[----:B------:R-:W-:Y:S05]  /*03a0*/  BSYNC.RECONVERGENT B0 ;  /* 0x0000000000007941 */ /* 0x000fea0003800200 */
.L_x_182:
        /* <DEDUP_REMOVED lines=20> */
.L_x_184:
[----:B------:R-:W0:Y:S01]  /*04f0*/  LDCU UR4, c[0x0][0x3b8] ;  /* 0x00007700ff0477ac */ /* 0x000e220008000800 */
[----:B------:R-:W-:Y:S01]  /*0500*/  UMOV UR8, 0x54442d18 ;  /* 0x54442d1800087882 */ /* 0x000fe20000000000 */
[----:B0-----:R-:W0:Y:S01]  /*0510*/  I2F.F64 R6, UR4 ;  /* 0x0000000400067d12 */ /* 0x001e220008201c00 */
[----:B------:R-:W-:-:S09]  /*0520*/  UISETP.GE.AND UP0, UPT, UR4, 0x1, UPT ;  /* 0x000000010400788c */ /* 0x000fd2000bf06270 */
[----:B------:R-:W-:Y:S05]  /*0530*/  BRA.U !UP0, `(.L_x_185) ;  /* 0x0000000908fc7547 */ /* 0x000fea000b800000 */
[----:B0-----:R-:W0:Y:S01]  /*0540*/  MUFU.RCP64H R3, R7 ;  /* 0x0000000700037308 */ /* 0x001e220000001800 */
[----:B------:R-:W-:Y:S01]  /*0550*/  HFMA2 R2, -RZ, RZ, 0, 5.9604644775390625e-08 ;  /* 0x00000001ff027431 */ /* 0x000fe200000001ff */
[----:B------:R-:W-:Y:S01]  /*0560*/  UMOV UR4, 0x54442d18 ;  /* 0x54442d1800047882 */ /* 0x000fe20000000000 */
[----:B------:R-:W-:-:S04]  /*0570*/  UMOV UR5, 0x401921fb ;  /* 0x401921fb00057882 */ /* 0x000fc80000000000 */
        /* <DEDUP_REMOVED lines=11> */
[----:B------:R-:W-:Y:S01]  /*0630*/  MOV R15, 0x401921fb ;  /* 0x401921fb000f7802 */ /* 0x000fe20000000f00 */
[----:B------:R-:W-:Y:S01]  /*0640*/  IMAD.MOV.U32 R4, RZ, RZ, R6 ;  /* 0x000000ffff047224 */ /* 0x000fe200078e0006 */
[----:B------:R-:W-:Y:S02]  /*0650*/  MOV R5, R7 ;  /* 0x0000000700057202 */ /* 0x000fe40000000f00 */
[----:B------:R-:W-:-:S07]  /*0660*/  MOV R0, 0x680 ;  /* 0x0000068000007802 */ /* 0x000fce0000000f00 */
[----:B------:R-:W-:Y:S05]  /*0670*/  CALL.REL.NOINC `($__internal_6_$__cuda_sm20_div_rn_f64_full) ;  /* 0x0000004400c87944 */ /* 0x000fea0003c00000 */
[----:B------:R-:W-:Y:S01]  /*0680*/  MOV R2, R18 ;  /* 0x0000001200027202 */ /* 0x000fe20000000f00 */
[----:B------:R-:W-:-:S07]  /*0690*/  IMAD.MOV.U32 R3, RZ, RZ, R19 ;  /* 0x000000ffff037224 */ /* 0x000fce00078e0013 */
.L_x_186:
[----:B------:R-:W0:Y:S01]  /*06a0*/  S2UR UR7, SR_CgaCtaId ;  /* 0x00000000000779c3 */ /* 0x000e220000008800 */
[----:B------:R1:W2:Y:S01]  /*06b0*/  F2F.F32.F64 R15, R2 ;  /* 0x00000002000f7310 */ /* 0x0002a20000301000 */
[----:B------:R-:W-:Y:S02]  /*06c0*/  UMOV UR4, 0x400 ;  /* 0x0000040000047882 */ /* 0x000fe40000000000 */
[----:B------:R-:W-:Y:S02]  /*06d0*/  UIADD3 UR5, UPT, UPT, UR4, 0x190, URZ ;  /* 0x0000019004057890 */ /* 0x000fe4000fffe0ff */
[----:B0-----:R-:W-:Y:S02]  /*06e0*/  ULEA UR6, UR7, UR4, 0x18 ;  /* 0x0000000407067291 */ /* 0x001fe4000f8ec0ff */
[----:B------:R-:W-:Y:S01]  /*06f0*/  ULEA UR7, UR7, UR5, 0x18 ;  /* 0x0000000507077291 */ /* 0x000fe2000f8ec0ff */
[----:B-12---:R-:W-:-:S11]  /*0700*/  UMOV UR4, URZ ;  /* 0x000000ff00047c82 */ /* 0x006fd60008000000 */
.L_x_191:
[----:B------:R-:W-:-:S05]  /*0710*/  I2FP.F32.U32 R0, UR4 ;  /* 0x0000000400007c45 */ /* 0x000fca0008201000 */
[----:B------:R-:W-:-:S04]  /*0720*/  FMUL R17, R15, R0 ;  /* 0x000000000f117220 */ /* 0x000fc80000400000 */
[C---:B------:R-:W-:Y:S01]  /*0730*/  FMUL R0, R17.reuse, 0.63661974668502807617 ;  /* 0x3f22f98311007820 */ /* 0x040fe20000400000 */
[----:B------:R-:W-:-:S05]  /*0740*/  FSETP.GE.AND P0, PT, |R17|, 105615, PT ;  /* 0x47ce47801100780b */ /* 0x000fca0003f06200 */
[----:B------:R-:W0:Y:S02]  /*0750*/  F2I.NTZ R0, R0 ;  /* 0x0000000000007305 */ /* 0x000e240000203100 */
[-C--:B0-----:R-:W-:Y:S02]  /*0760*/  I2FP.F32.S32 R2, R0.reuse ;  /* 0x0000000000027245 */ /* 0x081fe40000201400 */
[----:B------:R-:W-:-:S03]  /*0770*/  MOV R19, R0 ;  /* 0x0000000000137202 */ /* 0x000fc60000000f00 */
[----:B------:R-:W-:-:S04]  /*0780*/  FFMA R3, R2, -1.5707962512969970703, R17 ;  /* 0xbfc90fda02037823 */ /* 0x000fc80000000011 */
[----:B------:R-:W-:-:S04]  /*0790*/  FFMA R3, R2, -7.5497894158615963534e-08, R3 ;  /* 0xb3a2216802037823 */ /* 0x000fc80000000003 */
[----:B-1----:R-:W-:-:S05]  /*07a0*/  FFMA R5, R2, -5.3903029534742383927e-15, R3 ;  /* 0xa7c234c502057823 */ /* 0x002fca0000000003 */
        /* <DEDUP_REMOVED lines=13> */
.L_x_188:
        /* <DEDUP_REMOVED lines=11> */
[----:B0-----:R-:W-:Y:S01]  /*0930*/  IADD3 R0, PT, PT, R0, 0x4, RZ ;  /* 0x0000000400007810 */ /* 0x001fe20007ffe0ff */
[----:B------:R-:W-:Y:S06]  /*0940*/  BRA.U UP0, `(.L_x_188) ;  /* 0xfffffffd00cc7547 */ /* 0x000fec000b83ffff */
[----:B------:R-:W-:Y:S01]  /*0950*/  SHF.R.U32.HI R4, RZ, 0x17, R17 ;  /* 0x00000017ff047819 */ /* 0x000fe20000011611 */
[----:B------:R0:W-:Y:S03]  /*0960*/  STL [R1+0x18], R10 ;  /* 0x0000180a01007387 */ /* 0x0001e60000100800 */
[C---:B------:R-:W-:Y:S02]  /*0970*/  LOP3.LUT R0, R4.reuse, 0xe0, RZ, 0xc0, !PT ;  /* 0x000000e004007812 */ /* 0x040fe400078ec0ff */
        /* <DEDUP_REMOVED lines=28> */
.L_x_187:
        /* <DEDUP_REMOVED lines=29> */
[----:B0-----:R-:W-:Y:S01]  /*0d10*/  HFMA2 R0, -RZ, RZ, 0, 0 ;  /* 0x00000000ff007431 */ /* 0x001fe200000001ff */
[----:B------:R-:W-:Y:S01]  /*0d20*/  MOV R23, RZ ;  /* 0x000000ff00177202 */ /* 0x000fe20000000f00 */
[----:B------:R-:W-:Y:S01]  /*0d30*/  IMAD.MOV.U32 R19, RZ, RZ, RZ ;  /* 0x000000ffff137224 */ /* 0x000fe200078e00ff */
[----:B------:R-:W-:-:S07]  /*0d40*/  LOP3.LUT R25, R4, 0x80000000, RZ, 0xfc, !PT ;  /* 0x8000000004197812 */ /* 0x000fce00078efcff */
.L_x_190:
[----:B-1----:R-:W-:-:S05]  /*0d50*/  IMAD.WIDE.U32 R12, R19, 0x4, R2 ;  /* 0x00000004130c7825 */ /* 0x002fca00078e0002 */
[----:B------:R-:W2:Y:S01]  /*0d60*/  LDG.E.CONSTANT R4, desc[UR10][R12.64] ;  /* 0x0000000a0c047981 */ /* 0x000ea2000c1e9900 */
[C---:B0-----:R-:W-:Y:S02]  /*0d70*/  LEA R20, R19.reuse, R1, 0x2 ;  /* 0x0000000113147211 */ /* 0x041fe400078e10ff */
        /* <DEDUP_REMOVED lines=22> */
[----:B---3--:R-:W-:Y:S02]  /*0ee0*/  @P0 SHF.L.W.U32.HI R3, R4, R5, R3 ;  /* 0x0000000504030219 */ /* 0x008fe40000010e03 */
[--C-:B------:R-:W-:Y:S02]  /*0ef0*/  SHF.R.U32.HI R19, RZ, 0x1e, R2.reuse ;  /* 0x0000001eff137819 */ /* 0x100fe40000011602 */
[C---:B------:R-:W-:Y:S02]  /*0f00*/  SHF.L.W.U32.HI R4, R3.reuse, 0x2, R2 ;  /* 0x0000000203047819 */ /* 0x040fe40000010e02 */
[----:B------:R-:W-:Y:S02]  /*0f10*/  SHF.L.U32 R3, R3, 0x2, RZ ;  /* 0x0000000203037819 */ /* 0x000fe400000006ff */
[----:B------:R-:W-:-:S02]  /*0f20*/  SHF.R.S32.HI R5, RZ, 0x1f, R4 ;  /* 0x0000001fff057819 */ /* 0x000fc40000011404 */
[C---:B------:R-:W-:Y:S02]  /*0f30*/  LEA.HI R19, R4.reuse, R19, RZ, 0x1 ;  /* 0x0000001304137211 */ /* 0x040fe400078f08ff */
[C---:B------:R-:W-:Y:S02]  /*0f40*/  LOP3.LUT R12, R5.reuse, R3, RZ, 0x3c, !PT ;  /* 0x00000003050c7212 */ /* 0x040fe400078e3cff */
[----:B------:R-:W-:Y:S01]  /*0f50*/  LOP3.LUT R13, R5, R4, RZ, 0x3c, !PT ;  /* 0x00000004050d7212 */ /* 0x000fe200078e3cff */
[----:B-1----:R-:W-:Y:S01]  /*0f60*/  IMAD.MOV R0, RZ, RZ, -R19 ;  /* 0x000000ffff007224 */ /* 0x002fe200078e0a13 */
[----:B------:R-:W-:-:S04]  /*0f70*/  LOP3.LUT R17, R4, R17, RZ, 0x3c, !PT ;  /* 0x0000001104117212 */ /* 0x000fc800078e3cff */
[----:B------:R-:W0:Y:S01]  /*0f80*/  I2F.F64.S64 R12, R12 ;  /* 0x0000000c000c7312 */ /* 0x000e220000301c00 */
[----:B------:R-:W-:Y:S02]  /*0f90*/  ISETP.GE.AND P0, PT, R17, RZ, PT ;  /* 0x000000ff1100720c */ /* 0x000fe40003f06270 */
[----:B------:R-:W-:Y:S01]  /*0fa0*/  @!P1 MOV R19, R0 ;  /* 0x0000000000139202 */ /* 0x000fe20000000f00 */
[----:B0-----:R-:W-:-:S10]  /*0fb0*/  DMUL R20, R12, UR12 ;  /* 0x0000000c0c147c28 */ /* 0x001fd40008000000 */
[----:B------:R-:W0:Y:S02]  /*0fc0*/  F2F.F32.F64 R20, R20 ;  /* 0x0000001400147310 */ /* 0x000e240000301000 */
[----:B0-----:R-:W-:-:S07]  /*0fd0*/  FSEL R5, -R20, R20, !P0 ;  /* 0x0000001414057208 */ /* 0x001fce0004000100 */
.L_x_189:
        /* <DEDUP_REMOVED lines=21> */
.L_x_185:
[----:B0-----:R-:W1:Y:S01]  /*1130*/  MUFU.RCP64H R3, R7 ;  /* 0x0000000700037308 */ /* 0x001e620000001800 */
[----:B------:R-:W-:Y:S01]  /*1140*/  HFMA2 R2, -RZ, RZ, 0, 5.9604644775390625e-08 ;  /* 0x00000001ff027431 */ /* 0x000fe200000001ff */
[----:B------:R-:W-:Y:S01]  /*1150*/  UMOV UR4, 0x54442d18 ;  /* 0x54442d1800047882 */ /* 0x000fe20000000000 */
[----:B------:R-:W-:-:S04]  /*1160*/  UMOV UR5, 0x400921fb ;  /* 0x400921fb00057882 */ /* 0x000fc80000000000 */
[----:B-1----:R-:W-:-:S08]  /*1170*/  DFMA R4, -R6, R2, 1 ;  /* 0x3ff000000604742b */ /* 0x002fd00000000102 */
        /* <DEDUP_REMOVED lines=11> */
[----:B------:R-:W-:Y:S02]  /*1230*/  MOV R5, R7 ;  /* 0x0000000700057202 */ /* 0x000fe40000000f00 */
[----:B------:R-:W-:Y:S02]  /*1240*/  MOV R15, 0x400921fb ;  /* 0x400921fb000f7802 */ /* 0x000fe40000000f00 */
[----:B------:R-:W-:-:S07]  /*1250*/  MOV R0, 0x1270 ;  /* 0x0000127000007802 */ /* 0x000fce0000000f00 */
[----:B------:R-:W-:Y:S05]  /*1260*/  CALL.REL.NOINC `($__internal_6_$__cuda_sm20_div_rn_f64_full) ;  /* 0x0000003800cc7944 */ /* 0x000fea0003c00000 */
[----:B------:R-:W-:Y:S01]  /*1270*/  IMAD.MOV.U32 R2, RZ, RZ, R18 ;  /* 0x000000ffff027224 */ /* 0x000fe200078e0012 */
[----:B------:R-:W-:-:S07]  /*1280*/  MOV R3, R19 ;  /* 0x0000001300037202 */ /* 0x000fce0000000f00 */
.L_x_192:
        /* <DEDUP_REMOVED lines=11> */
[----:B------:R-:W-:Y:S01]  /*1340*/  @!P0 MOV R0, RZ ;  /* 0x000000ff00008202 */ /* 0x000fe20000000f00 */
[----:B------:R-:W-:Y:S06]  /*1350*/  @!P0 BRA `(.L_x_193) ;  /* 0x0000000000bc8947 */ /* 0x000fec0003800000 */
[----:B------:R-:W0:Y:S01]  /*1360*/  LDC.64 R2, c[0x4][RZ] ;  /* 0x01000000ff027b82 */ /* 0x000e220000000a00 */
[----:B------:R-:W-:Y:S02]  /*1370*/  IMAD.SHL.U32 R0, R5, 0x100, RZ ;  /* 0x0000010005007824 */ /* 0x000fe400078e00ff */
[----:B------:R-:W-:Y:S01]  /*1380*/  HFMA2 R6, -RZ, RZ, 0, 0 ;  /* 0x00000000ff067431 */ /* 0x000fe200000001ff */
[----:B------:R-:W-:Y:S01]  /*1390*/  MOV R15, RZ ;  /* 0x000000ff000f7202 */ /* 0x000fe20000000f00 */
[----:B------:R-:W-:Y:S01]  /*13a0*/  IMAD.MOV.U32 R4, RZ, RZ, RZ ;  /* 0x000000ffff047224 */ /* 0x000fe200078e00ff */
[----:B------:R-:W-:-:S07]  /*13b0*/  LOP3.LUT R17, R0, 0x80000000, RZ, 0xfc, !PT ;  /* 0x8000000000117812 */ /* 0x000fce00078efcff */
.L_x_194:
[----:B0-----:R-:W-:-:S06]  /*13c0*/  IMAD.WIDE.U32 R10, R4, 0x4, R2 ;  /* 0x00000004040a7825 */ /* 0x001fcc00078e0002 */
[----:B------:R-:W2:Y:S01]  /*13d0*/  LDG.E.CONSTANT R10, desc[UR10][R10.64] ;  /* 0x0000000a0a0a7981 */ /* 0x000ea2000c1e9900 */
[C---:B-1----:R-:W-:Y:S02]  /*13e0*/  LEA R0, R4.reuse, R1, 0x2 ;  /* 0x0000000104007211 */ /* 0x042fe400078e10ff */
        /* <DEDUP_REMOVED lines=38> */
.L_x_193:
[----:B------:R-:W-:Y:S01]  /*1650*/  MOV R2, 0x37cbac00 ;  /* 0x37cbac0000027802 */ /* 0x000fe20000000f00 */
[----:B------:R-:W0:Y:S01]  /*1660*/  LDC R10, c[0x0][0x394] ;  /* 0x0000e500ff0a7b82 */ /* 0x000e220000000800 */
[----:B------:R-:W1:Y:S01]  /*1670*/  LDCU UR5, c[0x0][0x3b8] ;  /* 0x00007700ff0577ac */ /* 0x000e620008000800 */
[----:B------:R-:W-:Y:S01]  /*1680*/  FMUL R3, R4, R4 ;  /* 0x0000000404037220 */ /* 0x000fe20000400000 */
[C---:B------:R-:W-:Y:S01]  /*1690*/  LOP3.LUT R5, R0.reuse, 0x1, RZ, 0xc0, !PT ;  /* 0x0000000100057812 */ /* 0x040fe200078ec0ff */
[----:B------:R-:W-:Y:S01]  /*16a0*/  IMAD.MOV.U32 R6, RZ, RZ, 0x3d2aaabb ;  /* 0x3d2aaabbff067424 */ /* 0x000fe200078e00ff */
[----:B------:R-:W-:Y:S01]  /*16b0*/  LOP3.LUT P1, RZ, R0, 0x2, RZ, 0xc0, !PT ;  /* 0x0000000200ff7812 */ /* 0x000fe2000782c0ff */
[----:B------:R-:W-:Y:S01]  /*16c0*/  FFMA R2, R3, R2, -0.0013887860113754868507 ;  /* 0xbab607ed03027423 */ /* 0x000fe20000000002 */
[----:B------:R-:W-:Y:S02]  /*16d0*/  ISETP.NE.U32.AND P0, PT, R5, 0x1, PT ;  /* 0x000000010500780c */ /* 0x000fe40003f05070 */
[----:B------:R-:W-:-:S02]  /*16e0*/  MOV R5, 0x3effffff ;  /* 0x3effffff00057802 */ /* 0x000fc40000000f00 */
[----:B------:R-:W-:Y:S02]  /*16f0*/  FSEL R2, R2, -0.00019574658654164522886, !P0 ;  /* 0xb94d415302027808 */ /* 0x000fe40004000000 */
[----:B------:R-:W-:Y:S02]  /*1700*/  FSEL R6, R6, 0.0083327032625675201416, !P0 ;  /* 0x3c0885e406067808 */ /* 0x000fe40004000000 */
[----:B------:R-:W-:-:S03]  /*1710*/  FSEL R0, R4, 1, P0 ;  /* 0x3f80000004007808 */ /* 0x000fc60000000000 */
[----:B------:R-:W-:Y:S01]  /*1720*/  FFMA R2, R3, R2, R6 ;  /* 0x0000000203027223 */ /* 0x000fe20000000006 */
[----:B------:R-:W-:Y:S01]  /*1730*/  FSEL R6, -R5, -0.16666662693023681641, !P0 ;  /* 0xbe2aaaa805067808 */ /* 0x000fe20004000100 */
[----:B-1----:R-:W-:-:S04]  /*1740*/  USHF.L.U32 UR4, UR5, 0x1, URZ ;  /* 0x0000000105047899 */ /* 0x002fc800080006ff */
[C---:B------:R-:W-:Y:S01]  /*1750*/  FFMA R2, R3.reuse, R2, R6 ;  /* 0x0000000203027223 */ /* 0x040fe20000000006 */
[----:B------:R-:W-:Y:S01]  /*1760*/  FFMA R3, R3, R0, RZ ;  /* 0x0000000003037223 */ /* 0x000fe200000000ff */
[----:B0-----:R-:W-:Y:S02]  /*1770*/  FSETP.GT.AND P0, PT, R10, 9.9999997473787516356e-06, PT ;  /* 0x3727c5ac0a00780b */ /* 0x001fe40003f04000 */
[----:B------:R-:W-:Y:S01]  /*1780*/  I2FP.F32.S32 R4, UR4 ;  /* 0x0000000400047c45 */ /* 0x000fe20008201400 */
[----:B------:R-:W-:-:S04]  /*1790*/  FFMA R0, R3, R2, R0 ;  /* 0x0000000203007223 */ /* 0x000fc80000000000 */
[----:B------:R-:W-:Y:S01]  /*17a0*/  FMUL R3, R4, 0.0049999998882412910461 ;  /* 0x3ba3d70a04037820 */ /* 0x000fe20000400000 */
[----:B------:R-:W-:-:S04]  /*17b0*/  @P1 FADD R0, RZ, -R0 ;  /* 0x80000000ff001221 */ /* 0x000fc80000000000 */
[----:B------:R-:W-:-:S05]  /*17c0*/  FMUL R4, R0, R3 ;  /* 0x0000000300047220 */ /* 0x000fca0000400000 */
[----:B------:R-:W-:Y:S01]  /*17d0*/  MOV R3, R4 ;  /* 0x0000000400037202 */ /* 0x000fe20000000f00 */
[----:B------:R-:W-:Y:S06]  /*17e0*/  @!P0 BRA `(.L_x_195) ;  /* 0x0000003400248947 */ /* 0x000fec0003800000 */
[----:B------:R-:W0:Y:S01]  /*17f0*/  LDCU UR4, c[0x0][0x3b0] ;  /* 0x00007600ff0477ac */ /* 0x000e220008000800 */
[----:B------:R-:W-:Y:S01]  /*1800*/  UMOV UR9, 0xc1a00000 ;  /* 0xc1a0000000097882 */ /* 0x000fe20000000000 */
[----:B0-----:R-:W-:-:S09]  /*1810*/  UISETP.GT.AND UP0, UPT, UR4, 0x1, UPT ;  /* 0x000000010400788c */ /* 0x001fd2000bf04270 */
[----:B------:R-:W-:Y:S05]  /*1820*/  BRA.U UP0, `(.L_x_196) ;  /* 0x0000000100207547 */ /* 0x000fea000b800000 */
[----:B------:R-:W-:Y:S01]  /*1830*/  UISETP.NE.AND UP0, UPT, UR4, URZ, UPT ;  /* 0x000000ff0400728c */ /* 0x000fe2000bf05270 */
[----:B------:R-:W-:Y:S01]  /*1840*/  IMAD.MOV.U32 R6, RZ, RZ, 0x3e1ba5e3 ;  /* 0x3e1ba5e3ff067424 */ /* 0x000fe200078e00ff */
[----:B------:R-:W-:-:S07]  /*1850*/  UMOV UR8, 0xc1c80000 ;  /* 0xc1c8000000087882 */ /* 0x000fce0000000000 */
[----:B------:R-:W-:Y:S05]  /*1860*/  BRA.U !UP0, `(.L_x_197) ;  /* 0x0000000108507547 */ /* 0x000fea000b800000 */
[----:B------:R-:W-:-:S09]  /*1870*/  UISETP.NE.AND UP0, UPT, UR4, 0x1, UPT ;  /* 0x000000010400788c */ /* 0x000fd2000bf05270 */
[----:B------:R-:W-:Y:S05]  /*1880*/  BRA.U UP0, `(.L_x_198) ;  /* 0x00000001001c7547 */ /* 0x000fea000b800000 */
[----:B------:R-:W-:Y:S01]  /*1890*/  HFMA2 R6, -RZ, RZ, 1.875, 0 ;  /* 0x3f800000ff067431 */ /* 0x000fe200000001ff */
[----:B------:R-:W-:Y:S06]  /*18a0*/  BRA `(.L_x_197) ;  /* 0x0000000000407947 */ /* 0x000fec0003800000 */
.L_x_196:
[----:B------:R-:W-:Y:S01]  /*18b0*/  UISETP.NE.AND UP0, UPT, UR4, 0x2, UPT ;  /* 0x000000020400788c */ /* 0x000fe2000bf05270 */
[----:B------:R-:W-:-:S08]  /*18c0*/  UMOV UR8, 0xc2340000 ;  /* 0xc234000000087882 */ /* 0x000fd00000000000 */
[----:B------:R-:W-:Y:S05]  /*18d0*/  BRA.U !UP0, `(.L_x_199) ;  /* 0x00000001082c7547 */ /* 0x000fea000b800000 */
[----:B------:R-:W-:-:S09]  /*18e0*/  UISETP.NE.AND UP0, UPT, UR4, 0x3, UPT ;  /* 0x000000030400788c */ /* 0x000fd2000bf05270 */
[----:B------:R-:W-:Y:S05]  /*18f0*/  BRA.U !UP0, `(.L_x_200) ;  /* 0x00000001081c7547 */ /* 0x000fea000b800000 */
.L_x_198:
[----:B------:R-:W0:Y:S01]  /*1900*/  LDC.64 R2, c[0x0][0x380] ;  /* 0x0000e000ff027b82 */ /* 0x000e220000000a00 */
[----:B------:R-:W1:Y:S01]  /*1910*/  LDCU UR4, c[0x0][0x388] ;  /* 0x00007100ff0477ac */ /* 0x000e620008000800 */
[----:B------:R-:W-:Y:S02]  /*1920*/  HFMA2 R5, -RZ, RZ, -2, 0 ;  /* 0xc0000000ff057431 */ /* 0x000fe400000001ff */
[----:B-1----:R-:W-:-:S04]  /*1930*/  IMAD R9, R8, UR4, R9 ;  /* 0x0000000408097c24 */ /* 0x002fc8000f8e0209 */
[----:B0-----:R-:W-:-:S05]  /*1940*/  IMAD.WIDE R2, R9, 0x4, R2 ;  /* 0x0000000409027825 */ /* 0x001fca00078e0202 */
[----:B------:R-:W-:Y:S01]  /*1950*/  STG.E desc[UR10][R2.64], R5 ;  /* 0x0000000502007986 */ /* 0x000fe2000c10190a */
[----:B------:R-:W-:Y:S05]  /*1960*/  EXIT ;  /* 0x000000000000794d */ /* 0x000fea0003800000 */
.L_x_200:
[----:B------:R-:W-:Y:S01]  /*1970*/  IMAD.MOV.U32 R6, RZ, RZ, 0x3f800000 ;  /* 0x3f800000ff067424 */ /* 0x000fe200078e00ff */
[----:B------:R-:W-:Y:S06]  /*1980*/  BRA `(.L_x_197) ;  /* 0x0000000000087947 */ /* 0x000fec0003800000 */
.L_x_199:
[----:B------:R-:W-:Y:S01]  /*1990*/  MOV R6, 0x3f800000 ;  /* 0x3f80000000067802 */ /* 0x000fe20000000f00 */
[----:B------:R-:W-:-:S06]  /*19a0*/  UMOV UR9, 0xc1f00000 ;  /* 0xc1f0000000097882 */ /* 0x000fcc0000000000 */
.L_x_197:
        /* <DEDUP_REMOVED lines=12> */
[----:B0-----:R-:W-:Y:S01]  /*1a70*/  MOV R3, UR5 ;  /* 0x0000000500037c02 */ /* 0x001fe20008000f00 */
[----:B------:R-:W-:-:S07]  /*1a80*/  IMAD.U32 R0, RZ, RZ, UR4 ;  /* 0x00000004ff007e24 */ /* 0x000fce000f8e00ff */
[----:B------:R-:W-:Y:S05]  /*1a90*/  CALL.REL.NOINC `($__internal_9_$__cuda_sm3x_div_rn_noftz_f32_slowpath) ;  /* 0x0000003c00687944 */ /* 0x000fea0003c00000 */
.L_x_201:
[----:B------:R-:W-:Y:S01]  /*1aa0*/  HFMA2 R3, -RZ, RZ, 0, 0 ;  /* 0x00000000ff037431 */ /* 0x000fe200000001ff */
[----:B------:R-:W-:Y:S06]  /*1ab0*/  BRA.U !UP0, `(.L_x_195) ;  /* 0x0000003108707547 */ /* 0x000fec000b800000 */
[----:B------:R-:W-:Y:S01]  /*1ac0*/  MOV R3, 0x3f000000 ;  /* 0x3f00000000037802 */ /* 0x000fe20000000f00 */
[----:B------:R-:W0:Y:S01]  /*1ad0*/  S2UR UR4, SR_CgaCtaId ;  /* 0x00000000000479c3 */ /* 0x000e220000008800 */
[----:B------:R-:W-:Y:S02]  /*1ae0*/  UMOV UR6, 0x400 ;  /* 0x0000040000067882 */ /* 0x000fe40000000000 */
[----:B------:R-:W-:-:S05]  /*1af0*/  LOP3.LUT R3, R3, 0x80000000, R0, 0xb8, !PT ;  /* 0x8000000003037812 */ /* 0x000fca00078eb800 */
[----:B------:R-:W-:-:S04]  /*1b00*/  FADD.RZ R3, R3, R0 ;  /* 0x0000000003037221 */ /* 0x000fc8000000c000 */
[----:B------:R-:W1:Y:S01]  /*1b10*/  F2I.TRUNC.NTZ R7, R3 ;  /* 0x0000000300077305 */ /* 0x000e62000020f100 */
[----:B0-----:R-:W-:Y:S01]  /*1b20*/  ULEA UR6, UR4, UR6, 0x18 ;  /* 0x0000000604067291 */ /* 0x001fe2000f8ec0ff */
[----:B-1----:R-:W-:Y:S02]  /*1b30*/  LOP3.LUT R5, R7, 0x7ffffffe, RZ, 0xc0, !PT ;  /* 0x7ffffffe07057812 */ /* 0x002fe400078ec0ff */
[----:B------:R-:W-:-:S03]  /*1b40*/  UMOV UR4, URZ ;  /* 0x000000ff00047c82 */ /* 0x000fc60008000000 */
[----:B------:R-:W-:-:S07]  /*1b50*/  IMAD.MOV R5, RZ, RZ, -R5 ;  /* 0x000000ffff057224 */ /* 0x000fce00078e0a05 */
.L_x_243:
        /* <DEDUP_REMOVED lines=9> */
[----:B0-----:R-:W-:-:S03]  /*1bf0*/  ULEA UR7, UR7, UR5, 0x18 ;  /* 0x0000000507077291 */ /* 0x001fc6000f8ec0ff */
[----:B------:R-:W0:Y:S01]  /*1c00*/  LDCU UR5, c[0x0][0x3ac] ;  /* 0x00007580ff0577ac */ /* 0x000e220008000800 */
[----:B------:R-:W-:Y:S02]  /*1c10*/  ULEA UR13, UR4, UR7, 0x2 ;  /* 0x00000007040d7291 */ /* 0x000fe4000f8e10ff */
[----:B------:R-:W-:-:S04]  /*1c20*/  UIADD3 UR4, UPT, UPT, UR4, 0x1, URZ ;  /* 0x0000000104047890 */ /* 0x000fc8000fffe0ff */
[----:B-1----:R-:W-:-:S03]  /*1c30*/  UISETP.NE.AND UP0, UPT, UR4, UR14, UPT ;  /* 0x0000000e0400728c */ /* 0x002fc6000bf05270 */
[----:B------:R-:W1:Y:S01]  /*1c40*/  LDS R10, [UR13] ;  /* 0x0000000dff0a7984 */ /* 0x000e620008000800 */
[----:B--2---:R-:W-:Y:S07]  /*1c50*/  @!P0 BRA `(.L_x_203) ;  /* 0x0000001400348947 */ /* 0x004fee0003800000 */
[----:B------:R-:W-:Y:S01]  /*1c60*/  ISETP.NE.AND P0, PT, R7, 0x1, PT ;  /* 0x000000010700780c */ /* 0x000fe20003f05270 */
[----:B------:R-:W-:-:S12]  /*1c70*/  BSSY.RECONVERGENT B0, `(.L_x_204) ;  /* 0x00000db000007945 */ /* 0x000fd80003800200 */
[----:B------:R-:W-:Y:S05]  /*1c80*/  @!P0 BRA `(.L_x_205) ;  /* 0x0000000c00648947 */ /* 0x000fea0003800000 */
[----:B------:R-:W-:-:S07]  /*1c90*/  MOV R11, R5 ;  /* 0x00000005000b7202 */ /* 0x000fce0000000f00 */
.L_x_230:
[----:B------:R-:W-:Y:S02]  /*1ca0*/  HFMA2 R13, -RZ, RZ, 1.3828125, -0.00013840198516845703125 ;  /* 0x3d888889ff0d7431 */ /* 0x000fe400000001ff */
[----:B---3--:R-:W-:Y:S01]  /*1cb0*/  FADD R3, R12, -UR9 ;  /* 0x800000090c037e21 */ /* 0x008fe20008000000 */
[----:B------:R-:W-:Y:S01]  /*1cc0*/  IMAD.MOV.U32 R0, RZ, RZ, 0x41700000 ;  /* 0x41700000ff007424 */ /* 0x000fe200078e00ff */
[----:B------:R-:W-:Y:S01]  /*1cd0*/  IADD3 R11, PT, PT, R11, 0x2, RZ ;  /* 0x000000020b0b7810 */ /* 0x000fe20007ffe0ff */
[----:B------:R-:W-:Y:S01]  /*1ce0*/  BSSY.RECONVERGENT B4, `(.L_x_206) ;  /* 0x000000c000047945 */ /* 0x000fe20003800200 */
[----:B------:R-:W2:Y:S02]  /*1cf0*/  FCHK P0, R3, -15 ;  /* 0xc170000003007902 */ /* 0x000ea40000000000 */
[----:B------:R-:W-:Y:S01]  /*1d00*/  ISETP.NE.AND P2, PT, R11, RZ, PT ;  /* 0x000000ff0b00720c */ /* 0x000fe20003f45270 */
[----:B------:R-:W-:-:S04]  /*1d10*/  FFMA R0, -R13, R0, 1 ;  /* 0x3f8000000d007423 */ /* 0x000fc80000000100 */
[----:B------:R-:W-:-:S04]  /*1d20*/  FFMA R0, R0, -R13, -0.066666670143604278564 ;  /* 0xbd88888900007423 */ /* 0x000fc8000000080d */
[----:B------:R-:W-:-:S04]  /*1d30*/  FFMA R2, R3, R0, RZ ;  /* 0x0000000003027223 */ /* 0x000fc800000000ff */
[----:B------:R-:W-:-:S04]  /*1d40*/  FFMA R13, R2, 15, R3 ;  /* 0x41700000020d7823 */ /* 0x000fc80000000003 */
[----:B------:R-:W-:Y:S01]  /*1d50*/  FFMA R0, R0, R13, R2 ;  /* 0x0000000d00007223 */ /* 0x000fe20000000002 */
[----:B--2---:R-:W-:Y:S06]  /*1d60*/  @!P0 BRA `(.L_x_207) ;  /* 0x00000000000c8947 */ /* 0x004fec0003800000 */
[----:B------:R-:W-:Y:S02]  /*1d70*/  MOV R0, 0xc1700000 ;  /* 0xc170000000007802 */ /* 0x000fe40000000f00 */
[----:B------:R-:W-:-:S07]  /*1d80*/  MOV R14, 0x1da0 ;  /* 0x00001da0000e7802 */ /* 0x000fce0000000f00 */
[----:B01----:R-:W-:Y:S05]  /*1d90*/  CALL.REL.NOINC `($__internal_9_$__cuda_sm3x_div_rn_noftz_f32_slowpath) ;  /* 0x0000003800a87944 */ /* 0x003fea0003c00000 */
.L_x_207:
[----:B0-----:R-:W-:Y:S05]  /*1da0*/  BSYNC.RECONVERGENT B4 ;  /* 0x0000000000047941 */ /* 0x001fea0003800200 */
.L_x_206:
[----:B------:R-:W-:Y:S01]  /*1db0*/  IMAD.MOV.U32 R13, RZ, RZ, 0x3f000000 ;  /* 0x3f000000ff0d7424 */ /* 0x000fe200078e00ff */
[----:B------:R-:W-:Y:S01]  /*1dc0*/  MOV R3, 0x437c0000 ;  /* 0x437c000000037802 */ /* 0x000fe20000000f00 */
[----:B------:R-:W-:Y:S02]  /*1dd0*/  BSSY.RECONVERGENT B2, `(.L_x_208) ;  /* 0x0000016000027945 */ /* 0x000fe40003800200 */
[----:B------:R-:W-:-:S04]  /*1de0*/  FFMA.SAT R2, R0, 0.0057249800302088260651, R13 ;  /* 0x3bbb989d00027823 */ /* 0x000fc8000000200d */
[----:B------:R-:W-:-:S04]  /*1df0*/  FFMA.RM R2, R2, R3, 12582913 ;  /* 0x4b40000102027423 */ /* 0x000fc80000004003 */
[C---:B------:R-:W-:Y:S01]  /*1e00*/  FADD R3, R2.reuse, -12583039 ;  /* 0xcb40007f02037421 */ /* 0x040fe20000000000 */
[----:B------:R-:W-:-:S03]  /*1e10*/  SHF.L.U32 R2, R2, 0x17, RZ ;  /* 0x0000001702027819 */ /* 0x000fc600000006ff */
[----:B------:R-:W-:-:S04]  /*1e20*/  FFMA R3, R0, 1.4426950216293334961, -R3 ;  /* 0x3fb8aa3b00037823 */ /* 0x000fc80000000803 */
[----:B------:R-:W-:-:S06]  /*1e30*/  FFMA R3, R0, 1.925963033500011079e-08, R3 ;  /* 0x32a5706000037823 */ /* 0x000fcc0000000003 */
[----:B------:R-:W0:Y:S02]  /*1e40*/  MUFU.EX2 R3, R3 ;  /* 0x0000000300037308 */ /* 0x000e240000000800 */
[----:B0-----:R-:W-:-:S04]  /*1e50*/  FFMA R2, R2, R3, 1 ;  /* 0x3f80000002027423 */ /* 0x001fc80000000003 */
[----:B------:R-:W-:-:S05]  /*1e60*/  VIADD R0, R2, 0x1800000 ;  /* 0x0180000002007836 */ /* 0x000fca0000000000 */
[----:B------:R-:W-:-:S04]  /*1e70*/  LOP3.LUT R0, R0, 0x7f800000, RZ, 0xc0, !PT ;  /* 0x7f80000000007812 */ /* 0x000fc800078ec0ff */
[----:B------:R-:W-:-:S13]  /*1e80*/  ISETP.GT.U32.AND P0, PT, R0, 0x1ffffff, PT ;  /* 0x01ffffff0000780c */ /* 0x000fda0003f04070 */
[----:B------:R-:W-:Y:S05]  /*1e90*/  @P0 BRA `(.L_x_209) ;  /* 0x0000000000140947 */ /* 0x000fea0003800000 */
[----:B------:R-:W-:Y:S02]  /*1ea0*/  MOV R0, R2 ;  /* 0x0000000200007202 */ /* 0x000fe40000000f00 */
[----:B------:R-:W-:-:S07]  /*1eb0*/  MOV R14, 0x1ed0 ;  /* 0x00001ed0000e7802 */ /* 0x000fce0000000f00 */
[----:B-1----:R-:W-:Y:S05]  /*1ec0*/  CALL.REL.NOINC `($__internal_7_$__cuda_sm20_rcp_rn_f32_slowpath) ;  /* 0x0000003400287944 */ /* 0x002fea0003c00000 */
[----:B------:R-:W-:Y:S01]  /*1ed0*/  MOV R13, R0 ;  /* 0x00000000000d7202 */ /* 0x000fe20000000f00 */
[----:B------:R-:W-:Y:S06]  /*1ee0*/  BRA `(.L_x_210) ;  /* 0x0000000000107947 */ /* 0x000fec0003800000 */
.L_x_209:
[----:B------:R-:W0:Y:S02]  /*1ef0*/  MUFU.RCP R13, R2 ;  /* 0x00000002000d7308 */ /* 0x000e240000001000 */
[----:B0-----:R-:W-:-:S04]  /*1f00*/  FFMA R0, R2, R13, -1 ;  /* 0xbf80000002007423 */ /* 0x001fc8000000000d */
[----:B------:R-:W-:-:S04]  /*1f10*/  FADD.FTZ R0, -R0, -RZ ;  /* 0x800000ff00007221 */ /* 0x000fc80000010100 */
[----:B------:R-:W-:-:S07]  /*1f20*/  FFMA R13, R13, R0, R13 ;  /* 0x000000000d0d7223 */ /* 0x000fce000000000d */
.L_x_210:
[----:B------:R-:W-:Y:S05]  /*1f30*/  BSYNC.RECONVERGENT B2 ;  /* 0x0000000000027941 */ /* 0x000fea0003800200 */
.L_x_208:
[----:B------:R-:W-:Y:S02]  /*1f40*/  HFMA2 R0, -RZ, RZ, 2.3125, 0 ;  /* 0x40a00000ff007431 */ /* 0x000fe400000001ff */
[----:B------:R-:W-:Y:S01]  /*1f50*/  FADD R3, R12, -UR8 ;  /* 0x800000080c037e21 */ /* 0x000fe20008000000 */
[----:B------:R-:W-:Y:S01]  /*1f60*/  IMAD.MOV.U32 R15, RZ, RZ, 0x3e4ccccd ;  /* 0x3e4ccccdff0f7424 */ /* 0x000fe200078e00ff */
[----:B------:R-:W-:Y:S02]  /*1f70*/  BSSY.RECONVERGENT B4, `(.L_x_211) ;  /* 0x000000b000047945 */ /* 0x000fe40003800200 */
[----:B------:R-:W0:Y:S01]  /*1f80*/  FCHK P0, R3, -5 ;  /* 0xc0a0000003007902 */ /* 0x000e220000000000 */
[----:B------:R-:W-:-:S04]  /*1f90*/  FFMA R0, -R15, R0, 1 ;  /* 0x3f8000000f007423 */ /* 0x000fc80000000100 */
[----:B------:R-:W-:-:S04]  /*1fa0*/  FFMA R0, R0, -R15, -0.20000000298023223877 ;  /* 0xbe4ccccd00007423 */ /* 0x000fc8000000080f */
[----:B------:R-:W-:-:S04]  /*1fb0*/  FFMA R2, R3, R0, RZ ;  /* 0x0000000003027223 */ /* 0x000fc800000000ff */
[----:B------:R-:W-:-:S04]  /*1fc0*/  FFMA R15, R2, 5, R3 ;  /* 0x40a00000020f7823 */ /* 0x000fc80000000003 */
[----:B------:R-:W-:Y:S01]  /*1fd0*/  FFMA R0, R0, R15, R2 ;  /* 0x0000000f00007223 */ /* 0x000fe20000000002 */
[----:B0-----:R-:W-:Y:S06]  /*1fe0*/  @!P0 BRA `(.L_x_212) ;  /* 0x00000000000c8947 */ /* 0x001fec0003800000 */
[----:B------:R-:W-:Y:S02]  /*1ff0*/  MOV R0, 0xc0a00000 ;  /* 0xc0a0000000007802 */ /* 0x000fe40000000f00 */
[----:B------:R-:W-:-:S07]  /*2000*/  MOV R14, 0x2020 ;  /* 0x00002020000e7802 */ /* 0x000fce0000000f00 */
[----:B-1----:R-:W-:Y:S05]  /*2010*/  CALL.REL.NOINC `($__internal_9_$__cuda_sm3x_div_rn_noftz_f32_slowpath) ;  /* 0x0000003800087944 */ /* 0x002fea0003c00000 */
.L_x_212:
[----:B------:R-:W-:Y:S05]  /*2020*/  BSYNC.RECONVERGENT B4 ;  /* 0x0000000000047941 */ /* 0x000fea0003800200 */
.L_x_211:
[----:B------:R-:W-:Y:S01]  /*2030*/  IMAD.MOV.U32 R3, RZ, RZ, 0x3bbb989d ;  /* 0x3bbb989dff037424 */ /* 0x000fe200078e00ff */
[----:B------:R-:W-:Y:S01]  /*2040*/  MOV R15, 0x437c0000 ;  /* 0x437c0000000f7802 */ /* 0x000fe20000000f00 */
[----:B------:R-:W-:Y:S02]  /*2050*/  BSSY.RECONVERGENT B2, `(.L_x_213) ;  /* 0x0000016000027945 */ /* 0x000fe40003800200 */
[----:B------:R-:W-:-:S04]  /*2060*/  FFMA.SAT R2, R0, R3, 0.5 ;  /* 0x3f00000000027423 */ /* 0x000fc80000002003 */
        /* <DEDUP_REMOVED lines=16> */
.L_x_214:
[----:B------:R-:W0:Y:S02]  /*2170*/  MUFU.RCP R3, R2 ;  /* 0x0000000200037308 */ /* 0x000e240000001000 */
[----:B0-----:R-:W-:-:S04]  /*2180*/  FFMA R0, R2, R3, -1 ;  /* 0xbf80000002007423 */ /* 0x001fc80000000003 */
[----:B------:R-:W-:-:S04]  /*2190*/  FADD.FTZ R0, -R0, -RZ ;  /* 0x800000ff00007221 */ /* 0x000fc80000010100 */
[----:B------:R-:W-:-:S07]  /*21a0*/  FFMA R3, R3, R0, R3 ;  /* 0x0000000003037223 */ /* 0x000fce0000000003 */
.L_x_215:
[----:B------:R-:W-:Y:S05]  /*21b0*/  BSYNC.RECONVERGENT B2 ;  /* 0x0000000000027941 */ /* 0x000fea0003800200 */
.L_x_213:
[----:B------:R-:W0:Y:S01]  /*21c0*/  MUFU.RCP R15, R6 ;  /* 0x00000006000f7308 */ /* 0x000e220000001000 */
[----:B-1----:R-:W-:Y:S01]  /*21d0*/  FADD R3, R3, -R10 ;  /* 0x8000000a03037221 */ /* 0x002fe20000000000 */
[----:B------:R-:W-:Y:S01]  /*21e0*/  FMUL R13, R13, 20 ;  /* 0x41a000000d0d7820 */ /* 0x000fe20000400000 */
[----:B------:R-:W-:Y:S01]  /*21f0*/  FADD R0, R12, -60 ;  /* 0xc27000000c007421 */ /* 0x000fe20000000000 */
[----:B------:R-:W-:Y:S03]  /*2200*/  BSSY.RECONVERGENT B4, `(.L_x_216) ;  /* 0x0000012000047945 */ /* 0x000fe60003800200 */
[----:B------:R-:W-:Y:S01]  /*2210*/  FFMA R0, R13, -R0, UR5 ;  /* 0x000000050d007e23 */ /* 0x000fe20008000800 */
[----:B------:R-:W1:Y:S01]  /*2220*/  FCHK P0, R3, R6 ;  /* 0x0000000603007302 */ /* 0x000e620000000000 */
[----:B------:R-:W-:Y:S01]  /*2230*/  FMUL R13, R10, 10 ;  /* 0x412000000a0d7820 */ /* 0x000fe20000400000 */
[----:B0-----:R-:W-:-:S04]  /*2240*/  FFMA R2, R15, -R6, 1 ;  /* 0x3f8000000f027423 */ /* 0x001fc80000000806 */
[----:B------:R-:W-:Y:S01]  /*2250*/  FFMA R14, R15, R2, R15 ;  /* 0x000000020f0e7223 */ /* 0x000fe2000000000f */
[----:B------:R-:W-:-:S03]  /*2260*/  FADD R2, R12, 90 ;  /* 0x42b400000c027421 */ /* 0x000fc60000000000 */
[----:B------:R-:W-:Y:S01]  /*2270*/  FFMA R15, R3, R14, RZ ;  /* 0x0000000e030f7223 */ /* 0x000fe200000000ff */
[----:B------:R-:W-:Y:S01]  /*2280*/  FFMA R13, R13, -R2, R0 ;  /* 0x800000020d0d7223 */ /* 0x000fe20000000000 */
[----:B------:R-:W-:Y:S02]  /*2290*/  FADD R0, R12, 80 ;  /* 0x42a000000c007421 */ /* 0x000fe40000000000 */
[----:B------:R-:W-:Y:S02]  /*22a0*/  FFMA R2, R15, -R6, R3 ;  /* 0x800000060f027223 */ /* 0x000fe40000000003 */
[----:B------:R-:W-:Y:S02]  /*22b0*/  FFMA R13, R0, -8, R13 ;  /* 0xc1000000000d7823 */ /* 0x000fe4000000000d */
[----:B------:R-:W-:Y:S01]  /*22c0*/  FFMA R15, R14, R2, R15 ;  /* 0x000000020e0f7223 */ /* 0x000fe2000000000f */
[----:B-1----:R-:W-:Y:S06]  /*22d0*/  @!P0 BRA `(.L_x_217) ;  /* 0x0000000000108947 */ /* 0x002fec0003800000 */
[----:B------:R-:W-:Y:S01]  /*22e0*/  IMAD.MOV.U32 R0, RZ, RZ, R6 ;  /* 0x000000ffff007224 */ /* 0x000fe200078e0006 */
[----:B------:R-:W-:-:S07]  /*22f0*/  MOV R14, 0x2310 ;  /* 0x00002310000e7802 */ /* 0x000fce0000000f00 */
[----:B------:R-:W-:Y:S05]  /*2300*/  CALL.REL.NOINC `($__internal_9_$__cuda_sm3x_div_rn_noftz_f32_slowpath) ;  /* 0x00000034004c7944 */ /* 0x000fea0003c00000 */
[----:B------:R-:W-:-:S07]  /*2310*/  MOV R15, R0 ;  /* 0x00000000000f7202 */ /* 0x000fce0000000f00 */
.L_x_217:
[----:B------:R-:W-:Y:S05]  /*2320*/  BSYNC.RECONVERGENT B4 ;  /* 0x0000000000047941 */ /* 0x000fea0003800200 */
.L_x_216:
[----:B------:R-:W-:Y:S02]  /*2330*/  HFMA2 R0, -RZ, RZ, 1.3828125, -0.00013840198516845703125 ;  /* 0x3d888889ff007431 */ /* 0x000fe400000001ff */
[----:B------:R-:W-:Y:S01]  /*2340*/  FFMA R12, R13, UR15, R12 ;  /* 0x0000000f0d0c7c23 */ /* 0x000fe2000800000c */
[----:B------:R-:W-:Y:S01]  /*2350*/  IMAD.MOV.U32 R3, RZ, RZ, 0x41700000 ;  /* 0x41700000ff037424 */ /* 0x000fe200078e00ff */
[----:B------:R-:W-:Y:S01]  /*2360*/  BSSY.RECONVERGENT B4, `(.L_x_218) ;  /* 0x000000e000047945 */ /* 0x000fe20003800200 */
[----:B------:R-:W-:Y:S01]  /*2370*/  FFMA R10, R15, UR15, R10 ;  /* 0x0000000f0f0a7c23 */ /* 0x000fe2000800000a */
[----:B------:R-:W-:-:S04]  /*2380*/  FADD R14, R12, -UR9 ;  /* 0x800000090c0e7e21 */ /* 0x000fc80008000000 */
[----:B------:R-:W0:Y:S01]  /*2390*/  FCHK P0, R14, -15 ;  /* 0xc17000000e007902 */ /* 0x000e220000000000 */
[----:B------:R-:W-:-:S04]  /*23a0*/  FFMA R3, -R0, R3, 1 ;  /* 0x3f80000000037423 */ /* 0x000fc80000000103 */
[----:B------:R-:W-:-:S04]  /*23b0*/  FFMA R0, R3, -R0, -0.066666670143604278564 ;  /* 0xbd88888903007423 */ /* 0x000fc80000000800 */
[----:B------:R-:W-:-:S04]  /*23c0*/  FFMA R3, R0, R14, RZ ;  /* 0x0000000e00037223 */ /* 0x000fc800000000ff */
[----:B------:R-:W-:-:S04]  /*23d0*/  FFMA R2, R3, 15, R14 ;  /* 0x4170000003027823 */ /* 0x000fc8000000000e */
[----:B------:R-:W-:Y:S01]  /*23e0*/  FFMA R0, R0, R2, R3 ;  /* 0x0000000200007223 */ /* 0x000fe20000000003 */
[----:B0-----:R-:W-:Y:S06]  /*23f0*/  @!P0 BRA `(.L_x_219) ;  /* 0x0000000000108947 */ /* 0x001fec0003800000 */
[----:B------:R-:W-:Y:S02]  /*2400*/  MOV R3, R14 ;  /* 0x0000000e00037202 */ /* 0x000fe40000000f00 */
[----:B------:R-:W-:Y:S02]  /*2410*/  MOV R0, 0xc1700000 ;  /* 0xc170000000007802 */ /* 0x000fe40000000f00 */
[----:B------:R-:W-:-:S07]  /*2420*/  MOV R14, 0x2440 ;  /* 0x00002440000e7802 */ /* 0x000fce0000000f00 */
[----:B------:R-:W-:Y:S05]  /*2430*/  CALL.REL.NOINC `($__internal_9_$__cuda_sm3x_div_rn_noftz_f32_slowpath) ;  /* 0x0000003400007944 */ /* 0x000fea0003c00000 */
.L_x_219:
[----:B------:R-:W-:Y:S05]  /*2440*/  BSYNC.RECONVERGENT B4 ;  /* 0x0000000000047941 */ /* 0x000fea0003800200 */
.L_x_218:
        /* <DEDUP_REMOVED lines=17> */
[----:B------:R-:W-:Y:S05]  /*2560*/  CALL.REL.NOINC `($__internal_7_$__cuda_sm20_rcp_rn_f32_slowpath) ;  /* 0x0000002c00807944 */ /* 0x000fea0003c00000 */
[----:B------:R-:W-:Y:S01]  /*2570*/  MOV R13, R0 ;  /* 0x00000000000d7202 */ /* 0x000fe20000000f00 */
[----:B------:R-:W-:Y:S06]  /*2580*/  BRA `(.L_x_222) ;  /* 0x0000000000107947 */ /* 0x000fec0003800000 */
.L_x_221:
[----:B------:R-:W0:Y:S02]  /*2590*/  MUFU.RCP R13, R2 ;  /* 0x00000002000d7308 */ /* 0x000e240000001000 */
[----:B0-----:R-:W-:-:S04]  /*25a0*/  FFMA R0, R2, R13, -1 ;  /* 0xbf80000002007423 */ /* 0x001fc8000000000d */
[----:B------:R-:W-:-:S04]  /*25b0*/  FADD.FTZ R0, -R0, -RZ ;  /* 0x800000ff00007221 */ /* 0x000fc80000010100 */
[----:B------:R-:W-:-:S07]  /*25c0*/  FFMA R13, R13, R0, R13 ;  /* 0x000000000d0d7223 */ /* 0x000fce000000000d */
.L_x_222:
[----:B------:R-:W-:Y:S05]  /*25d0*/  BSYNC.RECONVERGENT B2 ;  /* 0x0000000000027941 */ /* 0x000fea0003800200 */
.L_x_220:
        /* <DEDUP_REMOVED lines=11> */
[----:B------:R-:W-:Y:S01]  /*2690*/  MOV R3, R14 ;  /* 0x0000000e00037202 */ /* 0x000fe20000000f00 */
[----:B------:R-:W-:Y:S01]  /*26a0*/  IMAD.MOV.U32 R0, RZ, RZ, -0x3f600000 ;  /* 0xc0a00000ff007424 */ /* 0x000fe200078e00ff */
[----:B------:R-:W-:-:S07]  /*26b0*/  MOV R14, 0x26d0 ;  /* 0x000026d0000e7802 */ /* 0x000fce0000000f00 */
[----:B------:R-:W-:Y:S05]  /*26c0*/  CALL.REL.NOINC `($__internal_9_$__cuda_sm3x_div_rn_noftz_f32_slowpath) ;  /* 0x00000030005c7944 */ /* 0x000fea0003c00000 */
.L_x_224:
[----:B------:R-:W-:Y:S05]  /*26d0*/  BSYNC.RECONVERGENT B4 ;  /* 0x0000000000047941 */ /* 0x000fea0003800200 */
.L_x_223:
[----:B------:R-:W-:Y:S01]  /*26e0*/  HFMA2 R15, -RZ, RZ, 3.7421875, 0 ;  /* 0x437c0000ff0f7431 */ /* 0x000fe200000001ff */
[----:B------:R-:W-:Y:S01]  /*26f0*/  MOV R3, 0x3bbb989d ;  /* 0x3bbb989d00037802 */ /* 0x000fe20000000f00 */
[----:B------:R-:W-:Y:S04]  /*2700*/  BSSY.RECONVERGENT B2, `(.L_x_225) ;  /* 0x0000016000027945 */ /* 0x000fe80003800200 */
[----:B------:R-:W-:-:S04]  /*2710*/  FFMA.SAT R2, R0, R3, 0.5 ;  /* 0x3f00000000027423 */ /* 0x000fc80000002003 */
[----:B------:R-:W-:-:S04]  /*2720*/  FFMA.RM R2, R2, R15, 12582913 ;  /* 0x4b40000102027423 */ /* 0x000fc8000000400f */
[C---:B------:R-:W-:Y:S01]  /*2730*/  FADD R3, R2.reuse, -12583039 ;  /* 0xcb40007f02037421 */ /* 0x040fe20000000000 */
[----:B------:R-:W-:-:S03]  /*2740*/  IMAD.SHL.U32 R2, R2, 0x800000, RZ ;  /* 0x0080000002027824 */ /* 0x000fc600078e00ff */
[----:B------:R-:W-:-:S04]  /*2750*/  FFMA R3, R0, 1.4426950216293334961, -R3 ;  /* 0x3fb8aa3b00037823 */ /* 0x000fc80000000803 */
[----:B------:R-:W-:-:S06]  /*2760*/  FFMA R3, R0, 1.925963033500011079e-08, R3 ;  /* 0x32a5706000037823 */ /* 0x000fcc0000000003 */
[----:B------:R-:W0:Y:S02]  /*2770*/  MUFU.EX2 R3, R3 ;  /* 0x0000000300037308 */ /* 0x000e240000000800 */
[----:B0-----:R-:W-:-:S05]  /*2780*/  FFMA R2, R2, R3, 1 ;  /* 0x3f80000002027423 */ /* 0x001fca0000000003 */
[----:B------:R-:W-:-:S04]  /*2790*/  IADD3 R0, PT, PT, R2, 0x1800000, RZ ;  /* 0x0180000002007810 */ /* 0x000fc80007ffe0ff */
[----:B------:R-:W-:-:S04]  /*27a0*/  LOP3.LUT R0, R0, 0x7f800000, RZ, 0xc0, !PT ;  /* 0x7f80000000007812 */ /* 0x000fc800078ec0ff */
[----:B------:R-:W-:-:S13]  /*27b0*/  ISETP.GT.U32.AND P0, PT, R0, 0x1ffffff, PT ;  /* 0x01ffffff0000780c */ /* 0x000fda0003f04070 */
[----:B------:R-:W-:Y:S05]  /*27c0*/  @P0 BRA `(.L_x_226) ;  /* 0x0000000000140947 */ /* 0x000fea0003800000 */
[----:B------:R-:W-:Y:S02]  /*27d0*/  MOV R0, R2 ;  /* 0x0000000200007202 */ /* 0x000fe40000000f00 */
[----:B------:R-:W-:-:S07]  /*27e0*/  MOV R14, 0x2800 ;  /* 0x00002800000e7802 */ /* 0x000fce0000000f00 */
[----:B------:R-:W-:Y:S05]  /*27f0*/  CALL.REL.NOINC `($__internal_7_$__cuda_sm20_rcp_rn_f32_slowpath) ;  /* 0x0000002800dc7944 */ /* 0x000fea0003c00000 */
[----:B------:R-:W-:Y:S01]  /*2800*/  IMAD.MOV.U32 R3, RZ, RZ, R0 ;  /* 0x000000ffff037224 */ /* 0x000fe200078e0000 */
[----:B------:R-:W-:Y:S06]  /*2810*/  BRA `(.L_x_227) ;  /* 0x0000000000107947 */ /* 0x000fec0003800000 */
.L_x_226:
[----:B------:R-:W0:Y:S02]  /*2820*/  MUFU.RCP R3, R2 ;  /* 0x0000000200037308 */ /* 0x000e240000001000 */
[----:B0-----:R-:W-:-:S04]  /*2830*/  FFMA R0, R2, R3, -1 ;  /* 0xbf80000002007423 */ /* 0x001fc80000000003 */
[----:B------:R-:W-:-:S04]  /*2840*/  FADD.FTZ R0, -R0, -RZ ;  /* 0x800000ff00007221 */ /* 0x000fc80000010100 */
[----:B------:R-:W-:-:S07]  /*2850*/  FFMA R3, R3, R0, R3 ;  /* 0x0000000003037223 */ /* 0x000fce0000000003 */
.L_x_227:
[----:B------:R-:W-:Y:S05]  /*2860*/  BSYNC.RECONVERGENT B2 ;  /* 0x0000000000027941 */ /* 0x000fea0003800200 */
.L_x_225:
[----:B------:R-:W0:Y:S01]  /*2870*/  MUFU.RCP R15, R6 ;  /* 0x00000006000f7308 */ /* 0x000e220000001000 */
[----:B------:R-:W-:Y:S01]  /*2880*/  FADD R14, -R10, R3 ;  /* 0x000000030a0e7221 */ /* 0x000fe20000000100 */
[----:B------:R-:W-:Y:S01]  /*2890*/  FMUL R13, R13, 20 ;  /* 0x41a000000d0d7820 */ /* 0x000fe20000400000 */
[C---:B------:R-:W-:Y:S01]  /*28a0*/  FADD R0, R12.reuse, -60 ;  /* 0xc27000000c007421 */ /* 0x040fe20000000000 */
[----:B------:R-:W-:Y:S01]  /*28b0*/  FADD R3, R12, 90 ;  /* 0x42b400000c037421 */ /* 0x000fe20000000000 */
[----:B------:R-:W-:Y:S02]  /*28c0*/  BSSY.RECONVERGENT B4, `(.L_x_228) ;  /* 0x0000012000047945 */ /* 0x000fe40003800200 */
[----:B------:R-:W-:Y:S01]  /*28d0*/  FFMA R13, R13, -R0, UR5 ;  /* 0x000000050d0d7e23 */ /* 0x000fe20008000800 */
[----:B------:R-:W1:Y:S01]  /*28e0*/  FCHK P0, R14, R6 ;  /* 0x000000060e007302 */ /* 0x000e620000000000 */
[----:B0-----:R-:W-:-:S04]  /*28f0*/  FFMA R2, R15, -R6, 1 ;  /* 0x3f8000000f027423 */ /* 0x001fc80000000806 */
[----:B------:R-:W-:Y:S01]  /*2900*/  FFMA R0, R15, R2, R15 ;  /* 0x000000020f007223 */ /* 0x000fe2000000000f */
[----:B------:R-:W-:-:S03]  /*2910*/  FMUL R2, R10, 10 ;  /* 0x412000000a027820 */ /* 0x000fc60000400000 */
[----:B------:R-:W-:Y:S01]  /*2920*/  FFMA R15, R0, R14, RZ ;  /* 0x0000000e000f7223 */ /* 0x000fe200000000ff */
[----:B------:R-:W-:Y:S01]  /*2930*/  FFMA R13, R2, -R3, R13 ;  /* 0x80000003020d7223 */ /* 0x000fe2000000000d */
[----:B------:R-:W-:Y:S02]  /*2940*/  FADD R2, R12, 80 ;  /* 0x42a000000c027421 */ /* 0x000fe40000000000 */
[----:B------:R-:W-:Y:S02]  /*2950*/  FFMA R3, R15, -R6, R14 ;  /* 0x800000060f037223 */ /* 0x000fe4000000000e */
[----:B------:R-:W-:Y:S02]  /*2960*/  FFMA R13, R2, -8, R13 ;  /* 0xc1000000020d7823 */ /* 0x000fe4000000000d */
[----:B------:R-:W-:Y:S01]  /*2970*/  FFMA R3, R0, R3, R15 ;  /* 0x0000000300037223 */ /* 0x000fe2000000000f */
[----:B-1----:R-:W-:Y:S06]  /*2980*/  @!P0 BRA `(.L_x_229) ;  /* 0x0000000000148947 */ /* 0x002fec0003800000 */
[----:B------:R-:W-:Y:S02]  /*2990*/  MOV R3, R14 ;  /* 0x0000000e00037202 */ /* 0x000fe40000000f00 */
[----:B------:R-:W-:Y:S02]  /*29a0*/  MOV R0, R6 ;  /* 0x0000000600007202 */ /* 0x000fe40000000f00 */
[----:B------:R-:W-:-:S07]  /*29b0*/  MOV R14, 0x29d0 ;  /* 0x000029d0000e7802 */ /* 0x000fce0000000f00 */
[----:B------:R-:W-:Y:S05]  /*29c0*/  CALL.REL.NOINC `($__internal_9_$__cuda_sm3x_div_rn_noftz_f32_slowpath) ;  /* 0x0000002c009c7944 */ /* 0x000fea0003c00000 */
[----:B------:R-:W-:-:S07]  /*29d0*/  IMAD.MOV.U32 R3, RZ, RZ, R0 ;  /* 0x000000ffff037224 */ /* 0x000fce00078e0000 */
.L_x_229:
[----:B------:R-:W-:Y:S05]  /*29e0*/  BSYNC.RECONVERGENT B4 ;  /* 0x0000000000047941 */ /* 0x000fea0003800200 */
.L_x_228:
[----:B------:R-:W-:Y:S01]  /*29f0*/  FFMA R12, R13, UR15, R12 ;  /* 0x0000000f0d0c7c23 */ /* 0x000fe2000800000c */
[----:B------:R-:W-:Y:S01]  /*2a00*/  FFMA R10, R3, UR15, R10 ;  /* 0x0000000f030a7c23 */ /* 0x000fe2000800000a */
[----:B------:R-:W-:Y:S06]  /*2a10*/  @P2 BRA `(.L_x_230) ;  /* 0xfffffff000a02947 */ /* 0x000fec000383ffff */
.L_x_205:
[----:B0-----:R-:W-:Y:S05]  /*2a20*/  BSYNC.RECONVERGENT B0 ;  /* 0x0000000000007941 */ /* 0x001fea0003800200 */
.L_x_204:
[----:B------:R-:W-:-:S13]  /*2a30*/  LOP3.LUT P0, RZ, R7, 0x1, RZ, 0xc0, !PT ;  /* 0x0000000107ff7812 */ /* 0x000fda000780c0ff */
[----:B------:R-:W-:Y:S05]  /*2a40*/  @!P0 BRA `(.L_x_203) ;  /* 0x0000000400b88947 */ /* 0x000fea0003800000 */
[----:B------:R-:W-:Y:S01]  /*2a50*/  HFMA2 R0, -RZ, RZ, 1.3828125, -0.00013840198516845703125 ;  /* 0x3d888889ff007431 */ /* 0x000fe200000001ff */
[----:B------:R-:W-:Y:S01]  /*2a60*/  MOV R3, 0x41700000 ;  /* 0x4170000000037802 */ /* 0x000fe20000000f00 */
[----:B---3--:R-:W-:Y:S01]  /*2a70*/  FADD R14, R12, -UR9 ;  /* 0x800000090c0e7e21 */ /* 0x008fe20008000000 */
[----:B------:R-:W-:Y:S03]  /*2a80*/  BSSY.RECONVERGENT B0, `(.L_x_231) ;  /* 0x000000c000007945 */ /* 0x000fe60003800200 */
[----:B------:R-:W0:Y:S01]  /*2a90*/  FCHK P0, R14, -15 ;  /* 0xc17000000e007902 */ /* 0x000e220000000000 */
[----:B------:R-:W-:-:S04]  /*2aa0*/  FFMA R3, -R0, R3, 1 ;  /* 0x3f80000000037423 */ /* 0x000fc80000000103 */
[----:B------:R-:W-:-:S04]  /*2ab0*/  FFMA R0, R3, -R0, -0.066666670143604278564 ;  /* 0xbd88888903007423 */ /* 0x000fc80000000800 */
[----:B------:R-:W-:-:S04]  /*2ac0*/  FFMA R3, R0, R14, RZ ;  /* 0x0000000e00037223 */ /* 0x000fc800000000ff */
[----:B------:R-:W-:-:S04]  /*2ad0*/  FFMA R2, R3, 15, R14 ;  /* 0x4170000003027823 */ /* 0x000fc8000000000e */
[----:B------:R-:W-:Y:S01]  /*2ae0*/  FFMA R0, R0, R2, R3 ;  /* 0x0000000200007223 */ /* 0x000fe20000000003 */
[----:B0-----:R-:W-:Y:S06]  /*2af0*/  @!P0 BRA `(.L_x_232) ;  /* 0x0000000000108947 */ /* 0x001fec0003800000 */
[----:B------:R-:W-:Y:S01]  /*2b00*/  MOV R3, R14 ;  /* 0x0000000e00037202 */ /* 0x000fe20000000f00 */
[----:B------:R-:W-:Y:S01]  /*2b10*/  IMAD.MOV.U32 R0, RZ, RZ, -0x3e900000 ;  /* 0xc1700000ff007424 */ /* 0x000fe200078e00ff */
[----:B------:R-:W-:-:S07]  /*2b20*/  MOV R14, 0x2b40 ;  /* 0x00002b40000e7802 */ /* 0x000fce0000000f00 */
[----:B-1----:R-:W-:Y:S05]  /*2b30*/  CALL.REL.NOINC `($__internal_9_$__cuda_sm3x_div_rn_noftz_f32_slowpath) ;  /* 0x0000002c00407944 */ /* 0x002fea0003c00000 */
.L_x_232:
[----:B------:R-:W-:Y:S05]  /*2b40*/  BSYNC.RECONVERGENT B0 ;  /* 0x0000000000007941 */ /* 0x000fea0003800200 */
.L_x_231:
[----:B------:R-:W-:Y:S01]  /*2b50*/  HFMA2 R3, -RZ, RZ, 0.96630859375, -0.0022525787353515625 ;  /* 0x3bbb989dff037431 */ /* 0x000fe200000001ff */
[----:B------:R-:W-:Y:S01]  /*2b60*/  MOV R11, 0x437c0000 ;  /* 0x437c0000000b7802 */ /* 0x000fe20000000f00 */
[----:B------:R-:W-:Y:S03]  /*2b70*/  BSSY.RECONVERGENT B0, `(.L_x_233) ;  /* 0x0000016000007945 */ /* 0x000fe60003800200 */
        /* <DEDUP_REMOVED lines=17> */
.L_x_234:
[----:B------:R-:W0:Y:S02]  /*2c90*/  MUFU.RCP R11, R2 ;  /* 0x00000002000b7308 */ /* 0x000e240000001000 */
[----:B0-----:R-:W-:-:S04]  /*2ca0*/  FFMA R0, R2, R11, -1 ;  /* 0xbf80000002007423 */ /* 0x001fc8000000000b */
[----:B------:R-:W-:-:S04]  /*2cb0*/  FADD.FTZ R0, -R0, -RZ ;  /* 0x800000ff00007221 */ /* 0x000fc80000010100 */
[----:B------:R-:W-:-:S07]  /*2cc0*/  FFMA R11, R11, R0, R11 ;  /* 0x000000000b0b7223 */ /* 0x000fce000000000b */
.L_x_235:
[----:B------:R-:W-:Y:S05]  /*2cd0*/  BSYNC.RECONVERGENT B0 ;  /* 0x0000000000007941 */ /* 0x000fea0003800200 */
.L_x_233:
[----:B------:R-:W-:Y:S02]  /*2ce0*/  HFMA2 R0, -RZ, RZ, 1.57421875, -19.203125 ;  /* 0x3e4ccccdff007431 */ /* 0x000fe400000001ff */
        /* <DEDUP_REMOVED lines=10> */
[----:B------:R-:W-:Y:S02]  /*2d90*/  MOV R3, R14 ;  /* 0x0000000e00037202 */ /* 0x000fe40000000f00 */
[----:B------:R-:W-:Y:S02]  /*2da0*/  MOV R0, 0xc0a00000 ;  /* 0xc0a0000000007802 */ /* 0x000fe40000000f00 */
[----:B------:R-:W-:-:S07]  /*2db0*/  MOV R14, 0x2dd0 ;  /* 0x00002dd0000e7802 */ /* 0x000fce0000000f00 */
[----:B-1----:R-:W-:Y:S05]  /*2dc0*/  CALL.REL.NOINC `($__internal_9_$__cuda_sm3x_div_rn_noftz_f32_slowpath) ;  /* 0x00000028009c7944 */ /* 0x002fea0003c00000 */
.L_x_237:
[----:B------:R-:W-:Y:S05]  /*2dd0*/  BSYNC.RECONVERGENT B0 ;  /* 0x0000000000007941 */ /* 0x000fea0003800200 */
.L_x_236:
[----:B------:R-:W-:Y:S01]  /*2de0*/  MOV R3, 0x3bbb989d ;  /* 0x3bbb989d00037802 */ /* 0x000fe20000000f00 */
[----:B------:R-:W-:Y:S01]  /*2df0*/  IMAD.MOV.U32 R13, RZ, RZ, 0x437c0000 ;  /* 0x437c0000ff0d7424 */ /* 0x000fe200078e00ff */
        /* <DEDUP_REMOVED lines=15> */
[----:B-1----:R-:W-:Y:S05]  /*2ef0*/  CALL.REL.NOINC `($__internal_7_$__cuda_sm20_rcp_rn_f32_slowpath) ;  /* 0x00000024001c7944 */ /* 0x002fea0003c00000 */
[----:B------:R-:W-:Y:S01]  /*2f00*/  IMAD.MOV.U32 R3, RZ, RZ, R0 ;  /* 0x000000ffff037224 */ /* 0x000fe200078e0000 */
[----:B------:R-:W-:Y:S06]  /*2f10*/  BRA `(.L_x_240) ;  /* 0x0000000000107947 */ /* 0x000fec0003800000 */
.L_x_239:
[----:B------:R-:W0:Y:S02]  /*2f20*/  MUFU.RCP R3, R2 ;  /* 0x0000000200037308 */ /* 0x000e240000001000 */
[----:B0-----:R-:W-:-:S04]  /*2f30*/  FFMA R0, R2, R3, -1 ;  /* 0xbf80000002007423 */ /* 0x001fc80000000003 */
[----:B------:R-:W-:-:S04]  /*2f40*/  FADD.FTZ R0, -R0, -RZ ;  /* 0x800000ff00007221 */ /* 0x000fc80000010100 */
[----:B------:R-:W-:-:S07]  /*2f50*/  FFMA R3, R3, R0, R3 ;  /* 0x0000000003037223 */ /* 0x000fce0000000003 */
.L_x_240:
[----:B------:R-:W-:Y:S05]  /*2f60*/  BSYNC.RECONVERGENT B0 ;  /* 0x0000000000007941 */ /* 0x000fea0003800200 */
.L_x_238:
[----:B------:R-:W0:Y:S01]  /*2f70*/  MUFU.RCP R13, R6 ;  /* 0x00000006000d7308 */ /* 0x000e220000001000 */
[----:B------:R-:W2:Y:S01]  /*2f80*/  LDCU UR14, c[0x0][0x3ac] ;  /* 0x00007580ff0e77ac */ /* 0x000ea20008000800 */
[----:B-1----:R-:W-:Y:S01]  /*2f90*/  FADD R14, -R10, R3 ;  /* 0x000000030a0e7221 */ /* 0x002fe20000000100 */
[----:B------:R-:W-:Y:S01]  /*2fa0*/  FMUL R11, R11, -20 ;  /* 0xc1a000000b0b7820 */ /* 0x000fe20000400000 */
[C---:B------:R-:W-:Y:S01]  /*2fb0*/  FADD R0, R12.reuse, -60 ;  /* 0xc27000000c007421 */ /* 0x040fe20000000000 */
[----:B------:R-:W-:Y:S01]  /*2fc0*/  FADD R3, R12, 90 ;  /* 0x42b400000c037421 */ /* 0x000fe20000000000 */
[----:B------:R-:W-:Y:S02]  /*2fd0*/  BSSY.RECONVERGENT B0, `(.L_x_241) ;  /* 0x0000012000007945 */ /* 0x000fe40003800200 */
[----:B------:R-:W1:Y:S01]  /*2fe0*/  FCHK P0, R14, R6 ;  /* 0x000000060e007302 */ /* 0x000e620000000000 */
[----:B0-----:R-:W-:Y:S01]  /*2ff0*/  FFMA R2, R13, -R6, 1 ;  /* 0x3f8000000d027423 */ /* 0x001fe20000000806 */
[----:B--2---:R-:W-:-:S03]  /*3000*/  FFMA R11, R11, R0, UR14 ;  /* 0x0000000e0b0b7e23 */ /* 0x004fc60008000000 */
[----:B------:R-:W-:Y:S01]  /*3010*/  FFMA R0, R13, R2, R13 ;  /* 0x000000020d007223 */ /* 0x000fe2000000000d */
[----:B------:R-:W-:-:S03]  /*3020*/  FMUL R2, R10, -10 ;  /* 0xc12000000a027820 */ /* 0x000fc60000400000 */
[----:B------:R-:W-:Y:S01]  /*3030*/  FFMA R13, R0, R14, RZ ;  /* 0x0000000e000d7223 */ /* 0x000fe200000000ff */
[----:B------:R-:W-:Y:S01]  /*3040*/  FFMA R11, R2, R3, R11 ;  /* 0x00000003020b7223 */ /* 0x000fe2000000000b */
        /* <DEDUP_REMOVED lines=9> */
[----:B------:R-:W-:-:S07]  /*30e0*/  MOV R3, R0 ;  /* 0x0000000000037202 */ /* 0x000fce0000000f00 */
.L_x_242:
[----:B------:R-:W-:Y:S05]  /*30f0*/  BSYNC.RECONVERGENT B0 ;  /* 0x0000000000007941 */ /* 0x000fea0003800200 */
.L_x_241:
[----:B------:R-:W0:Y:S02]  /*3100*/  LDCU UR14, c[0x0][0x390] ;  /* 0x00007200ff0e77ac */ /* 0x000e240008000800 */
[----:B0-----:R-:W-:Y:S01]  /*3110*/  FFMA R12, R11, UR14, R12 ;  /* 0x0000000e0b0c7c23 */ /* 0x001fe2000800000c */
[----:B------:R-:W-:-:S07]  /*3120*/  FFMA R10, R3, UR14, R10 ;  /* 0x0000000e030a7c23 */ /* 0x000fce000800000a */
.L_x_203:
[----:B0-----:R-:W-:Y:S05]  /*3130*/  BSYNC.RECONVERGENT B1 ;  /* 0x0000000000017941 */ /* 0x001fea0003800200 */
.L_x_202:
[----:B---3--:R0:W-:Y:S04]  /*3140*/  STS [UR12], R12 ;  /* 0x0000000cff007988 */ /* 0x0081e8000800080c */
[----:B-1----:R0:W-:Y:S01]  /*3150*/  STS [UR13], R10 ;  /* 0x0000000aff007988 */ /* 0x0021e2000800080d */
[----:B------:R-:W-:Y:S05]  /*3160*/  BRA.U UP0, `(.L_x_243) ;  /* 0xffffffe9007c7547 */ /* 0x000fea000b83ffff */
[----:B------:R-:W1:Y:S01]  /*3170*/  LDCU UR5, c[0x0][0x3b8] ;  /* 0x00007700ff0577ac */ /* 0x000e620008000800 */
[----:B------:R-:W-:Y:S01]  /*3180*/  IMAD.MOV.U32 R3, RZ, RZ, RZ ;  /* 0x000000ffff037224 */ /* 0x000fe200078e00ff */
[----:B-1----:R-:W-:Y:S02]  /*3190*/  UIADD3 UR4, UPT, UPT, UR5, -0x1, URZ ;  /* 0xffffffff05047890 */ /* 0x002fe4000fffe0ff */
[----:B------:R-:W-:Y:S02]  /*31a0*/  ULOP3.LUT UR9, UR5, 0x7, URZ, 0xc0, !UPT ;  /* 0x0000000705097892 */ /* 0x000fe4000f8ec0ff */
[----:B------:R-:W-:-:S03]  /*31b0*/  UISETP.GE.U32.AND UP0, UPT, UR4, 0x7, UPT ;  /* 0x000000070400788c */ /* 0x000fc6000bf06070 */
[----:B------:R-:W-:-:S06]  /*31c0*/  UMOV UR4, URZ ;  /* 0x000000ff00047c82 */ /* 0x000fcc0008000000 */
[----:B------:R-:W-:Y:S05]  /*31d0*/  BRA.U !UP0, `(.L_x_244) ;  /* 0x0000000d08647547 */ /* 0x000fea000b800000 */
[----:B------:R-:W-:Y:S01]  /*31e0*/  HFMA2 R3, -RZ, RZ, 0, 0 ;  /* 0x00000000ff037431 */ /* 0x000fe200000001ff */
[----:B------:R-:W-:Y:S01]  /*31f0*/  ULOP3.LUT UR4, UR5, 0x7ffffff8, URZ, 0xc0, !UPT ;  /* 0x7ffffff805047892 */ /* 0x000fe2000f8ec0ff */
[----:B------:R-:W1:Y:S02]  /*3200*/  LDCU UR15, c[0x0][0x3b8] ;  /* 0x00007700ff0f77ac */ /* 0x000e640008000800 */
[----:B------:R-:W-:-:S09]  /*3210*/  UMOV UR5, URZ ;  /* 0x000000ff00057c82 */ /* 0x000fd20008000000 */
.L_x_261:
        /* <DEDUP_REMOVED lines=21> */
[----:B------:R-:W-:Y:S05]  /*3370*/  CALL.REL.NOINC `($__internal_8_$__cuda_sm20_sqrt_rn_f32_slowpath) ;  /* 0x0000002000d47944 */ /* 0x000fea0003c00000 */
[----:B------:R-:W-:Y:S01]  /*3380*/  IMAD.MOV.U32 R2, RZ, RZ, R0 ;  /* 0x000000ffff027224 */ /* 0x000fe200078e0000 */
[----:B------:R-:W-:Y:S06]  /*3390*/  BRA `(.L_x_246) ;  /* 0x0000000000107947 */ /* 0x000fec0003800000 */
.L_x_245:
[----:B------:R-:W-:Y:S01]  /*33a0*/  FMUL.FTZ R2, R5, R0 ;  /* 0x0000000005027220 */ /* 0x000fe20000410000 */
[----:B------:R-:W-:-:S03]  /*33b0*/  FMUL.FTZ R0, R0, 0.5 ;  /* 0x3f00000000007820 */ /* 0x000fc60000410000 */
[----:B------:R-:W-:-:S04]  /*33c0*/  FFMA R5, -R2, R2, R5 ;  /* 0x0000000202057223 */ /* 0x000fc80000000105 */
[----:B------:R-:W-:-:S07]  /*33d0*/  FFMA R2, R5, R0, R2 ;  /* 0x0000000005027223 */ /* 0x000fce0000000002 */
.L_x_246:
        /* <DEDUP_REMOVED lines=18> */
[----:B0-----:R-:W-:-:S07]  /*3500*/  MOV R12, 0x3520 ;  /* 0x00003520000c7802 */ /* 0x001fce0000000f00 */
[----:B------:R-:W-:Y:S05]  /*3510*/  CALL.REL.NOINC `($__internal_8_$__cuda_sm20_sqrt_rn_f32_slowpath) ;  /* 0x00000020006c7944 */ /* 0x000fea0003c00000 */
[----:B------:R-:W-:Y:S01]  /*3520*/  MOV R3, R0 ;  /* 0x0000000000037202 */ /* 0x000fe20000000f00 */
[----:B------:R-:W-:Y:S06]  /*3530*/  BRA `(.L_x_248) ;  /* 0x0000000000107947 */ /* 0x000fec0003800000 */
.L_x_247:
[----:B------:R-:W-:Y:S01]  /*3540*/  FMUL.FTZ R3, R0, R5 ;  /* 0x0000000500037220 */ /* 0x000fe20000410000 */
[----:B------:R-:W-:-:S03]  /*3550*/  FMUL.FTZ R5, R5, 0.5 ;  /* 0x3f00000005057820 */ /* 0x000fc60000410000 */
[----:B------:R-:W-:-:S04]  /*3560*/  FFMA R0, -R3, R3, R0 ;  /* 0x0000000303007223 */ /* 0x000fc80000000100 */
[----:B------:R-:W-:-:S07]  /*3570*/  FFMA R3, R0, R5, R3 ;  /* 0x0000000500037223 */ /* 0x000fce0000000003 */
.L_x_248:
        /* <DEDUP_REMOVED lines=20> */
[----:B------:R-:W-:Y:S01]  /*36c0*/  IMAD.MOV.U32 R3, RZ, RZ, R0 ;  /* 0x000000ffff037224 */ /* 0x000fe200078e0000 */
[----:B------:R-:W-:Y:S06]  /*36d0*/  BRA `(.L_x_250) ;  /* 0x0000000000107947 */ /* 0x000fec0003800000 */
.L_x_249:
[----:B------:R-:W-:Y:S01]  /*36e0*/  FMUL.FTZ R3, R0, R5 ;  /* 0x0000000500037220 */ /* 0x000fe20000410000 */
[----:B------:R-:W-:-:S03]  /*36f0*/  FMUL.FTZ R5, R5, 0.5 ;  /* 0x3f00000005057820 */ /* 0x000fc60000410000 */
[----:B------:R-:W-:-:S04]  /*3700*/  FFMA R0, -R3, R3, R0 ;  /* 0x0000000303007223 */ /* 0x000fc80000000100 */
[----:B------:R-:W-:-:S07]  /*3710*/  FFMA R3, R0, R5, R3 ;  /* 0x0000000500037223 */ /* 0x000fce0000000003 */
.L_x_250:
        /* <DEDUP_REMOVED lines=22> */
.L_x_251:
[----:B------:R-:W-:Y:S01]  /*3880*/  FMUL.FTZ R3, R0, R5 ;  /* 0x0000000500037220 */ /* 0x000fe20000410000 */
[----:B------:R-:W-:-:S03]  /*3890*/  FMUL.FTZ R5, R5, 0.5 ;  /* 0x3f00000005057820 */ /* 0x000fc60000410000 */
[----:B------:R-:W-:-:S04]  /*38a0*/  FFMA R0, -R3, R3, R0 ;  /* 0x0000000303007223 */ /* 0x000fc80000000100 */
[----:B------:R-:W-:-:S07]  /*38b0*/  FFMA R3, R0, R5, R3 ;  /* 0x0000000500037223 */ /* 0x000fce0000000003 */
.L_x_252:
        /* <DEDUP_REMOVED lines=22> */
.L_x_253:
[----:B------:R-:W-:Y:S01]  /*3a20*/  FMUL.FTZ R3, R0, R5 ;  /* 0x0000000500037220 */ /* 0x000fe20000410000 */
[----:B------:R-:W-:-:S03]  /*3a30*/  FMUL.FTZ R5, R5, 0.5 ;  /* 0x3f00000005057820 */ /* 0x000fc60000410000 */
[----:B------:R-:W-:-:S04]  /*3a40*/  FFMA R0, -R3, R3, R0 ;  /* 0x0000000303007223 */ /* 0x000fc80000000100 */
[----:B------:R-:W-:-:S07]  /*3a50*/  FFMA R3, R0, R5, R3 ;  /* 0x0000000500037223 */ /* 0x000fce0000000003 */
.L_x_254:
        /* <DEDUP_REMOVED lines=22> */
.L_x_255:
[----:B------:R-:W-:Y:S01]  /*3bc0*/  FMUL.FTZ R3, R0, R5 ;  /* 0x0000000500037220 */ /* 0x000fe20000410000 */
[----:B------:R-:W-:-:S03]  /*3bd0*/  FMUL.FTZ R5, R5, 0.5 ;  /* 0x3f00000005057820 */ /* 0x000fc60000410000 */
[----:B------:R-:W-:-:S04]  /*3be0*/  FFMA R0, -R3, R3, R0 ;  /* 0x0000000303007223 */ /* 0x000fc80000000100 */
[----:B------:R-:W-:-:S07]  /*3bf0*/  FFMA R3, R0, R5, R3 ;  /* 0x0000000500037223 */ /* 0x000fce0000000003 */
.L_x_256:
        /* <DEDUP_REMOVED lines=22> */
.L_x_257:
[----:B------:R-:W-:Y:S01]  /*3d60*/  FMUL.FTZ R3, R0, R5 ;  /* 0x0000000500037220 */ /* 0x000fe20000410000 */
[----:B------:R-:W-:-:S03]  /*3d70*/  FMUL.FTZ R5, R5, 0.5 ;  /* 0x3f00000005057820 */ /* 0x000fc60000410000 */
[----:B------:R-:W-:-:S04]  /*3d80*/  FFMA R0, -R3, R3, R0 ;  /* 0x0000000303007223 */ /* 0x000fc80000000100 */
[----:B------:R-:W-:-:S07]  /*3d90*/  FFMA R3, R0, R5, R3 ;  /* 0x0000000500037223 */ /* 0x000fce0000000003 */
.L_x_258:
        /* <DEDUP_REMOVED lines=22> */
.L_x_259:
[----:B------:R-:W-:Y:S01]  /*3f00*/  FMUL.FTZ R3, R0, R5 ;  /* 0x0000000500037220 */ /* 0x000fe20000410000 */
[----:B------:R-:W-:-:S03]  /*3f10*/  FMUL.FTZ R2, R5, 0.5 ;  /* 0x3f00000005027820 */ /* 0x000fc60000410000 */
[----:B------:R-:W-:-:S04]  /*3f20*/  FFMA R0, -R3, R3, R0 ;  /* 0x0000000303007223 */ /* 0x000fc80000000100 */
[----:B------:R-:W-:-:S07]  /*3f30*/  FFMA R3, R0, R2, R3 ;  /* 0x0000000200037223 */ /* 0x000fce0000000003 */
.L_x_260:
[----:B------:R-:W-:Y:S01]  /*3f40*/  UISETP.NE.AND UP0, UPT, UR5, UR4, UPT ;  /* 0x000000040500728c */ /* 0x000fe2000bf05270 */
[----:B------:R-:W-:-:S08]  /*3f50*/  FADD R3, R14, R3 ;  /* 0x000000030e037221 */ /* 0x000fd00000000000 */
[----:B------:R-:W-:Y:S05]  /*3f60*/  BRA.U UP0, `(.L_x_261) ;  /* 0xfffffff100ac7547 */ /* 0x000fea000b83ffff */
.L_x_244:
        /* <DEDUP_REMOVED lines=27> */
[----:B------:R-:W-:Y:S05]  /*4120*/  CALL.REL.NOINC `($__internal_8_$__cuda_sm20_sqrt_rn_f32_slowpath) ;  /* 0x0000001400687944 */ /* 0x000fea0003c00000 */
[----:B------:R-:W-:Y:S01]  /*4130*/  MOV R2, R0 ;  /* 0x0000000000027202 */ /* 0x000fe20000000f00 */
[----:B------:R-:W-:Y:S06]  /*4140*/  BRA `(.L_x_264) ;  /* 0x0000000000107947 */ /* 0x000fec0003800000 */
.L_x_263:
[----:B------:R-:W-:Y:S01]  /*4150*/  FMUL.FTZ R2, R5, R0 ;  /* 0x0000000005027220 */ /* 0x000fe20000410000 */
[----:B------:R-:W-:-:S03]  /*4160*/  FMUL.FTZ R0, R0, 0.5 ;  /* 0x3f00000000007820 */ /* 0x000fc60000410000 */
[----:B------:R-:W-:-:S04]  /*4170*/  FFMA R5, -R2, R2, R5 ;  /* 0x0000000202057223 */ /* 0x000fc80000000105 */
[----:B------:R-:W-:-:S07]  /*4180*/  FFMA R2, R5, R0, R2 ;  /* 0x0000000005027223 */ /* 0x000fce0000000002 */
.L_x_264:
        /* <DEDUP_REMOVED lines=23> */
.L_x_265:
[----:B------:R-:W-:Y:S01]  /*4300*/  FMUL.FTZ R3, R0, R5 ;  /* 0x0000000500037220 */ /* 0x000fe20000410000 */
[----:B------:R-:W-:-:S03]  /*4310*/  FMUL.FTZ R5, R5, 0.5 ;  /* 0x3f00000005057820 */ /* 0x000fc60000410000 */
[----:B------:R-:W-:-:S04]  /*4320*/  FFMA R0, -R3, R3, R0 ;  /* 0x0000000303007223 */ /* 0x000fc80000000100 */
[----:B------:R-:W-:-:S07]  /*4330*/  FFMA R3, R0, R5, R3 ;  /* 0x0000000500037223 */ /* 0x000fce0000000003 */
.L_x_266:
        /* <DEDUP_REMOVED lines=19> */
[----:B0-----:R-:W-:-:S07]  /*4470*/  MOV R12, 0x4490 ;  /* 0x00004490000c7802 */ /* 0x001fce0000000f00 */
[----:B------:R-:W-:Y:S05]  /*4480*/  CALL.REL.NOINC `($__internal_8_$__cuda_sm20_sqrt_rn_f32_slowpath) ;  /* 0x0000001000907944 */ /* 0x000fea0003c00000 */
[----:B------:R-:W-:Y:S01]  /*4490*/  MOV R3, R0 ;  /* 0x0000000000037202 */ /* 0x000fe20000000f00 */
[----:B------:R-:W-:Y:S06]  /*44a0*/  BRA `(.L_x_268) ;  /* 0x0000000000107947 */ /* 0x000fec0003800000 */
.L_x_267:
[----:B------:R-:W-:Y:S01]  /*44b0*/  FMUL.FTZ R3, R0, R5 ;  /* 0x0000000500037220 */ /* 0x000fe20000410000 */
[----:B------:R-:W-:-:S03]  /*44c0*/  FMUL.FTZ R5, R5, 0.5 ;  /* 0x3f00000005057820 */ /* 0x000fc60000410000 */
[----:B------:R-:W-:-:S04]  /*44d0*/  FFMA R0, -R3, R3, R0 ;  /* 0x0000000303007223 */ /* 0x000fc80000000100 */
[----:B------:R-:W-:-:S07]  /*44e0*/  FFMA R3, R0, R5, R3 ;  /* 0x0000000500037223 */ /* 0x000fce0000000003 */
.L_x_268:
        /* <DEDUP_REMOVED lines=23> */
.L_x_269:
[----:B------:R-:W-:Y:S01]  /*4660*/  FMUL.FTZ R3, R0, R5 ;  /* 0x0000000500037220 */ /* 0x000fe20000410000 */
[----:B------:R-:W-:-:S03]  /*4670*/  FMUL.FTZ R2, R5, 0.5 ;  /* 0x3f00000005027820 */ /* 0x000fc60000410000 */
[----:B------:R-:W-:-:S04]  /*4680*/  FFMA R0, -R3, R3, R0 ;  /* 0x0000000303007223 */ /* 0x000fc80000000100 */
[----:B------:R-:W-:-:S07]  /*4690*/  FFMA R3, R0, R2, R3 ;  /* 0x0000000200037223 */ /* 0x000fce0000000003 */
.L_x_270:
[----:B------:R-:W-:-:S07]  /*46a0*/  FADD R3, R14, R3 ;  /* 0x000000030e037221 */ /* 0x000fce0000000000 */
.L_x_262:
        /* <DEDUP_REMOVED lines=26> */
[----:B------:R-:W-:Y:S05]  /*4850*/  CALL.REL.NOINC `($__internal_8_$__cuda_sm20_sqrt_rn_f32_slowpath) ;  /* 0x0000000c009c7944 */ /* 0x000fea0003c00000 */
[----:B------:R-:W-:Y:S05]  /*4860*/  BRA `(.L_x_273) ;  /* 0x0000000000107947 */ /* 0x000fea0003800000 */
.L_x_272:
[----:B------:R-:W-:Y:S01]  /*4870*/  FMUL.FTZ R0, R5, R2 ;  /* 0x0000000205007220 */ /* 0x000fe20000410000 */
[----:B------:R-:W-:-:S03]  /*4880*/  FMUL.FTZ R2, R2, 0.5 ;  /* 0x3f00000002027820 */ /* 0x000fc60000410000 */
[----:B------:R-:W-:-:S04]  /*4890*/  FFMA R5, -R0, R0, R5 ;  /* 0x0000000000057223 */ /* 0x000fc80000000105 */
[----:B------:R-:W-:-:S07]  /*48a0*/  FFMA R0, R5, R2, R0 ;  /* 0x0000000205007223 */ /* 0x000fce0000000000 */
.L_x_273:
        /* <DEDUP_REMOVED lines=24> */
.L_x_274:
[----:B------:R-:W-:Y:S01]  /*4a30*/  FMUL.FTZ R3, R6, R5 ;  /* 0x0000000506037220 */ /* 0x000fe20000410000 */
[----:B------:R-:W-:-:S03]  /*4a40*/  FMUL.FTZ R2, R5, 0.5 ;  /* 0x3f00000005027820 */ /* 0x000fc60000410000 */
[----:B------:R-:W-:-:S04]  /*4a50*/  FFMA R0, -R3, R3, R6 ;  /* 0x0000000303007223 */ /* 0x000fc80000000106 */
[----:B------:R-:W-:-:S07]  /*4a60*/  FFMA R3, R0, R2, R3 ;  /* 0x0000000200037223 */ /* 0x000fce0000000003 */
.L_x_275:
[----:B------:R-:W-:-:S07]  /*4a70*/  FADD R3, R14, R3 ;  /* 0x000000030e037221 */ /* 0x000fce0000000000 */
.L_x_271:
        /* <DEDUP_REMOVED lines=26> */
[----:B------:R-:W-:Y:S05]  /*4c20*/  BRA `(.L_x_277) ;  /* 0x0000000000107947 */ /* 0x000fea0003800000 */
.L_x_276:
[----:B------:R-:W-:Y:S01]  /*4c30*/  FMUL.FTZ R0, R5, R2 ;  /* 0x0000000205007220 */ /* 0x000fe20000410000 */
[----:B------:R-:W-:-:S03]  /*4c40*/  FMUL.FTZ R2, R2, 0.5 ;  /* 0x3f00000002027820 */ /* 0x000fc60000410000 */
[----:B------:R-:W-:-:S04]  /*4c50*/  FFMA R5, -R0, R0, R5 ;  /* 0x0000000000057223 */ /* 0x000fc80000000105 */
[----:B------:R-:W-:-:S07]  /*4c60*/  FFMA R0, R5, R2, R0 ;  /* 0x0000000205007223 */ /* 0x000fce0000000000 */
.L_x_277:
[----:B------:R-:W-:-:S07]  /*4c70*/  FADD R3, R3, R0 ;  /* 0x0000000003037221 */ /* 0x000fce0000000000 */
.L_x_195:
        /* <DEDUP_REMOVED lines=10> */
[----:B0-----:R-:W-:Y:S05]  /*4d20*/  CALL.REL.NOINC `($__internal_9_$__cuda_sm3x_div_rn_noftz_f32_slowpath) ;  /* 0x0000000800c47944 */ /* 0x001fea0003c00000 */
[----:B------:R-:W-:-:S07]  /*4d30*/  IMAD.MOV.U32 R5, RZ, RZ, R0 ;  /* 0x000000ffff057224 */ /* 0x000fce00078e0000 */
.L_x_278:
[----:B------:R-:W1:Y:S01]  /*4d40*/  LDC.64 R2, c[0x0][0x380] ;  /* 0x0000e000ff027b82 */ /* 0x000e620000000a00 */
[----:B------:R-:W2:Y:S02]  /*4d50*/  LDCU UR4, c[0x0][0x388] ;  /* 0x00007100ff0477ac */ /* 0x000ea40008000800 */
[----:B--2---:R-:W-:-:S04]  /*4d60*/  IMAD R9, R8, UR4, R9 ;  /* 0x0000000408097c24 */ /* 0x004fc8000f8e0209 */
[----:B-1----:R-:W-:-:S05]  /*4d70*/  IMAD.WIDE R2, R9, 0x4, R2 ;  /* 0x0000000409027825 */ /* 0x002fca00078e0202 */
[----:B------:R-:W-:Y:S01]  /*4d80*/  STG.E desc[UR10][R2.64], R5 ;  /* 0x0000000502007986 */ /* 0x000fe2000c10190a */
[----:B------:R-:W-:Y:S05]  /*4d90*/  EXIT ;  /* 0x000000000000794d */ /* 0x000fea0003800000 */
        .weak           $__internal_6_$__cuda_sm20_div_rn_f64_full
        .type           $__internal_6_$__cuda_sm20_div_rn_f64_full,@function
        .size           $__internal_6_$__cuda_sm20_div_rn_f64_full,($__internal_7_$__cuda_sm20_rcp_rn_f32_slowpath - $__internal_6_$__cuda_sm20_div_rn_f64_full)
$__internal_6_$__cuda_sm20_div_rn_f64_full:
[C---:B------:R-:W-:Y:S02]  /*4da0*/  FSETP.GEU.AND P0, PT, |R5|.reuse, 1.469367938527859385e-39, PT ;  /* 0x001000000500780b */ /* 0x040fe40003f0e200 */
[C---:B------:R-:W-:Y:S02]  /*4db0*/  LOP3.LUT R12, R5.reuse, 0x800fffff, RZ, 0xc0, !PT ;  /* 0x800fffff050c7812 */ /* 0x040fe400078ec0ff */
[----:B------:R-:W-:Y:S02]  /*4dc0*/  MOV R18, 0x1 ;  /* 0x0000000100127802 */ /* 0x000fe40000000f00 */
[----:B------:R-:W-:Y:S02]  /*4dd0*/  LOP3.LUT R13, R12, 0x3ff00000, RZ, 0xfc, !PT ;  /* 0x3ff000000c0d7812 */ /* 0x000fe400078efcff */
[----:B------:R-:W-:Y:S02]  /*4de0*/  MOV R12, R4 ;  /* 0x00000004000c7202 */ /* 0x000fe40000000f00 */
[----:B------:R-:W-:-:S03]  /*4df0*/  LOP3.LUT R23, R5, 0x7ff00000, RZ, 0xc0, !PT ;  /* 0x7ff0000005177812 */ /* 0x000fc600078ec0ff */
[----:B------:R-:W-:-:S06]  /*4e00*/  @!P0 DMUL R12, R4, 8.98846567431157953865e+307 ;  /* 0x7fe00000040c8828 */ /* 0x000fcc0000000000 */
[----:B------:R-:W0:Y:S02]  /*4e10*/  MUFU.RCP64H R19, R13 ;  /* 0x0000000d00137308 */ /* 0x000e240000001800 */
[----:B0-----:R-:W-:-:S08]  /*4e20*/  DFMA R2, R18, -R12, 1 ;  /* 0x3ff000001202742b */ /* 0x001fd0000000080c */
[----:B------:R-:W-:Y:S01]  /*4e30*/  DFMA R16, R2, R2, R2 ;  /* 0x000000020210722b */ /* 0x000fe20000000002 */
[----:B------:R-:W-:Y:S01]  /*4e40*/  IMAD.MOV.U32 R3, RZ, RZ, R15 ;  /* 0x000000ffff037224 */ /* 0x000fe200078e000f */
[----:B------:R-:W-:Y:S02]  /*4e50*/  MOV R15, 0x1ca00000 ;  /* 0x1ca00000000f7802 */ /* 0x000fe40000000f00 */
[----:B------:R-:W-:Y:S02]  /*4e60*/  MOV R2, UR8 ;  /* 0x0000000800027c02 */ /* 0x000fe40008000f00 */
[----:B------:R-:W-:Y:S02]  /*4e70*/  LOP3.LUT R10, R3, 0x7ff00000, RZ, 0xc0, !PT ;  /* 0x7ff00000030a7812 */ /* 0x000fe400078ec0ff */
[----:B------:R-:W-:Y:S01]  /*4e80*/  DFMA R18, R18, R16, R18 ;  /* 0x000000101212722b */ /* 0x000fe20000000012 */
[----:B------:R-:W-:Y:S02]  /*4e90*/  MOV R16, R2 ;  /* 0x0000000200107202 */ /* 0x000fe40000000f00 */
[----:B------:R-:W-:-:S02]  /*4ea0*/  ISETP.GE.U32.AND P1, PT, R10, R23, PT ;  /* 0x000000170a00720c */ /* 0x000fc40003f26070 */
[----:B------:R-:W-:Y:S02]  /*4eb0*/  MOV R24, R10 ;  /* 0x0000000a00187202 */ /* 0x000fe40000000f00 */
[----:B------:R-:W-:Y:S01]  /*4ec0*/  SEL R17, R15, 0x63400000, !P1 ;  /* 0x634000000f117807 */ /* 0x000fe20004800000 */
[----:B------:R-:W-:Y:S01]  /*4ed0*/  DFMA R20, R18, -R12, 1 ;  /* 0x3ff000001214742b */ /* 0x000fe2000000080c */
[----:B------:R-:W-:Y:S02]  /*4ee0*/  FSETP.GEU.AND P1, PT, |R3|, 1.469367938527859385e-39, PT ;  /* 0x001000000300780b */ /* 0x000fe40003f2e200 */
[----:B------:R-:W-:-:S05]  /*4ef0*/  LOP3.LUT R17, R17, 0x800fffff, R3, 0xf8, !PT ;  /* 0x800fffff11117812 */ /* 0x000fca00078ef803 */
[----:B------:R-:W-:-:S06]  /*4f00*/  DFMA R18, R18, R20, R18 ;  /* 0x000000141212722b */ /* 0x000fcc0000000012 */
[----:B------:R-:W-:Y:S05]  /*4f10*/  @P1 BRA `(.L_x_279) ;  /* 0x0000000000201947 */ /* 0x000fea0003800000 */
        /* <DEDUP_REMOVED lines=8> */
.L_x_279:
[----:B------:R-:W-:Y:S01]  /*4fa0*/  MOV R25, R23 ;  /* 0x0000001700197202 */ /* 0x000fe20000000f00 */
[----:B------:R-:W-:Y:S01]  /*4fb0*/  DMUL R20, R18, R16 ;  /* 0x0000001012147228 */ /* 0x000fe20000000000 */
[----:B------:R-:W-:Y:S02]  /*4fc0*/  IADD3 R26, PT, PT, R24, -0x1, RZ ;  /* 0xffffffff181a7810 */ /* 0x000fe40007ffe0ff */
[----:B------:R-:W-:Y:S02]  /*4fd0*/  @!P0 LOP3.LUT R25, R13, 0x7ff00000, RZ, 0xc0, !PT ;  /* 0x7ff000000d198812 */ /* 0x000fe400078ec0ff */
[----:B------:R-:W-:Y:S02]  /*4fe0*/  ISETP.GT.U32.AND P0, PT, R26, 0x7feffffe, PT ;  /* 0x7feffffe1a00780c */ /* 0x000fe40003f04070 */
[----:B------:R-:W-:Y:S01]  /*4ff0*/  IADD3 R26, PT, PT, R25, -0x1, RZ ;  /* 0xffffffff191a7810 */ /* 0x000fe20007ffe0ff */
[----:B------:R-:W-:-:S03]  /*5000*/  DFMA R22, R20, -R12, R16 ;  /* 0x8000000c1416722b */ /* 0x000fc60000000010 */
[----:B------:R-:W-:-:S05]  /*5010*/  ISETP.GT.U32.OR P0, PT, R26, 0x7feffffe, P0 ;  /* 0x7feffffe1a00780c */ /* 0x000fca0000704470 */
[----:B------:R-:W-:-:S08]  /*5020*/  DFMA R22, R18, R22, R20 ;  /* 0x000000161216722b */ /* 0x000fd00000000014 */
[----:B------:R-:W-:Y:S05]  /*5030*/  @P0 BRA `(.L_x_280) ;  /* 0x00000000006c0947 */ /* 0x000fea0003800000 */
[----:B------:R-:W-:Y:S02]  /*5040*/  LOP3.LUT R3, R5, 0x7ff00000, RZ, 0xc0, !PT ;  /* 0x7ff0000005037812 */ /* 0x000fe400078ec0ff */
[----:B------:R-:W-:Y:S02]  /*5050*/  MOV R20, RZ ;  /* 0x000000ff00147202 */ /* 0x000fe40000000f00 */
[CC--:B------:R-:W-:Y:S02]  /*5060*/  VIADDMNMX R2, R10.reuse, -R3.reuse, 0xb9600000, !PT ;  /* 0xb96000000a027446 */ /* 0x0c0fe40007800903 */
[----:B------:R-:W-:Y:S02]  /*5070*/  ISETP.GE.U32.AND P0, PT, R10, R3, PT ;  /* 0x000000030a00720c */ /* 0x000fe40003f06070 */
[----:B------:R-:W-:Y:S02]  /*5080*/  VIMNMX R2, PT, PT, R2, 0x46a00000, PT ;  /* 0x46a0000002027848 */ /* 0x000fe40003fe0100 */
[----:B------:R-:W-:-:S05]  /*5090*/  SEL R15, R15, 0x63400000, !P0 ;  /* 0x634000000f0f7807 */ /* 0x000fca0004000000 */
[----:B------:R-:W-:-:S05]  /*50a0*/  IMAD.IADD R2, R2, 0x1, -R15 ;  /* 0x0000000102027824 */ /* 0x000fca00078e0a0f */
        /* <DEDUP_REMOVED lines=10> */
[----:B------:R-:W-:Y:S01]  /*5150*/  IMAD.MOV R5, RZ, RZ, -R2 ;  /* 0x000000ffff057224 */ /* 0x000fe200078e0a02 */
[----:B------:R-:W-:Y:S01]  /*5160*/  MOV R4, RZ ;  /* 0x000000ff00047202 */ /* 0x000fe20000000f00 */
        /* <DEDUP_REMOVED lines=8> */
.L_x_280:
        /* <DEDUP_REMOVED lines=16> */
.L_x_283:
[----:B------:R-:W-:Y:S02]  /*52f0*/  LOP3.LUT R19, R5, 0x80000, RZ, 0xfc, !PT ;  /* 0x0008000005137812 */ /* 0x000fe400078efcff */
[----:B------:R-:W-:Y:S01]  /*5300*/  MOV R18, R4 ;  /* 0x0000000400127202 */ /* 0x000fe20000000f00 */
[----:B------:R-:W-:Y:S06]  /*5310*/  BRA `(.L_x_281) ;  /* 0x0000000000087947 */ /* 0x000fec0003800000 */
.L_x_282:
[----:B------:R-:W-:Y:S01]  /*5320*/  LOP3.LUT R19, R3, 0x80000, RZ, 0xfc, !PT ;  /* 0x0008000003137812 */ /* 0x000fe200078efcff */
[----:B------:R-:W-:-:S07]  /*5330*/  IMAD.MOV.U32 R18, RZ, RZ, R2 ;  /* 0x000000ffff127224 */ /* 0x000fce00078e0002 */
.L_x_281:
[----:B------:R-:W-:Y:S02]  /*5340*/  MOV R2, R0 ;  /* 0x0000000000027202 */ /* 0x000fe40000000f00 */
[----:B------:R-:W-:-:S04]  /*5350*/  MOV R3, 0x0 ;  /* 0x0000000000037802 */ /* 0x000fc80000000f00 */
[----:B------:R-:W-:Y:S05]  /*5360*/  RET.REL.NODEC R2 `(_Z12integrate_hhPfiiffffffffifibffff) ;  /* 0xffffffac02247950 */ /* 0x000fea0003c3ffff */
        .weak           $__internal_7_$__cuda_sm20_rcp_rn_f32_slowpath
        .type           $__internal_7_$__cuda_sm20_rcp_rn_f32_slowpath,@function
        .size           $__internal_7_$__cuda_sm20_rcp_rn_f32_slowpath,($__internal_8_$__cuda_sm20_sqrt_rn_f32_slowpath - $__internal_7_$__cuda_sm20_rcp_rn_f32_slowpath)
$__internal_7_$__cuda_sm20_rcp_rn_f32_slowpath:
[----:B------:R-:W-:Y:S01]  /*5370*/  SHF.L.U32 R2, R0, 0x1, RZ ;  /* 0x0000000100027819 */ /* 0x000fe200000006ff */
[----:B------:R-:W-:Y:S03]  /*5380*/  BSSY.RECONVERGENT B3, `(.L_x_284) ;  /* 0x0000030000037945 */ /* 0x000fe60003800200 */
[----:B------:R-:W-:-:S04]  /*5390*/  SHF.R.U32.HI R2, RZ, 0x18, R2 ;  /* 0x00000018ff027819 */ /* 0x000fc80000011602 */
[----:B------:R-:W-:-:S13]  /*53a0*/  ISETP.NE.U32.AND P0, PT, R2, RZ, PT ;  /* 0x000000ff0200720c */ /* 0x000fda0003f05070 */
[----:B------:R-:W-:Y:S05]  /*53b0*/  @P0 BRA `(.L_x_285) ;  /* 0x0000000000280947 */ /* 0x000fea0003800000 */
[----:B------:R-:W-:-:S05]  /*53c0*/  IMAD.SHL.U32 R2, R0, 0x2, RZ ;  /* 0x0000000200027824 */ /* 0x000fca00078e00ff */
[----:B------:R-:W-:-:S13]  /*53d0*/  ISETP.NE.AND P0, PT, R2, RZ, PT ;  /* 0x000000ff0200720c */ /* 0x000fda0003f05270 */
[----:B------:R-:W-:Y:S01]  /*53e0*/  @P0 FFMA R15, R0, 1.84467440737095516160e+19, RZ ;  /* 0x5f800000000f0823 */ /* 0x000fe200000000ff */
[----:B------:R-:W-:Y:S08]  /*53f0*/  @!P0 MUFU.RCP R3, R0 ;  /* 0x0000000000038308 */ /* 0x000ff00000001000 */
[----:B------:R-:W0:Y:S02]  /*5400*/  @P0 MUFU.RCP R2, R15 ;  /* 0x0000000f00020308 */ /* 0x000e240000001000 */
[----:B0-----:R-:W-:-:S04]  /*5410*/  @P0 FFMA R16, R15, R2, -1 ;  /* 0xbf8000000f100423 */ /* 0x001fc80000000002 */
[----:B------:R-:W-:-:S04]  /*5420*/  @P0 FADD.FTZ R17, -R16, -RZ ;  /* 0x800000ff10110221 */ /* 0x000fc80000010100 */
[----:B------:R-:W-:-:S04]  /*5430*/  @P0 FFMA R2, R2, R17, R2 ;  /* 0x0000001102020223 */ /* 0x000fc80000000002 */
[----:B------:R-:W-:Y:S01]  /*5440*/  @P0 FFMA R3, R2, 1.84467440737095516160e+19, RZ ;  /* 0x5f80000002030823 */ /* 0x000fe200000000ff */
[----:B------:R-:W-:Y:S06]  /*5450*/  BRA `(.L_x_286) ;  /* 0x0000000000887947 */ /* 0x000fec0003800000 */
.L_x_285:
[----:B------:R-:W-:-:S04]  /*5460*/  IADD3 R3, PT, PT, R2, -0xfd, RZ ;  /* 0xffffff0302037810 */ /* 0x000fc80007ffe0ff */
[----:B------:R-:W-:-:S13]  /*5470*/  ISETP.GT.U32.AND P0, PT, R3, 0x1, PT ;  /* 0x000000010300780c */ /* 0x000fda0003f04070 */
[----:B------:R-:W-:Y:S05]  /*5480*/  @P0 BRA `(.L_x_287) ;  /* 0x0000000000780947 */ /* 0x000fea0003800000 */
[----:B------:R-:W-:Y:S01]  /*5490*/  LOP3.LUT R15, R0, 0x7fffff, RZ, 0xc0, !PT ;  /* 0x007fffff000f7812 */ /* 0x000fe200078ec0ff */
[----:B------:R-:W-:-:S03]  /*54a0*/  HFMA2 R20, -RZ, RZ, 0, 1.78813934326171875e-07 ;  /* 0x00000003ff147431 */ /* 0x000fc600000001ff */
[----:B------:R-:W-:-:S04]  /*54b0*/  LOP3.LUT R15, R15, 0x3f800000, RZ, 0xfc, !PT ;  /* 0x3f8000000f0f7812 */ /* 0x000fc800078efcff */
[----:B------:R-:W0:Y:S01]  /*54c0*/  MUFU.RCP R16, R15 ;  /* 0x0000000f00107308 */ /* 0x000e220000001000 */
[----:B------:R-:W-:Y:S01]  /*54d0*/  SHF.L.U32 R19, R20, R3, RZ ;  /* 0x0000000314137219 */ /* 0x000fe200000006ff */
[----:B0-----:R-:W-:-:S04]  /*54e0*/  FFMA R17, R15, R16, -1 ;  /* 0xbf8000000f117423 */ /* 0x001fc80000000010 */
[----:B------:R-:W-:-:S04]  /*54f0*/  FADD.FTZ R17, -R17, -RZ ;  /* 0x800000ff11117221 */ /* 0x000fc80000010100 */
[CCC-:B------:R-:W-:Y:S01]  /*5500*/  FFMA.RM R18, R16.reuse, R17.reuse, R16.reuse ;  /* 0x0000001110127223 */ /* 0x1c0fe20000004010 */
[----:B------:R-:W-:-:S04]  /*5510*/  FFMA.RP R17, R16, R17, R16 ;  /* 0x0000001110117223 */ /* 0x000fc80000008010 */
[C---:B------:R-:W-:Y:S02]  /*5520*/  LOP3.LUT R16, R18.reuse, 0x7fffff, RZ, 0xc0, !PT ;  /* 0x007fffff12107812 */ /* 0x040fe400078ec0ff */
[----:B------:R-:W-:Y:S02]  /*5530*/  FSETP.NEU.FTZ.AND P0, PT, R18, R17, PT ;  /* 0x000000111200720b */ /* 0x000fe40003f1d000 */
[----:B------:R-:W-:Y:S02]  /*5540*/  LOP3.LUT R16, R16, 0x800000, RZ, 0xfc, !PT ;  /* 0x0080000010107812 */ /* 0x000fe400078efcff */
[----:B------:R-:W-:Y:S02]  /*5550*/  SEL R17, RZ, 0xffffffff, !P0 ;  /* 0xffffffffff117807 */ /* 0x000fe40004000000 */
[----:B------:R-:W-:Y:S02]  /*5560*/  LOP3.LUT R18, R19, R16, RZ, 0xc0, !PT ;  /* 0x0000001013127212 */ /* 0x000fe400078ec0ff */
[----:B------:R-:W-:-:S02]  /*5570*/  IADD3 R17, PT, PT, -R17, RZ, RZ ;  /* 0x000000ff11117210 */ /* 0x000fc40007ffe1ff */
[-C--:B------:R-:W-:Y:S02]  /*5580*/  SHF.R.U32.HI R18, RZ, R3.reuse, R18 ;  /* 0x00000003ff127219 */ /* 0x080fe40000011612 */
[----:B------:R-:W-:Y:S02]  /*5590*/  LOP3.LUT P1, RZ, R17, R3, R16, 0xf8, !PT ;  /* 0x0000000311ff7212 */ /* 0x000fe4000782f810 */
[C---:B------:R-:W-:Y:S02]  /*55a0*/  LOP3.LUT P0, RZ, R18.reuse, 0x1, RZ, 0xc0, !PT ;  /* 0x0000000112ff7812 */ /* 0x040fe4000780c0ff */
[----:B------:R-:W-:-:S04]  /*55b0*/  LOP3.LUT P3, RZ, R18, 0x2, RZ, 0xc0, !PT ;  /* 0x0000000212ff7812 */ /* 0x000fc8000786c0ff */
[----:B------:R-:W-:Y:S02]  /*55c0*/  PLOP3.LUT P0, PT, P0, P1, P3, 0xe0, 0x0 ;  /* 0x000000000000781c */ /* 0x000fe40000703c30 */
[----:B------:R-:W-:Y:S02]  /*55d0*/  LOP3.LUT P1, RZ, R0, 0x7fffff, RZ, 0xc0, !PT ;  /* 0x007fffff00ff7812 */ /* 0x000fe4000782c0ff */
[----:B------:R-:W-:-:S05]  /*55e0*/  SEL R3, RZ, 0x1, !P0 ;  /* 0x00000001ff037807 */ /* 0x000fca0004000000 */
[----:B------:R-:W-:-:S05]  /*55f0*/  IMAD.MOV R3, RZ, RZ, -R3 ;  /* 0x000000ffff037224 */ /* 0x000fca00078e0a03 */
[----:B------:R-:W-:Y:S02]  /*5600*/  ISETP.GE.AND P0, PT, R3, RZ, PT ;  /* 0x000000ff0300720c */ /* 0x000fe40003f06270 */
[----:B------:R-:W-:-:S04]  /*5610*/  IADD3 R3, PT, PT, R2, -0xfc, RZ ;  /* 0xffffff0402037810 */ /* 0x000fc80007ffe0ff */
[----:B------:R-:W-:-:S07]  /*5620*/  SHF.R.U32.HI R3, RZ, R3, R16 ;  /* 0x00000003ff037219 */ /* 0x000fce0000011610 */
[----:B------:R-:W-:-:S04]  /*5630*/  @!P0 IADD3 R3, PT, PT, R3, 0x1, RZ ;  /* 0x0000000103038810 */ /* 0x000fc80007ffe0ff */
[----:B------:R-:W-:-:S04]  /*5640*/  @!P1 SHF.L.U32 R3, R3, 0x1, RZ ;  /* 0x0000000103039819 */ /* 0x000fc800000006ff */
[----:B------:R-:W-:Y:S01]  /*5650*/  LOP3.LUT R3, R3, 0x80000000, R0, 0xf8, !PT ;  /* 0x8000000003037812 */ /* 0x000fe200078ef800 */
[----:B------:R-:W-:Y:S06]  /*5660*/  BRA `(.L_x_286) ;  /* 0x0000000000047947 */ /* 0x000fec0003800000 */
.L_x_287:
[----:B------:R0:W1:Y:S02]  /*5670*/  MUFU.RCP R3, R0 ;  /* 0x0000000000037308 */ /* 0x0000640000001000 */
.L_x_286:
[----:B------:R-:W-:Y:S05]  /*5680*/  BSYNC.RECONVERGENT B3 ;  /* 0x0000000000037941 */ /* 0x000fea0003800200 */
.L_x_284:
[----:B01----:R-:W-:Y:S02]  /*5690*/  IMAD.MOV.U32 R0, RZ, RZ, R3 ;  /* 0x000000ffff007224 */ /* 0x003fe400078e0003 */
[----:B------:R-:W-:Y:S01]  /*56a0*/  HFMA2 R3, -RZ, RZ, 0, 0 ;  /* 0x00000000ff037431 */ /* 0x000fe200000001ff */
[----:B------:R-:W-:-:S04]  /*56b0*/  MOV R2, R14 ;  /* 0x0000000e00027202 */ /* 0x000fc80000000f00 */
[----:B------:R-:W-:Y:S05]  /*56c0*/  RET.REL.NODEC R2 `(_Z12integrate_hhPfiiffffffffifibffff) ;  /* 0xffffffa8024c7950 */ /* 0x000fea0003c3ffff */
        .weak           $__internal_8_$__cuda_sm20_sqrt_rn_f32_slowpath
        .type           $__internal_8_$__cuda_sm20_sqrt_rn_f32_slowpath,@function
        .size           $__internal_8_$__cuda_sm20_sqrt_rn_f32_slowpath,($__internal_9_$__cuda_sm3x_div_rn_noftz_f32_slowpath - $__internal_8_$__cuda_sm20_sqrt_rn_f32_slowpath)
$__internal_8_$__cuda_sm20_sqrt_rn_f32_slowpath:
        /* <DEDUP_REMOVED lines=19> */
.L_x_288:
[----:B------:R-:W-:Y:S01]  /*5800*/  MOV R6, R12 ;  /* 0x0000000c00067202 */ /* 0x000fe20000000f00 */
[----:B------:R-:W-:Y:S01]  /*5810*/  IMAD.MOV.U32 R7, RZ, RZ, 0x0 ;  /* 0x00000000ff077424 */ /* 0x000fe200078e00ff */
[----:B------:R-:W-:-:S03]  /*5820*/  MOV R0, R5 ;  /* 0x0000000500007202 */ /* 0x000fc60000000f00 */
[----:B------:R-:W-:Y:S05]  /*5830*/  RET.REL.NODEC R6 `(_Z12integrate_hhPfiiffffffffifibffff) ;  /* 0xffffffa406f07950 */ /* 0x000fea0003c3ffff */
        .weak           $__internal_9_$__cuda_sm3x_div_rn_noftz_f32_slowpath
        .type           $__internal_9_$__cuda_sm3x_div_rn_noftz_f32_slowpath,@function
        .size           $__internal_9_$__cuda_sm3x_div_rn_noftz_f32_slowpath,(.L_x_389 - $__internal_9_$__cuda_sm3x_div_rn_noftz_f32_slowpath)
$__internal_9_$__cuda_sm3x_div_rn_noftz_f32_slowpath:
[----:B------:R-:W-:Y:S01]  /*5840*/  SHF.R.U32.HI R2, RZ, 0x17, R0 ;  /* 0x00000017ff027819 */ /* 0x000fe20000011600 */
[----:B------:R-:W-:Y:S01]  /*5850*/  BSSY.RECONVERGENT B2, `(.L_x_289) ;  /* 0x0000063000027945 */ /* 0x000fe20003800200 */
[----:B------:R-:W-:Y:S02]  /*5860*/  SHF.R.U32.HI R17, RZ, 0x17, R3 ;  /* 0x00000017ff117819 */ /* 0x000fe40000011603 */
[----:B------:R-:W-:Y:S02]  /*5870*/  LOP3.LUT R2, R2, 0xff, RZ, 0xc0, !PT ;  /* 0x000000ff02027812 */ /* 0x000fe400078ec0ff */
[----:B------:R-:W-:Y:S02]  /*5880*/  LOP3.LUT R17, R17, 0xff, RZ, 0xc0, !PT ;  /* 0x000000ff11117812 */ /* 0x000fe400078ec0ff */
[----:B------:R-:W-:Y:S02]  /*5890*/  IADD3 R19, PT, PT, R2, -0x1, RZ ;  /* 0xffffffff02137810 */ /* 0x000fe40007ffe0ff */
[----:B------:R-:W-:-:S02]  /*58a0*/  IADD3 R18, PT, PT, R17, -0x1, RZ ;  /* 0xffffffff11127810 */ /* 0x000fc40007ffe0ff */
[----:B------:R-:W-:Y:S02]  /*58b0*/  ISETP.GT.U32.AND P0, PT, R19, 0xfd, PT ;  /* 0x000000fd1300780c */ /* 0x000fe40003f04070 */
[----:B------:R-:W-:Y:S02]  /*58c0*/  MOV R16, R3 ;  /* 0x0000000300107202 */ /* 0x000fe40000000f00 */
        /* <DEDUP_REMOVED lines=26> */
.L_x_290:
[----:B------:R-:W-:Y:S01]  /*5a70*/  LEA R3, R2, 0xc0800000, 0x17 ;  /* 0xc080000002037811 */ /* 0x000fe200078eb8ff */
[----:B------:R-:W-:Y:S01]  /*5a80*/  BSSY.RECONVERGENT B3, `(.L_x_295) ;  /* 0x0000036000037945 */ /* 0x000fe20003800200 */
[----:B------:R-:W-:-:S03]  /*5a90*/  IADD3 R17, PT, PT, R17, -0x7f, RZ ;  /* 0xffffff8111117810 */ /* 0x000fc60007ffe0ff */
[----:B------:R-:W-:Y:S02]  /*5aa0*/  IMAD.IADD R20, R0, 0x1, -R3 ;  /* 0x0000000100147824 */ /* 0x000fe400078e0a03 */
[----:B------:R-:W-:Y:S02]  /*5ab0*/  IMAD R0, R17, -0x800000, R16 ;  /* 0xff80000011007824 */ /* 0x000fe400078e0210 */
[----:B------:R-:W0:Y:S01]  /*5ac0*/  MUFU.RCP R18, R20 ;  /* 0x0000001400127308 */ /* 0x000e220000001000 */
[----:B------:R-:W-:-:S04]  /*5ad0*/  FADD.FTZ R3, -R20, -RZ ;  /* 0x800000ff14037221 */ /* 0x000fc80000010100 */
[----:B0-----:R-:W-:-:S04]  /*5ae0*/  FFMA R19, R18, R3, 1 ;  /* 0x3f80000012137423 */ /* 0x001fc80000000003 */
[----:B------:R-:W-:-:S04]  /*5af0*/  FFMA R16, R18, R19, R18 ;  /* 0x0000001312107223 */ /* 0x000fc80000000012 */
[----:B------:R-:W-:-:S04]  /*5b00*/  FFMA R19, R0, R16, RZ ;  /* 0x0000001000137223 */ /* 0x000fc800000000ff */
[----:B------:R-:W-:-:S04]  /*5b10*/  FFMA R18, R3, R19, R0 ;  /* 0x0000001303127223 */ /* 0x000fc80000000000 */
[----:B------:R-:W-:Y:S01]  /*5b20*/  FFMA R19, R16, R18, R19 ;  /* 0x0000001210137223 */ /* 0x000fe20000000013 */
[----:B------:R-:W-:-:S03]  /*5b30*/  IADD3 R18, PT, PT, R17, 0x7f, -R2 ;  /* 0x0000007f11127810 */ /* 0x000fc60007ffe802 */
[----:B------:R-:W-:Y:S01]  /*5b40*/  FFMA R0, R3, R19, R0 ;  /* 0x0000001303007223 */ /* 0x000fe20000000000 */
[----:B------:R-:W-:-:S03]  /*5b50*/  IADD3 R18, PT, PT, R18, R15, RZ ;  /* 0x0000000f12127210 */ /* 0x000fc60007ffe0ff */
[----:B------:R-:W-:-:S05]  /*5b60*/  FFMA R3, R16, R0, R19 ;  /* 0x0000000010037223 */ /* 0x000fca0000000013 */
[----:B------:R-:W-:-:S04]  /*5b70*/  SHF.R.U32.HI R2, RZ, 0x17, R3 ;  /* 0x00000017ff027819 */ /* 0x000fc80000011603 */
[----:B------:R-:W-:-:S04]  /*5b80*/  LOP3.LUT R2, R2, 0xff, RZ, 0xc0, !PT ;  /* 0x000000ff02027812 */ /* 0x000fc800078ec0ff */
[----:B------:R-:W-:-:S05]  /*5b90*/  IADD3 R2, PT, PT, R2, R18, RZ ;  /* 0x0000001202027210 */ /* 0x000fca0007ffe0ff */
[----:B------:R-:W-:-:S05]  /*5ba0*/  VIADD R15, R2, 0xffffffff ;  /* 0xffffffff020f7836 */ /* 0x000fca0000000000 */
        /* <DEDUP_REMOVED lines=9> */
[-CC-:B------:R-:W-:Y:S01]  /*5c40*/  FFMA.RZ R15, R16, R0.reuse, R19.reuse ;  /* 0x00000000100f7223 */ /* 0x180fe2000000c013 */
[C---:B------:R-:W-:Y:S02]  /*5c50*/  ISETP.NE.AND P3, PT, R2.reuse, RZ, PT ;  /* 0x000000ff0200720c */ /* 0x040fe40003f65270 */
[----:B------:R-:W-:Y:S02]  /*5c60*/  ISETP.NE.AND P1, PT, R2, RZ, PT ;  /* 0x000000ff0200720c */ /* 0x000fe40003f25270 */
[----:B------:R-:W-:Y:S01]  /*5c70*/  LOP3.LUT R17, R15, 0x7fffff, RZ, 0xc0, !PT ;  /* 0x007fffff0f117812 */ /* 0x000fe200078ec0ff */
[CCC-:B------:R-:W-:Y:S01]  /*5c80*/  FFMA.RP R15, R16.reuse, R0.reuse, R19.reuse ;  /* 0x00000000100f7223 */ /* 0x1c0fe20000008013 */
[----:B------:R-:W-:Y:S01]  /*5c90*/  FFMA.RM R0, R16, R0, R19 ;  /* 0x0000000010007223 */ /* 0x000fe20000004013 */
[----:B------:R-:W-:Y:S02]  /*5ca0*/  IADD3 R16, PT, PT, R2, 0x20, RZ ;  /* 0x0000002002107810 */ /* 0x000fe40007ffe0ff */
        /* <DEDUP_REMOVED lines=15> */
.L_x_297:
[----:B------:R-:W-:-:S04]  /*5da0*/  LOP3.LUT R3, R3, 0x80000000, RZ, 0xc0, !PT ;  /* 0x8000000003037812 */ /* 0x000fc800078ec0ff */
[----:B------:R-:W-:Y:S01]  /*5db0*/  LOP3.LUT R3, R3, 0x7f800000, RZ, 0xfc, !PT ;  /* 0x7f80000003037812 */ /* 0x000fe200078efcff */
[----:B------:R-:W-:Y:S06]  /*5dc0*/  BRA `(.L_x_298) ;  /* 0x0000000000047947 */ /* 0x000fec0003800000 */
.L_x_296:
[----:B------:R-:W-:-:S07]  /*5dd0*/  IMAD R3, R18, 0x800000, R3 ;  /* 0x0080000012037824 */ /* 0x000fce00078e0203 */
.L_x_298:
[----:B------:R-:W-:Y:S05]  /*5de0*/  BSYNC.RECONVERGENT B3 ;  /* 0x0000000000037941 */ /* 0x000fea0003800200 */
.L_x_295:
[----:B------:R-:W-:Y:S05]  /*5df0*/  BRA `(.L_x_299) ;  /* 0x0000000000207947 */ /* 0x000fea0003800000 */
.L_x_294:
[----:B------:R-:W-:-:S04]  /*5e00*/  LOP3.LUT R0, R0, 0x80000000, R16, 0x48, !PT ;  /* 0x8000000000007812 */ /* 0x000fc800078e4810 */
[----:B------:R-:W-:Y:S01]  /*5e10*/  LOP3.LUT R3, R0, 0x7f800000, RZ, 0xfc, !PT ;  /* 0x7f80000000037812 */ /* 0x000fe200078efcff */
[----:B------:R-:W-:Y:S06]  /*5e20*/  BRA `(.L_x_299) ;  /* 0x0000000000147947 */ /* 0x000fec0003800000 */
.L_x_293:
[----:B------:R-:W-:Y:S01]  /*5e30*/  LOP3.LUT R3, R0, 0x80000000, R16, 0x48, !PT ;  /* 0x8000000000037812 */ /* 0x000fe200078e4810 */
[----:B------:R-:W-:Y:S06]  /*5e40*/  BRA `(.L_x_299) ;  /* 0x00000000000c7947 */ /* 0x000fec0003800000 */
.L_x_292:
[----:B------:R-:W0:Y:S01]  /*5e50*/  MUFU.RSQ R3, -QNAN ;  /* 0xffc0000000037908 */ /* 0x000e220000001400 */
[----:B------:R-:W-:Y:S05]  /*5e60*/  BRA `(.L_x_299) ;  /* 0x0000000000047947 */ /* 0x000fea0003800000 */
.L_x_291:
[----:B------:R-:W-:-:S07]  /*5e70*/  FADD.FTZ R3, R3, R0 ;  /* 0x0000000003037221 */ /* 0x000fce0000010000 */
.L_x_299:
[----:B------:R-:W-:Y:S05]  /*5e80*/  BSYNC.RECONVERGENT B2 ;  /* 0x0000000000027941 */ /* 0x000fea0003800200 */
.L_x_289:
[----:B0-----:R-:W-:Y:S01]  /*5e90*/  MOV R0, R3 ;  /* 0x0000000300007202 */ /* 0x001fe20000000f00 */
[----:B------:R-:W-:Y:S01]  /*5ea0*/  HFMA2 R3, -RZ, RZ, 0, 0 ;  /* 0x00000000ff037431 */ /* 0x000fe200000001ff */
[----:B------:R-:W-:-:S04]  /*5eb0*/  MOV R2, R14 ;  /* 0x0000000e00027202 */ /* 0x000fc80000000f00 */
[----:B------:R-:W-:Y:S05]  /*5ec0*/  RET.REL.NODEC R2 `(_Z12integrate_hhPfiiffffffffifibffff) ;  /* 0xffffffa0024c7950 */ /* 0x000fea0003c3ffff */
.L_x_300:
        /* <DEDUP_REMOVED lines=11> */
.L_x_389:


//--------------------- .text._Z12integrate_pnPfiifffffffffffibffff --------------------------
	.section	.text._Z12integrate_pnPfiifffffffffffibffff,"ax",@progbits
	.align	128
        .global         _Z12integrate_pnPfiifffffffffffibffff
        .type           _Z12integrate_pnPfiifffffffffffibffff,@function
        .size           _Z12integrate_pnPfiifffffffffffibffff,(.L_x_392 - _Z12integrate_pnPfiifffffffffffibffff)
        .other          _Z12integrate_pnPfiifffffffffffibffff,@"STO_CUDA_ENTRY STV_DEFAULT"
_Z12integrate_pnPfiifffffffffffibffff:
.text._Z12integrate_pnPfiifffffffffffibffff:
[----:B------:R-:W0:Y:S01]  /*0000*/  LDC R1, c[0x0][0x37c] ;  /* 0x0000df00ff017b82 */ /* 0x000e220000000800 */
[----:B------:R-:W1:Y:S07]  /*0010*/  S2R R3, SR_TID.Y ;  /* 0x0000000000037919 */ /* 0x000e6e0000002200 */
[----:B------:R-:W2:Y:S01]  /*0020*/  LDC R9, c[0x0][0x360] ;  /* 0x0000d800ff097b82 */ /* 0x000ea20000000800 */
[----:B------:R-:W3:Y:S01]  /*0030*/  LDCU.64 UR6, c[0x0][0x388] ;  /* 0x00007100ff0677ac */ /* 0x000ee20008000a00 */
[----:B0-----:R-:W-:Y:S01]  /*0040*/  VIADD R1, R1, 0xffffffe0 ;  /* 0xffffffe001017836 */ /* 0x001fe20000000000 */
        /* <DEDUP_REMOVED lines=30> */
[----:B------:R-:W-:Y:S05]  /*0230*/  CALL.REL.NOINC `($__internal_12_$__cuda_sm3x_div_rn_noftz_f32_slowpath) ;  /* 0x0000004000dc7944 */ /* 0x000fea0003c00000 */
[----:B------:R-:W-:-:S07]  /*0240*/  IMAD.MOV.U32 R11, RZ, RZ, R0 ;  /* 0x000000ffff0b7224 */ /* 0x000fce00078e0000 */
.L_x_302:
[----:B------:R-:W-:Y:S05]  /*0250*/  BSYNC.RECONVERGENT B0 ;  /* 0x0000000000007941 */ /* 0x000fea0003800200 */
.L_x_301:
        /* <DEDUP_REMOVED lines=18> */
[----:B------:R-:W-:Y:S05]  /*0380*/  CALL.REL.NOINC `($__internal_12_$__cuda_sm3x_div_rn_noftz_f32_slowpath) ;  /* 0x0000004000887944 */ /* 0x000fea0003c00000 */
[----:B------:R-:W-:-:S07]  /*0390*/  IMAD.MOV.U32 R14, RZ, RZ, R0 ;  /* 0x000000ffff0e7224 */ /* 0x000fce00078e0000 */
.L_x_304:
[----:B------:R-:W-:Y:S05]  /*03a0*/  BSYNC.RECONVERGENT B0 ;  /* 0x0000000000007941 */ /* 0x000fea0003800200 */
.L_x_303:
[----:B------:R-:W0:Y:S01]  /*03b0*/  LDCU.U8 UR4, c[0x0][0x3c0] ;  /* 0x00007800ff0477ac */ /* 0x000e220008000000 */
[----:B------:R-:W1:Y:S01]  /*03c0*/  LDCU UR5, c[0x0][0x3a8] ;  /* 0x00007500ff0577ac */ /* 0x000e620008000800 */
[----:B------:R-:W2:Y:S01]  /*03d0*/  LDCU.64 UR8, c[0x0][0x358] ;  /* 0x00006b00ff0877ac */ /* 0x000ea20008000a00 */
[----:B0-----:R-:W-:-:S04]  /*03e0*/  UPRMT UR4, UR4, 0x8880, URZ ;  /* 0x0000888004047896 */ /* 0x001fc800080000ff */
[----:B------:R-:W-:Y:S01]  /*03f0*/  UISETP.NE.AND UP0, UPT, UR4, URZ, UPT ;  /* 0x000000ff0400728c */ /* 0x000fe2000bf05270 */
[----:B-1----:R-:W-:-:S08]  /*0400*/  FMUL R14, R14, UR5 ;  /* 0x000000050e0e7c20 */ /* 0x002fd00008400000 */
[----:B--2---:R-:W-:Y:S05]  /*0410*/  BRA.U !UP0, `(.L_x_305) ;  /* 0x00000001083c7547 */ /* 0x004fea000b800000 */
[----:B------:R-:W0:Y:S01]  /*0420*/  LDCU UR7, c[0x0][0x3d0] ;  /* 0x00007a00ff0777ac */ /* 0x000e220008000800 */
[----:B------:R-:W1:Y:S01]  /*0430*/  LDCU.64 UR4, c[0x0][0x3c8] ;  /* 0x00007900ff0477ac */ /* 0x000e620008000a00 */
[----:B------:R-:W2:Y:S01]  /*0440*/  LDCU UR6, c[0x0][0x3c4] ;  /* 0x00007880ff0677ac */ /* 0x000ea20008000800 */
[C---:B0-----:R-:W-:Y:S02]  /*0450*/  FSETP.GT.AND P1, PT, R14.reuse, UR7, PT ;  /* 0x000000070e007c0b */ /* 0x041fe4000bf24000 */
[C---:B-1----:R-:W-:Y:S02]  /*0460*/  FSETP.GT.AND P0, PT, R11.reuse, UR4, PT ;  /* 0x000000040b007c0b */ /* 0x042fe4000bf04000 */
[----:B------:R-:W-:Y:S02]  /*0470*/  FSETP.LT.OR P1, PT, R14, UR5, P1 ;  /* 0x000000050e007c0b */ /* 0x000fe40008f21400 */
[----:B--2---:R-:W-:-:S04]  /*0480*/  FSETP.LT.OR P0, PT, R11, UR6, P0 ;  /* 0x000000060b007c0b */ /* 0x004fc80008701400 */
        /* <DEDUP_REMOVED lines=8> */
.L_x_305:
[----:B------:R-:W0:Y:S01]  /*0510*/  LDCU UR4, c[0x0][0x3bc] ;  /* 0x00007780ff0477ac */ /* 0x000e220008000800 */
[----:B------:R-:W-:Y:S01]  /*0520*/  UMOV UR10, 0x54442d18 ;  /* 0x54442d18000a7882 */ /* 0x000fe20000000000 */
[----:B0-----:R-:W0:Y:S01]  /*0530*/  I2F.F64 R6, UR4 ;  /* 0x0000000400067d12 */ /* 0x001e220008201c00 */
[----:B------:R-:W-:-:S09]  /*0540*/  UISETP.GE.AND UP0, UPT, UR4, 0x1, UPT ;  /* 0x000000010400788c */ /* 0x000fd2000bf06270 */
[----:B------:R-:W-:Y:S05]  /*0550*/  BRA.U !UP0, `(.L_x_306) ;  /* 0x0000000908fc7547 */ /* 0x000fea000b800000 */
[----:B0-----:R-:W0:Y:S01]  /*0560*/  MUFU.RCP64H R3, R7 ;  /* 0x0000000700037308 */ /* 0x001e220000001800 */
[----:B------:R-:W-:Y:S01]  /*0570*/  IMAD.MOV.U32 R2, RZ, RZ, 0x1 ;  /* 0x00000001ff027424 */ /* 0x000fe200078e00ff */
        /* <DEDUP_REMOVED lines=17> */
[----:B------:R-:W-:Y:S05]  /*0690*/  CALL.REL.NOINC `($__internal_10_$__cuda_sm20_div_rn_f64_full) ;  /* 0x0000003400f87944 */ /* 0x000fea0003c00000 */
[----:B------:R-:W-:Y:S01]  /*06a0*/  IMAD.MOV.U32 R2, RZ, RZ, R18 ;  /* 0x000000ffff027224 */ /* 0x000fe200078e0012 */
[----:B------:R-:W-:-:S07]  /*06b0*/  MOV R3, R19 ;  /* 0x0000001300037202 */ /* 0x000fce0000000f00 */
.L_x_307:
[----:B------:R-:W0:Y:S01]  /*06c0*/  S2UR UR7, SR_CgaCtaId ;  /* 0x00000000000779c3 */ /* 0x000e220000008800 */
[----:B------:R1:W2:Y:S01]  /*06d0*/  F2F.F32.F64 R15, R2 ;  /* 0x00000002000f7310 */ /* 0x0002a20000301000 */
[----:B------:R-:W-:Y:S02]  /*06e0*/  UMOV UR4, 0x400 ;  /* 0x0000040000047882 */ /* 0x000fe40000000000 */
[----:B------:R-:W-:Y:S02]  /*06f0*/  UIADD3 UR5, UPT, UPT, UR4, 0x190, URZ ;  /* 0x0000019004057890 */ /* 0x000fe4000fffe0ff */
[----:B0-----:R-:W-:Y:S02]  /*0700*/  ULEA UR6, UR7, UR4, 0x18 ;  /* 0x0000000407067291 */ /* 0x001fe4000f8ec0ff */
[----:B------:R-:W-:Y:S01]  /*0710*/  ULEA UR7, UR7, UR5, 0x18 ;  /* 0x0000000507077291 */ /* 0x000fe2000f8ec0ff */
[----:B-12---:R-:W-:-:S11]  /*0720*/  UMOV UR4, URZ ;  /* 0x000000ff00047c82 */ /* 0x006fd60008000000 */
.L_x_312:
[----:B------:R-:W-:-:S05]  /*0730*/  I2FP.F32.U32 R0, UR4 ;  /* 0x0000000400007c45 */ /* 0x000fca0008201000 */
[----:B------:R-:W-:-:S04]  /*0740*/  FMUL R17, R15, R0 ;  /* 0x000000000f117220 */ /* 0x000fc80000400000 */
[C---:B------:R-:W-:Y:S01]  /*0750*/  FMUL R0, R17.reuse, 0.63661974668502807617 ;  /* 0x3f22f98311007820 */ /* 0x040fe20000400000 */
[----:B------:R-:W-:-:S05]  /*0760*/  FSETP.GE.AND P0, PT, |R17|, 105615, PT ;  /* 0x47ce47801100780b */ /* 0x000fca0003f06200 */
[----:B------:R-:W0:Y:S02]  /*0770*/  F2I.NTZ R0, R0 ;  /* 0x0000000000007305 */ /* 0x000e240000203100 */
[----:B0-----:R-:W-:Y:S01]  /*0780*/  I2FP.F32.S32 R2, R0 ;  /* 0x0000000000027245 */ /* 0x001fe20000201400 */
[----:B------:R-:W-:-:S04]  /*0790*/  IMAD.MOV.U32 R19, RZ, RZ, R0 ;  /* 0x000000ffff137224 */ /* 0x000fc800078e0000 */
        /* <DEDUP_REMOVED lines=16> */
.L_x_309:
        /* <DEDUP_REMOVED lines=44> */
.L_x_308:
        /* <DEDUP_REMOVED lines=29> */
[----:B0-----:R-:W-:Y:S02]  /*0d30*/  HFMA2 R0, -RZ, RZ, 0, 0 ;  /* 0x00000000ff007431 */ /* 0x001fe400000001ff */
[----:B------:R-:W-:Y:S01]  /*0d40*/  IMAD.MOV.U32 R23, RZ, RZ, RZ ;  /* 0x000000ffff177224 */ /* 0x000fe200078e00ff */
[----:B------:R-:W-:Y:S02]  /*0d50*/  MOV R19, RZ ;  /* 0x000000ff00137202 */ /* 0x000fe40000000f00 */
[----:B------:R-:W-:-:S07]  /*0d60*/  LOP3.LUT R25, R4, 0x80000000, RZ, 0xfc, !PT ;  /* 0x8000000004197812 */ /* 0x000fce00078efcff */
.L_x_311:
        /* <DEDUP_REMOVED lines=27> */
[C---:B------:R-:W-:Y:S01]  /*0f20*/  SHF.L.W.U32.HI R4, R3.reuse, 0x2, R2 ;  /* 0x0000000203047819 */ /* 0x040fe20000010e02 */
[----:B------:R-:W-:-:S03]  /*0f30*/  IMAD.SHL.U32 R3, R3, 0x4, RZ ;  /* 0x0000000403037824 */ /* 0x000fc600078e00ff */
[----:B------:R-:W-:Y:S02]  /*0f40*/  SHF.R.S32.HI R5, RZ, 0x1f, R4 ;  /* 0x0000001fff057819 */ /* 0x000fe40000011404 */
[C---:B------:R-:W-:Y:S02]  /*0f50*/  LEA.HI R19, R4.reuse, R19, RZ, 0x1 ;  /* 0x0000001304137211 */ /* 0x040fe400078f08ff */
[C---:B------:R-:W-:Y:S02]  /*0f60*/  LOP3.LUT R12, R5.reuse, R3, RZ, 0x3c, !PT ;  /* 0x00000003050c7212 */ /* 0x040fe400078e3cff */
[----:B------:R-:W-:Y:S02]  /*0f70*/  LOP3.LUT R13, R5, R4, RZ, 0x3c, !PT ;  /* 0x00000004050d7212 */ /* 0x000fe400078e3cff */
[----:B------:R-:W-:Y:S02]  /*0f80*/  LOP3.LUT R17, R4, R17, RZ, 0x3c, !PT ;  /* 0x0000001104117212 */ /* 0x000fe400078e3cff */
[----:B-1----:R-:W-:-:S02]  /*0f90*/  IADD3 R0, PT, PT, -R19, RZ, RZ ;  /* 0x000000ff13007210 */ /* 0x002fc40007ffe1ff */
[----:B------:R-:W0:Y:S01]  /*0fa0*/  I2F.F64.S64 R12, R12 ;  /* 0x0000000c000c7312 */ /* 0x000e220000301c00 */
[----:B------:R-:W-:Y:S02]  /*0fb0*/  ISETP.GE.AND P0, PT, R17, RZ, PT ;  /* 0x000000ff1100720c */ /* 0x000fe40003f06270 */
[----:B------:R-:W-:Y:S01]  /*0fc0*/  @!P1 IMAD.MOV.U32 R19, RZ, RZ, R0 ;  /* 0x000000ffff139224 */ /* 0x000fe200078e0000 */
[----:B0-----:R-:W-:-:S10]  /*0fd0*/  DMUL R20, R12, UR12 ;  /* 0x0000000c0c147c28 */ /* 0x001fd40008000000 */
[----:B------:R-:W0:Y:S02]  /*0fe0*/  F2F.F32.F64 R20, R20 ;  /* 0x0000001400147310 */ /* 0x000e240000301000 */
[----:B0-----:R-:W-:-:S07]  /*0ff0*/  FSEL R5, -R20, R20, !P0 ;  /* 0x0000001414057208 */ /* 0x001fce0004000100 */
.L_x_310:
        /* <DEDUP_REMOVED lines=21> */
.L_x_306:
[----:B0-----:R-:W1:Y:S01]  /*1150*/  MUFU.RCP64H R3, R7 ;  /* 0x0000000700037308 */ /* 0x001e620000001800 */
[----:B------:R-:W-:Y:S01]  /*1160*/  MOV R2, 0x1 ;  /* 0x0000000100027802 */ /* 0x000fe20000000f00 */
        /* <DEDUP_REMOVED lines=14> */
[----:B------:R-:W-:Y:S01]  /*1250*/  MOV R5, R7 ;  /* 0x0000000700057202 */ /* 0x000fe20000000f00 */
[----:B------:R-:W-:Y:S01]  /*1260*/  IMAD.MOV.U32 R15, RZ, RZ, 0x400921fb ;  /* 0x400921fbff0f7424 */ /* 0x000fe200078e00ff */
[----:B------:R-:W-:-:S07]  /*1270*/  MOV R0, 0x1290 ;  /* 0x0000129000007802 */ /* 0x000fce0000000f00 */
[----:B------:R-:W-:Y:S05]  /*1280*/  CALL.REL.NOINC `($__internal_10_$__cuda_sm20_div_rn_f64_full) ;  /* 0x0000002800fc7944 */ /* 0x000fea0003c00000 */
[----:B------:R-:W-:Y:S01]  /*1290*/  MOV R2, R18 ;  /* 0x0000001200027202 */ /* 0x000fe20000000f00 */
[----:B------:R-:W-:-:S07]  /*12a0*/  IMAD.MOV.U32 R3, RZ, RZ, R19 ;  /* 0x000000ffff037224 */ /* 0x000fce00078e0013 */
.L_x_313:
        /* <DEDUP_REMOVED lines=15> */
[----:B------:R-:W-:Y:S02]  /*13a0*/  HFMA2 R6, -RZ, RZ, 0, 0 ;  /* 0x00000000ff067431 */ /* 0x000fe400000001ff */
[----:B------:R-:W-:Y:S01]  /*13b0*/  IMAD.MOV.U32 R15, RZ, RZ, RZ ;  /* 0x000000ffff0f7224 */ /* 0x000fe200078e00ff */
[----:B------:R-:W-:Y:S02]  /*13c0*/  MOV R4, RZ ;  /* 0x000000ff00047202 */ /* 0x000fe40000000f00 */
[----:B------:R-:W-:-:S07]  /*13d0*/  LOP3.LUT R17, R0, 0x80000000, RZ, 0xfc, !PT ;  /* 0x8000000000117812 */ /* 0x000fce00078efcff */
.L_x_315:
[----:B0-----:R-:W-:-:S06]  /*13e0*/  IMAD.WIDE.U32 R10, R4, 0x4, R2 ;  /* 0x00000004040a7825 */ /* 0x001fcc00078e0002 */
[----:B------:R-:W2:Y:S01]  /*13f0*/  LDG.E.CONSTANT R10, desc[UR8][R10.64] ;  /* 0x000000080a0a7981 */ /* 0x000ea2000c1e9900 */
[C---:B-1----:R-:W-:Y:S01]  /*1400*/  IMAD R0, R4.reuse, 0x4, R1 ;  /* 0x0000000404007824 */ /* 0x042fe200078e0201 */
        /* <DEDUP_REMOVED lines=37> */
[----:B0-----:R-:W-:-:S07]  /*1660*/  FSEL R4, -R6, R6, !P1 ;  /* 0x0000000606047208 */ /* 0x001fce0004800100 */
.L_x_314:
[----:B------:R-:W0:Y:S01]  /*1670*/  LDC R10, c[0x0][0x394] ;  /* 0x0000e500ff0a7b82 */ /* 0x000e220000000800 */
[----:B------:R-:W-:Y:S01]  /*1680*/  MOV R2, 0x37cbac00 ;  /* 0x37cbac0000027802 */ /* 0x000fe20000000f00 */
        /* <DEDUP_REMOVED lines=38> */
[----:B------:R-:W-:Y:S05]  /*18f0*/  CALL.REL.NOINC `($__internal_12_$__cuda_sm3x_div_rn_noftz_f32_slowpath) ;  /* 0x0000002c002c7944 */ /* 0x000fea0003c00000 */
.L_x_317:
[----:B------:R-:W-:Y:S01]  /*1900*/  MOV R3, 0x3f000000 ;  /* 0x3f00000000037802 */ /* 0x000fe20000000f00 */
[----:B------:R-:W-:-:S03]  /*1910*/  IMAD.MOV.U32 R2, RZ, RZ, RZ ;  /* 0x000000ffff027224 */ /* 0x000fc600078e00ff */
[----:B------:R-:W-:-:S05]  /*1920*/  LOP3.LUT R3, R3, 0x80000000, R0, 0xb8, !PT ;  /* 0x8000000003037812 */ /* 0x000fca00078eb800 */
[----:B------:R-:W-:Y:S01]  /*1930*/  FADD.RZ R3, R3, R0 ;  /* 0x0000000003037221 */ /* 0x000fe2000000c000 */
[----:B------:R-:W-:Y:S06]  /*1940*/  BRA.U !UP0, `(.L_x_316) ;  /* 0x0000002108f87547 */ /* 0x000fec000b800000 */
[----:B------:R-:W0:Y:S01]  /*1950*/  LDC R2, c[0x0][0x3ac] ;  /* 0x0000eb00ff027b82 */ /* 0x000e220000000800 */
[----:B------:R-:W1:Y:S01]  /*1960*/  LDCU UR4, c[0x0][0x3b4] ;  /* 0x00007680ff0477ac */ /* 0x000e620008000800 */
[----:B------:R-:W-:Y:S01]  /*1970*/  F2I.TRUNC.NTZ R7, R3 ;  /* 0x0000000300077305 */ /* 0x000fe2000020f100 */
[----:B-1----:R-:W-:-:S07]  /*1980*/  MOV R13, UR4 ;  /* 0x00000004000d7c02 */ /* 0x002fce0008000f00 */
[----:B0-----:R-:W0:Y:S08]  /*1990*/  MUFU.RCP R0, R2 ;  /* 0x0000000200007308 */ /* 0x001e300000001000 */
[----:B------:R-:W1:Y:S01]  /*19a0*/  FCHK P0, -R13, R2 ;  /* 0x000000020d007302 */ /* 0x000e620000000100 */
[----:B0-----:R-:W-:-:S04]  /*19b0*/  FFMA R11, R0, -R2, 1 ;  /* 0x3f800000000b7423 */ /* 0x001fc80000000802 */
[----:B------:R-:W-:-:S04]  /*19c0*/  FFMA R0, R0, R11, R0 ;  /* 0x0000000b00007223 */ /* 0x000fc80000000000 */
[----:B------:R-:W-:-:S04]  /*19d0*/  FFMA R11, R0, -UR4, RZ ;  /* 0x80000004000b7c23 */ /* 0x000fc800080000ff */
[----:B------:R-:W-:-:S04]  /*19e0*/  FFMA R12, R11, -R2, -UR4 ;  /* 0x800000040b0c7e23 */ /* 0x000fc80008000802 */
[----:B------:R-:W-:Y:S01]  /*19f0*/  FFMA R12, R0, R12, R11 ;  /* 0x0000000c000c7223 */ /* 0x000fe2000000000b */
[----:B-1----:R-:W-:Y:S06]  /*1a00*/  @!P0 BRA `(.L_x_318) ;  /* 0x0000000000188947 */ /* 0x002fec0003800000 */
[----:B------:R-:W0:Y:S01]  /*1a10*/  LDCU UR5, c[0x0][0x3ac] ;  /* 0x00007580ff0577ac */ /* 0x000e220008000800 */
[----:B------:R-:W-:Y:S01]  /*1a20*/  FADD R0, -RZ, -UR4 ;  /* 0x80000004ff007e21 */ /* 0x000fe20008000100 */
[----:B------:R-:W-:Y:S01]  /*1a30*/  MOV R4, 0x1a60 ;  /* 0x00001a6000047802 */ /* 0x000fe20000000f00 */
[----:B0-----:R-:W-:-:S07]  /*1a40*/  IMAD.U32 R3, RZ, RZ, UR5 ;  /* 0x00000005ff037e24 */ /* 0x001fce000f8e00ff */
[----:B------:R-:W-:Y:S05]  /*1a50*/  CALL.REL.NOINC `($__internal_12_$__cuda_sm3x_div_rn_noftz_f32_slowpath) ;  /* 0x0000002800d47944 */ /* 0x000fea0003c00000 */
[----:B------:R-:W-:-:S07]  /*1a60*/  MOV R12, R0 ;  /* 0x00000000000c7202 */ /* 0x000fce0000000f00 */
.L_x_318:
[----:B------:R-:W0:Y:S01]  /*1a70*/  S2UR UR5, SR_CgaCtaId ;  /* 0x00000000000579c3 */ /* 0x000e220000008800 */
[----:B------:R-:W-:Y:S02]  /*1a80*/  UMOV UR4, 0x400 ;  /* 0x0000040000047882 */ /* 0x000fe40000000000 */
[----:B------:R-:W-:Y:S02]  /*1a90*/  UIADD3 UR6, UPT, UPT, UR4, 0x190, URZ ;  /* 0x0000019004067890 */ /* 0x000fe4000fffe0ff */
[----:B0-----:R-:W-:Y:S02]  /*1aa0*/  ULEA UR7, UR5, UR4, 0x18 ;  /* 0x0000000405077291 */ /* 0x001fe4000f8ec0ff */
[----:B------:R-:W-:Y:S01]  /*1ab0*/  ULEA UR10, UR5, UR6, 0x18 ;  /* 0x00000006050a7291 */ /* 0x000fe2000f8ec0ff */
[----:B------:R-:W-:-:S11]  /*1ac0*/  UMOV UR4, URZ ;  /* 0x000000ff00047c82 */ /* 0x000fd60008000000 */
.L_x_325:
[----:B------:R-:W-:Y:S01]  /*1ad0*/  ULEA UR11, UR4, UR7, 0x2 ;  /* 0x00000007040b7291 */ /* 0x000fe2000f8e10ff */
[----:B------:R-:W-:Y:S01]  /*1ae0*/  ISETP.GE.AND P0, PT, R7, 0x1, PT ;  /* 0x000000010700780c */ /* 0x000fe20003f06270 */
[----:B------:R-:W-:Y:S01]  /*1af0*/  ULEA UR14, UR4, UR10, 0x2 ;  /* 0x0000000a040e7291 */ /* 0x000fe2000f8e10ff */
[----:B------:R-:W-:Y:S01]  /*1b00*/  BSSY.RECONVERGENT B0, `(.L_x_319) ;  /* 0x0000064000007945 */ /* 0x000fe20003800200 */
[----:B0-----:R-:W0:Y:S01]  /*1b10*/  LDCU UR5, c[0x0][0x3bc] ;  /* 0x00007780ff0577ac */ /* 0x001e220008000800 */
[----:B------:R-:W-:-:S04]  /*1b20*/  UIADD3 UR4, UPT, UPT, UR4, 0x1, URZ ;  /* 0x0000000104047890 */ /* 0x000fc8000fffe0ff */
[----:B------:R-:W1:Y:S04]  /*1b30*/  LDS R13, [UR11] ;  /* 0x0000000bff0d7984 */ /* 0x000e680008000800 */
[----:B------:R-:W2:Y:S01]  /*1b40*/  LDS R14, [UR14] ;  /* 0x0000000eff0e7984 */ /* 0x000ea20008000800 */
[----:B0-----:R-:W-:Y:S01]  /*1b50*/  UISETP.NE.AND UP0, UPT, UR4, UR5, UPT ;  /* 0x000000050400728c */ /* 0x001fe2000bf05270 */
[----:B------:R-:W-:Y:S10]  /*1b60*/  @!P0 BRA `(.L_x_320) ;  /* 0x0000000400748947 */ /* 0x000ff40003800000 */
[----:B------:R-:W-:-:S07]  /*1b70*/  IMAD.MOV.U32 R16, RZ, RZ, RZ ;  /* 0x000000ffff107224 */ /* 0x000fce00078e00ff */
.L_x_324:
[C---:B-1----:R-:W-:Y:S01]  /*1b80*/  FMUL R0, R13.reuse, 0.63661974668502807617 ;  /* 0x3f22f9830d007820 */ /* 0x042fe20000400000 */
[----:B------:R-:W-:Y:S01]  /*1b90*/  FSETP.GE.AND P0, PT, |R13|, 105615, PT ;  /* 0x47ce47800d00780b */ /* 0x000fe20003f06200 */
[----:B------:R-:W-:Y:S04]  /*1ba0*/  BSSY.RECONVERGENT B1, `(.L_x_321) ;  /* 0x000003e000017945 */ /* 0x000fe80003800200 */
        /* <DEDUP_REMOVED lines=10> */
[----:B------:R-:W-:Y:S02]  /*1c50*/  IMAD.SHL.U32 R2, R13, 0x100, RZ ;  /* 0x000001000d027824 */ /* 0x000fe400078e00ff */
[----:B------:R-:W-:Y:S02]  /*1c60*/  HFMA2 R6, -RZ, RZ, 0, 0 ;  /* 0x00000000ff067431 */ /* 0x000fe400000001ff */
[----:B------:R-:W-:Y:S01]  /*1c70*/  IMAD.MOV.U32 R0, RZ, RZ, R1 ;  /* 0x000000ffff007224 */ /* 0x000fe200078e0001 */
[----:B------:R-:W0:Y:S01]  /*1c80*/  LDCU.64 UR12, c[0x4][URZ] ;  /* 0x01000000ff0c77ac */ /* 0x000e220008000a00 */
[----:B------:R-:W-:Y:S01]  /*1c90*/  LOP3.LUT R17, R2, 0x80000000, RZ, 0xfc, !PT ;  /* 0x8000000002117812 */ /* 0x000fe200078efcff */
[----:B------:R-:W-:Y:S01]  /*1ca0*/  UMOV UR6, URZ ;  /* 0x000000ff00067c82 */ /* 0x000fe20008000000 */
[----:B------:R-:W-:-:S05]  /*1cb0*/  UMOV UR5, URZ ;  /* 0x000000ff00057c82 */ /* 0x000fca0008000000 */
.L_x_323:
[----:B0-----:R-:W-:Y:S01]  /*1cc0*/  MOV R10, UR12 ;  /* 0x0000000c000a7c02 */ /* 0x001fe20008000f00 */
[----:B------:R-:W-:-:S05]  /*1cd0*/  IMAD.U32 R11, RZ, RZ, UR13 ;  /* 0x0000000dff0b7e24 */ /* 0x000fca000f8e00ff */
[----:B------:R-:W3:Y:S01]  /*1ce0*/  LDG.E.CONSTANT R2, desc[UR8][R10.64] ;  /* 0x000000080a027981 */ /* 0x000ee2000c1e9900 */
[----:B------:R-:W-:Y:S02]  /*1cf0*/  UIADD3 UR12, UP1, UPT, UR12, 0x4, URZ ;  /* 0x000000040c0c7890 */ /* 0x000fe4000ff3e0ff */
[----:B------:R-:W-:Y:S02]  /*1d00*/  UIADD3 UR5, UPT, UPT, UR5, 0x1, URZ ;  /* 0x0000000105057890 */ /* 0x000fe4000fffe0ff */
[----:B------:R-:W-:Y:S02]  /*1d10*/  UIADD3.X UR13, UPT, UPT, URZ, UR13, URZ, UP1, !UPT ;  /* 0x0000000dff0d7290 */ /* 0x000fe40008ffe4ff */
[----:B------:R-:W-:Y:S01]  /*1d20*/  UISETP.NE.AND UP1, UPT, UR5, 0x6, UPT ;  /* 0x000000060500788c */ /* 0x000fe2000bf25270 */
[----:B---3--:R-:W-:-:S03]  /*1d30*/  IMAD.WIDE.U32 R2, R2, R17, RZ ;  /* 0x0000001102027225 */ /* 0x008fc600078e00ff */
[----:B------:R-:W-:-:S04]  /*1d40*/  IADD3 R15, P0, PT, R2, R6, RZ ;  /* 0x00000006020f7210 */ /* 0x000fc80007f1e0ff */
[----:B------:R-:W-:Y:S01]  /*1d50*/  IADD3.X R6, PT, PT, R3, UR6, RZ, P0, !PT ;  /* 0x0000000603067c10 */ /* 0x000fe200087fe4ff */
        /* <DEDUP_REMOVED lines=10> */
[----:B------:R-:W3:Y:S04]  /*1e00*/  LDL R0, [R15+0x18] ;  /* 0x000018000f007983 */ /* 0x000ee80000100800 */
[----:B------:R-:W3:Y:S04]  /*1e10*/  LDL R3, [R15+0x14] ;  /* 0x000014000f037983 */ /* 0x000ee80000100800 */
[----:B------:R-:W4:Y:S01]  /*1e20*/  @P0 LDL R2, [R15+0x10] ;  /* 0x000010000f020983 */ /* 0x000f220000100800 */
[----:B------:R-:W-:Y:S01]  /*1e30*/  LOP3.LUT R4, R4, 0x1f, RZ, 0xc0, !PT ;  /* 0x0000001f04047812 */ /* 0x000fe200078ec0ff */
[----:B------:R-:W-:Y:S01]  /*1e40*/  UMOV UR12, 0x54442d19 ;  /* 0x54442d19000c7882 */ /* 0x000fe20000000000 */
[----:B------:R-:W-:-:S02]  /*1e50*/  UMOV UR13, 0x3bf921fb ;  /* 0x3bf921fb000d7882 */ /* 0x000fc40000000000 */
[-C--:B---3--:R-:W-:Y:S02]  /*1e60*/  @P0 SHF.L.W.U32.HI R0, R3, R4.reuse, R0 ;  /* 0x0000000403000219 */ /* 0x088fe40000010e00 */
[----:B----4-:R-:W-:Y:S02]  /*1e70*/  @P0 SHF.L.W.U32.HI R3, R2, R4, R3 ;  /* 0x0000000402030219 */ /* 0x010fe40000010e03 */
        /* <DEDUP_REMOVED lines=16> */
.L_x_322:
[----:B------:R-:W-:Y:S05]  /*1f80*/  BSYNC.RECONVERGENT B1 ;  /* 0x0000000000017941 */ /* 0x000fea0003800200 */
.L_x_321:
[----:B------:R-:W-:Y:S01]  /*1f90*/  LOP3.LUT R6, R0, 0x1, RZ, 0xc0, !PT ;  /* 0x0000000100067812 */ /* 0x000fe200078ec0ff */
[----:B------:R-:W-:Y:S02]  /*1fa0*/  IMAD.MOV.U32 R4, RZ, RZ, 0x37cbac00 ;  /* 0x37cbac00ff047424 */ /* 0x000fe400078e00ff */
[----:B------:R-:W-:Y:S01]  /*1fb0*/  FMUL R3, R2, R2 ;  /* 0x0000000202037220 */ /* 0x000fe20000400000 */
[----:B------:R-:W-:Y:S01]  /*1fc0*/  IMAD.MOV.U32 R10, RZ, RZ, 0x3effffff ;  /* 0x3effffffff0a7424 */ /* 0x000fe200078e00ff */
[----:B------:R-:W-:Y:S01]  /*1fd0*/  ISETP.NE.U32.AND P0, PT, R6, 0x1, PT ;  /* 0x000000010600780c */ /* 0x000fe20003f05070 */
[----:B------:R-:W-:Y:S02]  /*1fe0*/  HFMA2 R6, -RZ, RZ, 1.291015625, -0.052581787109375 ;  /* 0x3d2aaabbff067431 */ /* 0x000fe400000001ff */
[----:B------:R-:W-:Y:S01]  /*1ff0*/  FFMA R4, R3, R4, -0.0013887860113754868507 ;  /* 0xbab607ed03047423 */ /* 0x000fe20000000004 */
[----:B------:R-:W0:Y:S01]  /*2000*/  LDCU UR5, c[0x0][0x3b0] ;  /* 0x00007600ff0577ac */ /* 0x000e220008000800 */
[----:B------:R-:W-:-:S02]  /*2010*/  LOP3.LUT P1, RZ, R0, 0x2, RZ, 0xc0, !PT ;  /* 0x0000000200ff7812 */ /* 0x000fc4000782c0ff */
[----:B------:R-:W-:Y:S01]  /*2020*/  FSEL R0, R2, 1, P0 ;  /* 0x3f80000002007808 */ /* 0x000fe20000000000 */
[----:B------:R-:W2:Y:S01]  /*2030*/  LDCU UR6, c[0x0][0x390] ;  /* 0x00007200ff0677ac */ /* 0x000ea20008000800 */
[----:B------:R-:W-:Y:S02]  /*2040*/  FSEL R4, R4, -0.00019574658654164522886, !P0 ;  /* 0xb94d415304047808 */ /* 0x000fe40004000000 */
[----:B------:R-:W-:Y:S02]  /*2050*/  IADD3 R16, PT, PT, R16, 0x1, RZ ;  /* 0x0000000110107810 */ /* 0x000fe40007ffe0ff */
[----:B------:R-:W-:-:S05]  /*2060*/  FSEL R6, R6, 0.0083327032625675201416, !P0 ;  /* 0x3c0885e406067808 */ /* 0x000fca0004000000 */
[----:B------:R-:W-:Y:S01]  /*2070*/  FFMA R4, R3, R4, R6 ;  /* 0x0000000403047223 */ /* 0x000fe20000000006 */
[----:B------:R-:W-:Y:S02]  /*2080*/  FSEL R6, -R10, -0.16666662693023681641, !P0 ;  /* 0xbe2aaaa80a067808 */ /* 0x000fe40004000100 */
[----:B------:R-:W-:-:S03]  /*2090*/  ISETP.NE.AND P0, PT, R16, R7, PT ;  /* 0x000000071000720c */ /* 0x000fc60003f05270 */
[C---:B------:R-:W-:Y:S01]  /*20a0*/  FFMA R4, R3.reuse, R4, R6 ;  /* 0x0000000403047223 */ /* 0x040fe20000000006 */
[----:B------:R-:W-:Y:S01]  /*20b0*/  FFMA R3, R3, R0, RZ ;  /* 0x0000000003037223 */ /* 0x000fe200000000ff */
[----:B--2---:R-:W-:-:S03]  /*20c0*/  FFMA R13, R14, UR6, R13 ;  /* 0x000000060e0d7c23 */ /* 0x004fc6000800000d */
[----:B------:R-:W-:Y:S01]  /*20d0*/  FFMA R3, R3, R4, R0 ;  /* 0x0000000403037223 */ /* 0x000fe20000000000 */
[----:B0-----:R-:W-:-:S03]  /*20e0*/  FMUL R0, R14, UR5 ;  /* 0x000000050e007c20 */ /* 0x001fc60008400000 */
[----:B------:R-:W-:-:S04]  /*20f0*/  @P1 FADD R3, RZ, -R3 ;  /* 0x80000003ff031221 */ /* 0x000fc80000000000 */
[----:B------:R-:W-:-:S04]  /*2100*/  FFMA R3, R3, R12, -R0 ;  /* 0x0000000c03037223 */ /* 0x000fc80000000800 */
[----:B------:R-:W-:-:S04]  /*2110*/  FFMA R3, R3, UR6, R14 ;  /* 0x0000000603037c23 */ /* 0x000fc8000800000e */
[----:B------:R-:W-:Y:S01]  /*2120*/  IMAD.MOV.U32 R14, RZ, RZ, R3 ;  /* 0x000000ffff0e7224 */ /* 0x000fe200078e0003 */
[----:B------:R-:W-:Y:S06]  /*2130*/  @P0 BRA `(.L_x_324) ;  /* 0xfffffff800900947 */ /* 0x000fec000383ffff */
.L_x_320:
[----:B------:R-:W-:Y:S05]  /*2140*/  BSYNC.RECONVERGENT B0 ;  /* 0x0000000000007941 */ /* 0x000fea0003800200 */
.L_x_319:
[----:B-1----:R0:W-:Y:S04]  /*2150*/  STS [UR11], R13 ;  /* 0x0000000dff007988 */ /* 0x0021e8000800080b */
[----:B--2---:R0:W-:Y:S01]  /*2160*/  STS [UR14], R14 ;  /* 0x0000000eff007988 */ /* 0x0041e2000800080e */
[----:B------:R-:W-:Y:S05]  /*2170*/  BRA.U UP0, `(.L_x_325) ;  /* 0xfffffff900547547 */ /* 0x000fea000b83ffff */
[----:B------:R-:W1:Y:S01]  /*2180*/  LDCU UR5, c[0x0][0x3bc] ;  /* 0x00007780ff0577ac */ /* 0x000e620008000800 */
[----:B------:R-:W-:Y:S01]  /*2190*/  MOV R2, RZ ;  /* 0x000000ff00027202 */ /* 0x000fe20000000f00 */
[----:B-1----:R-:W-:Y:S02]  /*21a0*/  UIADD3 UR4, UPT, UPT, UR5, -0x1, URZ ;  /* 0xffffffff05047890 */ /* 0x002fe4000fffe0ff */
[----:B------:R-:W-:Y:S02]  /*21b0*/  ULOP3.LUT UR12, UR5, 0x7, URZ, 0xc0, !UPT ;  /* 0x00000007050c7892 */ /* 0x000fe4000f8ec0ff */
[----:B------:R-:W-:-:S03]  /*21c0*/  UISETP.GE.U32.AND UP0, UPT, UR4, 0x7, UPT ;  /* 0x000000070400788c */ /* 0x000fc6000bf06070 */
[----:B------:R-:W-:-:S06]  /*21d0*/  UMOV UR4, URZ ;  /* 0x000000ff00047c82 */ /* 0x000fcc0008000000 */
[----:B------:R-:W-:Y:S05]  /*21e0*/  BRA.U !UP0, `(.L_x_326) ;  /* 0x0000000d08647547 */ /* 0x000fea000b800000 */
[----:B------:R-:W1:Y:S01]  /*21f0*/  S2UR UR6, SR_CgaCtaId ;  /* 0x00000000000679c3 */ /* 0x000e620000008800 */
[----:B------:R-:W-:Y:S01]  /*2200*/  ULOP3.LUT UR4, UR5, 0x7ffffff8, URZ, 0xc0, !UPT ;  /* 0x7ffffff805047892 */ /* 0x000fe2000f8ec0ff */
[----:B------:R-:W-:Y:S01]  /*2210*/  IMAD.MOV.U32 R2, RZ, RZ, RZ ;  /* 0x000000ffff027224 */ /* 0x000fe200078e00ff */
[----:B------:R-:W2:Y:S01]  /*2220*/  LDCU UR15, c[0x0][0x3bc] ;  /* 0x00007780ff0f77ac */ /* 0x000ea20008000800 */
[----:B------:R-:W-:Y:S02]  /*2230*/  UMOV UR5, 0x400 ;  /* 0x0000040000057882 */ /* 0x000fe40000000000 */
[----:B-1----:R-:W-:-:S03]  /*2240*/  ULEA UR10, UR6, UR5, 0x18 ;  /* 0x00000005060a7291 */ /* 0x002fc6000f8ec0ff */
[----:B--2---:R-:W-:-:S09]  /*2250*/  UMOV UR5, URZ ;  /* 0x000000ff00057c82 */ /* 0x004fd20008000000 */
.L_x_343:
[----:B------:R-:W1:Y:S01]  /*2260*/  S2UR UR11, SR_CgaCtaId ;  /* 0x00000000000b79c3 */ /* 0x000e620000008800 */
[----:B------:R-:W-:Y:S01]  /*2270*/  UIADD3 UR6, UPT, UPT, UR5, 0x1, URZ ;  /* 0x0000000105067890 */ /* 0x000fe2000fffe0ff */
[----:B------:R-:W-:Y:S01]  /*2280*/  UMOV UR7, 0x400 ;  /* 0x0000040000077882 */ /* 0x000fe20000000000 */
[----:B------:R-:W-:Y:S02]  /*2290*/  ULEA UR13, UR5, UR10, 0x2 ;  /* 0x0000000a050d7291 */ /* 0x000fe4000f8e10ff */
[----:B------:R-:W-:Y:S02]  /*22a0*/  UIADD3 UR7, UPT, UPT, UR7, 0x190, URZ ;  /* 0x0000019007077890 */ /* 0x000fe4000fffe0ff */
[----:B------:R-:W-:-:S04]  /*22b0*/  UISETP.NE.AND UP0, UPT, UR6, UR15, UPT ;  /* 0x0000000f0600728c */ /* 0x000fc8000bf05270 */
[----:B------:R-:W-:Y:S01]  /*22c0*/  USEL UR6, UR6, URZ, UP0 ;  /* 0x000000ff06067287 */ /* 0x000fe20008000000 */
[----:B------:R-:W-:Y:S01]  /*22d0*/  LDS R0, [UR13] ;  /* 0x0000000dff007984 */ /* 0x000fe20008000800 */
[----:B-1----:R-:W-:-:S04]  /*22e0*/  ULEA UR7, UR11, UR7, 0x18 ;  /* 0x000000070b077291 */ /* 0x002fc8000f8ec0ff */
[----:B------:R-:W-:Y:S02]  /*22f0*/  ULEA UR14, UR5, UR7, 0x2 ;  /* 0x00000007050e7291 */ /* 0x000fe4000f8e10ff */
[----:B------:R-:W-:Y:S02]  /*2300*/  ULEA UR11, UR6, UR7, 0x2 ;  /* 0x00000007060b7291 */ /* 0x000fe4000f8e10ff */
[----:B------:R-:W-:-:S05]  /*2310*/  ULEA UR6, UR6, UR10, 0x2 ;  /* 0x0000000a06067291 */ /* 0x000fca000f8e10ff */
        /* <DEDUP_REMOVED lines=12> */
[----:B0-----:R-:W-:Y:S05]  /*23e0*/  CALL.REL.NOINC `($__internal_11_$__cuda_sm20_sqrt_rn_f32_slowpath) ;  /* 0x0000002000187944 */ /* 0x001fea0003c00000 */
[----:B------:R-:W-:Y:S05]  /*23f0*/  BRA `(.L_x_328) ;  /* 0x0000000000107947 */ /* 0x000fea0003800000 */
.L_x_327:
[----:B------:R-:W-:Y:S01]  /*2400*/  FMUL.FTZ R3, R0, R7 ;  /* 0x0000000700037220 */ /* 0x000fe20000410000 */
[----:B------:R-:W-:-:S03]  /*2410*/  FMUL.FTZ R4, R7, 0.5 ;  /* 0x3f00000007047820 */ /* 0x000fc60000410000 */
[----:B------:R-:W-:-:S04]  /*2420*/  FFMA R0, -R3, R3, R0 ;  /* 0x0000000303007223 */ /* 0x000fc80000000100 */
[----:B------:R-:W-:-:S07]  /*2430*/  FFMA R3, R0, R4, R3 ;  /* 0x0000000400037223 */ /* 0x000fce0000000003 */
.L_x_328:
        /* <DEDUP_REMOVED lines=19> */
[----:B0-----:R-:W-:Y:S05]  /*2570*/  CALL.REL.NOINC `($__internal_11_$__cuda_sm20_sqrt_rn_f32_slowpath) ;  /* 0x0000001c00b47944 */ /* 0x001fea0003c00000 */
[----:B------:R-:W-:Y:S05]  /*2580*/  BRA `(.L_x_330) ;  /* 0x0000000000107947 */ /* 0x000fea0003800000 */
.L_x_329:
[----:B------:R-:W-:Y:S01]  /*2590*/  FMUL.FTZ R3, R0, R7 ;  /* 0x0000000700037220 */ /* 0x000fe20000410000 */
[----:B------:R-:W-:-:S03]  /*25a0*/  FMUL.FTZ R4, R7, 0.5 ;  /* 0x3f00000007047820 */ /* 0x000fc60000410000 */
[----:B------:R-:W-:-:S04]  /*25b0*/  FFMA R0, -R3, R3, R0 ;  /* 0x0000000303007223 */ /* 0x000fc80000000100 */
[----:B------:R-:W-:-:S07]  /*25c0*/  FFMA R3, R0, R4, R3 ;  /* 0x0000000400037223 */ /* 0x000fce0000000003 */
.L_x_330:
        /* <DEDUP_REMOVED lines=21> */
.L_x_331:
[----:B------:R-:W-:Y:S01]  /*2720*/  FMUL.FTZ R3, R0, R7 ;  /* 0x0000000700037220 */ /* 0x000fe20000410000 */
[----:B------:R-:W-:-:S03]  /*2730*/  FMUL.FTZ R4, R7, 0.5 ;  /* 0x3f00000007047820 */ /* 0x000fc60000410000 */
[----:B------:R-:W-:-:S04]  /*2740*/  FFMA R0, -R3, R3, R0 ;  /* 0x0000000303007223 */ /* 0x000fc80000000100 */
[----:B------:R-:W-:-:S07]  /*2750*/  FFMA R3, R0, R4, R3 ;  /* 0x0000000400037223 */ /* 0x000fce0000000003 */
.L_x_332:
        /* <DEDUP_REMOVED lines=21> */
.L_x_333:
[----:B------:R-:W-:Y:S01]  /*28b0*/  FMUL.FTZ R3, R0, R7 ;  /* 0x0000000700037220 */ /* 0x000fe20000410000 */
[----:B------:R-:W-:-:S03]  /*28c0*/  FMUL.FTZ R4, R7, 0.5 ;  /* 0x3f00000007047820 */ /* 0x000fc60000410000 */
[----:B------:R-:W-:-:S04]  /*28d0*/  FFMA R0, -R3, R3, R0 ;  /* 0x0000000303007223 */ /* 0x000fc80000000100 */
[----:B------:R-:W-:-:S07]  /*28e0*/  FFMA R3, R0, R4, R3 ;  /* 0x0000000400037223 */ /* 0x000fce0000000003 */
.L_x_334:
        /* <DEDUP_REMOVED lines=21> */
.L_x_335:
[----:B------:R-:W-:Y:S01]  /*2a40*/  FMUL.FTZ R3, R0, R7 ;  /* 0x0000000700037220 */ /* 0x000fe20000410000 */
[----:B------:R-:W-:-:S03]  /*2a50*/  FMUL.FTZ R4, R7, 0.5 ;  /* 0x3f00000007047820 */ /* 0x000fc60000410000 */
[----:B------:R-:W-:-:S04]  /*2a60*/  FFMA R0, -R3, R3, R0 ;  /* 0x0000000303007223 */ /* 0x000fc80000000100 */
[----:B------:R-:W-:-:S07]  /*2a70*/  FFMA R3, R0, R4, R3 ;  /* 0x0000000400037223 */ /* 0x000fce0000000003 */
.L_x_336:
        /* <DEDUP_REMOVED lines=21> */
.L_x_337:
[----:B------:R-:W-:Y:S01]  /*2bd0*/  FMUL.FTZ R3, R0, R7 ;  /* 0x0000000700037220 */ /* 0x000fe20000410000 */
[----:B------:R-:W-:-:S03]  /*2be0*/  FMUL.FTZ R4, R7, 0.5 ;  /* 0x3f00000007047820 */ /* 0x000fc60000410000 */
[----:B------:R-:W-:-:S04]  /*2bf0*/  FFMA R0, -R3, R3, R0 ;  /* 0x0000000303007223 */ /* 0x000fc80000000100 */
[----:B------:R-:W-:-:S07]  /*2c00*/  FFMA R3, R0, R4, R3 ;  /* 0x0000000400037223 */ /* 0x000fce0000000003 */
.L_x_338:
        /* <DEDUP_REMOVED lines=21> */
.L_x_339:
[----:B------:R-:W-:Y:S01]  /*2d60*/  FMUL.FTZ R3, R0, R7 ;  /* 0x0000000700037220 */ /* 0x000fe20000410000 */
[----:B------:R-:W-:-:S03]  /*2d70*/  FMUL.FTZ R4, R7, 0.5 ;  /* 0x3f00000007047820 */ /* 0x000fc60000410000 */
[----:B------:R-:W-:-:S04]  /*2d80*/  FFMA R0, -R3, R3, R0 ;  /* 0x0000000303007223 */ /* 0x000fc80000000100 */
[----:B------:R-:W-:-:S07]  /*2d90*/  FFMA R3, R0, R4, R3 ;  /* 0x0000000400037223 */ /* 0x000fce0000000003 */
.L_x_340:
[----:B------:R-:W-:Y:S01]  /*2da0*/  UIADD3 UR5, UPT, UPT, UR5, 0x8, URZ ;  /* 0x0000000805057890 */ /* 0x000fe2000fffe0ff */
[----:B------:R-:W-:Y:S01]  /*2db0*/  LDS R4, [UR14+0x1c] ;  /* 0x00001c0eff047984 */ /* 0x000fe20008000800 */
[----:B0-----:R-:W-:Y:S02]  /*2dc0*/  FADD R13, R2, R3 ;  /* 0x00000003020d7221 */ /* 0x001fe40000000000 */
[----:B------:R-:W-:Y:S01]  /*2dd0*/  UISETP.NE.AND UP0, UPT, UR5, UR15, UPT ;  /* 0x0000000f0500728c */ /* 0x000fe2000bf05270 */
[----:B------:R-:W-:Y:S03]  /*2de0*/  LDS R0, [UR13+0x1c] ;  /* 0x00001c0dff007984 */ /* 0x000fe60008000800 */
[----:B------:R-:W-:-:S04]  /*2df0*/  USEL UR6, UR5, URZ, UP0 ;  /* 0x000000ff05067287 */ /* 0x000fc80008000000 */
[----:B------:R-:W-:Y:S02]  /*2e00*/  ULEA UR7, UR6, UR7, 0x2 ;  /* 0x0000000706077291 */ /* 0x000fe4000f8e10ff */
[----:B------:R-:W-:-:S07]  /*2e10*/  ULEA UR6, UR6, UR10, 0x2 ;  /* 0x0000000a06067291 */ /* 0x000fce000f8e10ff */
[----:B------:R-:W0:Y:S04]  /*2e20*/  LDS R11, [UR7] ;  /* 0x00000007ff0b7984 */ /* 0x000e280008000800 */
[----:B------:R-:W1:Y:S01]  /*2e30*/  LDS R7, [UR6] ;  /* 0x00000006ff077984 */ /* 0x000e620008000800 */
[----:B0-----:R-:W-:Y:S01]  /*2e40*/  FADD R4, -R4, R11 ;  /* 0x0000000b04047221 */ /* 0x001fe20000000100 */
[----:B-1----:R-:W-:-:S03]  /*2e50*/  FADD R0, -R0, R7 ;  /* 0x0000000700007221 */ /* 0x002fc60000000100 */
[----:B------:R-:W-:-:S04]  /*2e60*/  FMUL R7, R4, R4 ;  /* 0x0000000404077220 */ /* 0x000fc80000400000 */
[----:B------:R-:W-:-:S04]  /*2e70*/  FFMA R7, R0, R0, R7 ;  /* 0x0000000000077223 */ /* 0x000fc80000000007 */
[----:B------:R-:W-:Y:S01]  /*2e80*/  VIADD R4, R7, 0xf3000000 ;  /* 0xf300000007047836 */ /* 0x000fe20000000000 */
[----:B------:R0:W1:Y:S04]  /*2e90*/  MUFU.RSQ R0, R7 ;  /* 0x0000000700007308 */ /* 0x0000680000001400 */
[----:B------:R-:W-:-:S13]  /*2ea0*/  ISETP.GT.U32.AND P0, PT, R4, 0x727fffff, PT ;  /* 0x727fffff0400780c */ /* 0x000fda0003f04070 */
[----:B01----:R-:W-:Y:S05]  /*2eb0*/  @!P0 BRA `(.L_x_341) ;  /* 0x0000000000148947 */ /* 0x003fea0003800000 */
[----:B------:R-:W-:Y:S02]  /*2ec0*/  MOV R0, R7 ;  /* 0x0000000700007202 */ /* 0x000fe40000000f00 */
[----:B------:R-:W-:-:S07]  /*2ed0*/  MOV R11, 0x2ef0 ;  /* 0x00002ef0000b7802 */ /* 0x000fce0000000f00 */
[----:B------:R-:W-:Y:S05]  /*2ee0*/  CALL.REL.NOINC `($__internal_11_$__cuda_sm20_sqrt_rn_f32_slowpath) ;  /* 0x0000001400587944 */ /* 0x000fea0003c00000 */
[----:B------:R-:W-:Y:S01]  /*2ef0*/  IMAD.MOV.U32 R2, RZ, RZ, R3 ;  /* 0x000000ffff027224 */ /* 0x000fe200078e0003 */
[----:B------:R-:W-:Y:S06]  /*2f00*/  BRA `(.L_x_342) ;  /* 0x0000000000107947 */ /* 0x000fec0003800000 */
.L_x_341:
[----:B------:R-:W-:Y:S01]  /*2f10*/  FMUL.FTZ R2, R7, R0 ;  /* 0x0000000007027220 */ /* 0x000fe20000410000 */
[----:B------:R-:W-:-:S03]  /*2f20*/  FMUL.FTZ R0, R0, 0.5 ;  /* 0x3f00000000007820 */ /* 0x000fc60000410000 */
[----:B------:R-:W-:-:S04]  /*2f30*/  FFMA R3, -R2, R2, R7 ;  /* 0x0000000202037223 */ /* 0x000fc80000000107 */
[----:B------:R-:W-:-:S07]  /*2f40*/  FFMA R2, R3, R0, R2 ;  /* 0x0000000003027223 */ /* 0x000fce0000000002 */
.L_x_342:
[----:B------:R-:W-:Y:S01]  /*2f50*/  UISETP.NE.AND UP0, UPT, UR5, UR4, UPT ;  /* 0x000000040500728c */ /* 0x000fe2000bf05270 */
[----:B------:R-:W-:-:S08]  /*2f60*/  FADD R2, R13, R2 ;  /* 0x000000020d027221 */ /* 0x000fd00000000000 */
[----:B------:R-:W-:Y:S05]  /*2f70*/  BRA.U UP0, `(.L_x_343) ;  /* 0xfffffff100b87547 */ /* 0x000fea000b83ffff */
.L_x_326:
[----:B------:R-:W-:-:S09]  /*2f80*/  UISETP.NE.AND UP0, UPT, UR12, URZ, UPT ;  /* 0x000000ff0c00728c */ /* 0x000fd2000bf05270 */
[----:B------:R-:W-:Y:S05]  /*2f90*/  BRA.U !UP0, `(.L_x_316) ;  /* 0x0000000d08647547 */ /* 0x000fea000b800000 */
[----:B------:R-:W1:Y:S01]  /*2fa0*/  LDCU UR13, c[0x0][0x3bc] ;  /* 0x00007780ff0d77ac */ /* 0x000e620008000800 */
[----:B------:R-:W-:Y:S02]  /*2fb0*/  UISETP.GE.U32.AND UP0, UPT, UR12, 0x4, UPT ;  /* 0x000000040c00788c */ /* 0x000fe4000bf06070 */
[----:B-1----:R-:W-:-:S07]  /*2fc0*/  ULOP3.LUT UR11, UR13, 0x3, URZ, 0xc0, !UPT ;  /* 0x000000030d0b7892 */ /* 0x002fce000f8ec0ff */
[----:B------:R-:W-:Y:S05]  /*2fd0*/  BRA.U !UP0, `(.L_x_344) ;  /* 0x0000000508c07547 */ /* 0x000fea000b800000 */
[----:B------:R-:W1:Y:S01]  /*2fe0*/  S2UR UR7, SR_CgaCtaId ;  /* 0x00000000000779c3 */ /* 0x000e620000008800 */
[----:B------:R-:W-:Y:S01]  /*2ff0*/  UIADD3 UR5, UPT, UPT, UR4, 0x1, URZ ;  /* 0x0000000104057890 */ /* 0x000fe2000fffe0ff */
[----:B------:R-:W-:Y:S02]  /*3000*/  UMOV UR6, 0x400 ;  /* 0x0000040000067882 */ /* 0x000fe40000000000 */
[----:B------:R-:W-:Y:S02]  /*3010*/  UIADD3 UR10, UPT, UPT, UR6, 0x190, URZ ;  /* 0x00000190060a7890 */ /* 0x000fe4000fffe0ff */
[----:B------:R-:W-:-:S04]  /*3020*/  UISETP.NE.AND UP0, UPT, UR5, UR13, UPT ;  /* 0x0000000d0500728c */ /* 0x000fc8000bf05270 */
[----:B------:R-:W-:Y:S02]  /*3030*/  USEL UR5, UR5, URZ, UP0 ;  /* 0x000000ff05057287 */ /* 0x000fe40008000000 */
[----:B-1----:R-:W-:Y:S02]  /*3040*/  ULEA UR10, UR7, UR10, 0x18 ;  /* 0x0000000a070a7291 */ /* 0x002fe4000f8ec0ff */
[----:B------:R-:W-:Y:S02]  /*3050*/  ULEA UR7, UR7, UR6, 0x18 ;  /* 0x0000000607077291 */ /* 0x000fe4000f8ec0ff */
[----:B------:R-:W-:Y:S02]  /*3060*/  ULEA UR13, UR4, UR10, 0x2 ;  /* 0x0000000a040d7291 */ /* 0x000fe4000f8e10ff */
[----:B------:R-:W-:Y:S02]  /*3070*/  ULEA UR6, UR5, UR10, 0x2 ;  /* 0x0000000a05067291 */ /* 0x000fe4000f8e10ff */
[----:B------:R-:W-:-:S02]  /*3080*/  ULEA UR12, UR4, UR7, 0x2 ;  /* 0x00000007040c7291 */ /* 0x000fc4000f8e10ff */
[----:B------:R-:W-:-:S03]  /*3090*/  ULEA UR5, UR5, UR7, 0x2 ;  /* 0x0000000705057291 */ /* 0x000fc6000f8e10ff */
[----:B------:R-:W-:Y:S04]  /*30a0*/  LDS R3, [UR13] ;  /* 0x0000000dff037984 */ /* 0x000fe80008000800 */
[----:B------:R-:W1:Y:S04]  /*30b0*/  LDS R4, [UR6] ;  /* 0x00000006ff047984 */ /* 0x000e680008000800 */
[----:B------:R-:W-:Y:S04]  /*30c0*/  LDS R0, [UR12] ;  /* 0x0000000cff007984 */ /* 0x000fe80008000800 */
[----:B------:R-:W2:Y:S01]  /*30d0*/  LDS R7, [UR5] ;  /* 0x00000005ff077984 */ /* 0x000ea20008000800 */
[----:B-1----:R-:W-:-:S04]  /*30e0*/  FADD R3, -R3, R4 ;  /* 0x0000000403037221 */ /* 0x002fc80000000100 */
[----:B------:R-:W-:Y:S01]  /*30f0*/  FMUL R3, R3, R3 ;  /* 0x0000000303037220 */ /* 0x000fe20000400000 */
[----:B--2---:R-:W-:-:S04]  /*3100*/  FADD R0, -R0, R7 ;  /* 0x0000000700007221 */ /* 0x004fc80000000100 */
        /* <DEDUP_REMOVED lines=8> */
.L_x_345:
[----:B------:R-:W-:Y:S01]  /*3190*/  FMUL.FTZ R3, R0, R7 ;  /* 0x0000000700037220 */ /* 0x000fe20000410000 */
[----:B------:R-:W-:-:S03]  /*31a0*/  FMUL.FTZ R4, R7, 0.5 ;  /* 0x3f00000007047820 */ /* 0x000fc60000410000 */
[----:B------:R-:W-:-:S04]  /*31b0*/  FFMA R0, -R3, R3, R0 ;  /* 0x0000000303007223 */ /* 0x000fc80000000100 */
[----:B------:R-:W-:-:S07]  /*31c0*/  FFMA R3, R0, R4, R3 ;  /* 0x0000000400037223 */ /* 0x000fce0000000003 */
.L_x_346:
        /* <DEDUP_REMOVED lines=22> */
.L_x_347:
[----:B------:R-:W-:Y:S01]  /*3330*/  FMUL.FTZ R3, R0, R7 ;  /* 0x0000000700037220 */ /* 0x000fe20000410000 */
[----:B------:R-:W-:-:S03]  /*3340*/  FMUL.FTZ R4, R7, 0.5 ;  /* 0x3f00000007047820 */ /* 0x000fc60000410000 */
[----:B------:R-:W-:-:S04]  /*3350*/  FFMA R0, -R3, R3, R0 ;  /* 0x0000000303007223 */ /* 0x000fc80000000100 */
[----:B------:R-:W-:-:S07]  /*3360*/  FFMA R3, R0, R4, R3 ;  /* 0x0000000400037223 */ /* 0x000fce0000000003 */
.L_x_348:
        /* <DEDUP_REMOVED lines=22> */
.L_x_349:
[----:B------:R-:W-:Y:S01]  /*34d0*/  FMUL.FTZ R3, R0, R7 ;  /* 0x0000000700037220 */ /* 0x000fe20000410000 */
[----:B------:R-:W-:-:S03]  /*34e0*/  FMUL.FTZ R4, R7, 0.5 ;  /* 0x3f00000007047820 */ /* 0x000fc60000410000 */
[----:B------:R-:W-:-:S04]  /*34f0*/  FFMA R0, -R3, R3, R0 ;  /* 0x0000000303007223 */ /* 0x000fc80000000100 */
[----:B------:R-:W-:-:S07]  /*3500*/  FFMA R3, R0, R4, R3 ;  /* 0x0000000400037223 */ /* 0x000fce0000000003 */
.L_x_350:
[----:B------:R-:W1:Y:S01]  /*3510*/  LDCU UR5, c[0x0][0x3bc] ;  /* 0x00007780ff0577ac */ /* 0x000e620008000800 */
[----:B------:R-:W-:Y:S01]  /*3520*/  LDS R4, [UR13+0xc] ;  /* 0x00000c0dff047984 */ /* 0x000fe20008000800 */
[----:B0-----:R-:W-:Y:S01]  /*3530*/  FADD R13, R2, R3 ;  /* 0x00000003020d7221 */ /* 0x001fe20000000000 */
[----:B------:R-:W-:Y:S02]  /*3540*/  UIADD3 UR4, UPT, UPT, UR4, 0x4, URZ ;  /* 0x0000000404047890 */ /* 0x000fe4000fffe0ff */
[----:B------:R-:W-:Y:S02]  /*3550*/  LDS R0, [UR12+0xc] ;  /* 0x00000c0cff007984 */ /* 0x000fe40008000800 */
[----:B-1----:R-:W-:-:S04]  /*3560*/  UISETP.NE.AND UP0, UPT, UR4, UR5, UPT ;  /* 0x000000050400728c */ /* 0x002fc8000bf05270 */
        /* <DEDUP_REMOVED lines=18> */
.L_x_351:
[----:B------:R-:W-:Y:S01]  /*3690*/  FMUL.FTZ R2, R7, R0 ;  /* 0x0000000007027220 */ /* 0x000fe20000410000 */
[----:B------:R-:W-:-:S03]  /*36a0*/  FMUL.FTZ R0, R0, 0.5 ;  /* 0x3f00000000007820 */ /* 0x000fc60000410000 */
[----:B------:R-:W-:-:S04]  /*36b0*/  FFMA R3, -R2, R2, R7 ;  /* 0x0000000202037223 */ /* 0x000fc80000000107 */
[----:B------:R-:W-:-:S07]  /*36c0*/  FFMA R2, R3, R0, R2 ;  /* 0x0000000003027223 */ /* 0x000fce0000000002 */
.L_x_352:
[----:B------:R-:W-:-:S07]  /*36d0*/  FADD R2, R13, R2 ;  /* 0x000000020d027221 */ /* 0x000fce0000000000 */
.L_x_344:
[----:B------:R-:W-:-:S09]  /*36e0*/  UISETP.NE.AND UP0, UPT, UR11, URZ, UPT ;  /* 0x000000ff0b00728c */ /* 0x000fd2000bf05270 */
[----:B------:R-:W-:Y:S05]  /*36f0*/  BRA.U !UP0, `(.L_x_316) ;  /* 0x00000005088c7547 */ /* 0x000fea000b800000 */
[----:B------:R-:W-:-:S09]  /*3700*/  UISETP.NE.AND UP0, UPT, UR11, 0x1, UPT ;  /* 0x000000010b00788c */ /* 0x000fd2000bf05270 */
[----:B------:R-:W-:Y:S05]  /*3710*/  BRA.U !UP0, `(.L_x_353) ;  /* 0x0000000108f47547 */ /* 0x000fea000b800000 */
[----:B------:R-:W1:Y:S01]  /*3720*/  S2UR UR6, SR_CgaCtaId ;  /* 0x00000000000679c3 */ /* 0x000e620000008800 */
[----:B------:R-:W2:Y:S01]  /*3730*/  LDCU UR11, c[0x0][0x3bc] ;  /* 0x00007780ff0b77ac */ /* 0x000ea20008000800 */
[----:B------:R-:W-:Y:S01]  /*3740*/  UIADD3 UR10, UPT, UPT, UR4, 0x1, URZ ;  /* 0x00000001040a7890 */ /* 0x000fe2000fffe0ff */
[----:B------:R-:W-:Y:S02]  /*3750*/  UMOV UR5, 0x400 ;  /* 0x0000040000057882 */ /* 0x000fe40000000000 */
[----:B------:R-:W-:Y:S02]  /*3760*/  UIADD3 UR7, UPT, UPT, UR5, 0x190, URZ ;  /* 0x0000019005077890 */ /* 0x000fe4000fffe0ff */
[----:B--2---:R-:W-:-:S04]  /*3770*/  UISETP.NE.AND UP0, UPT, UR10, UR11, UPT ;  /* 0x0000000b0a00728c */ /* 0x004fc8000bf05270 */
        /* <DEDUP_REMOVED lines=22> */
.L_x_354:
[----:B------:R-:W-:Y:S01]  /*38e0*/  FMUL.FTZ R3, R0, R7 ;  /* 0x0000000700037220 */ /* 0x000fe20000410000 */
[----:B------:R-:W-:-:S03]  /*38f0*/  FMUL.FTZ R4, R7, 0.5 ;  /* 0x3f00000007047820 */ /* 0x000fc60000410000 */
[----:B------:R-:W-:-:S04]  /*3900*/  FFMA R0, -R3, R3, R0 ;  /* 0x0000000303007223 */ /* 0x000fc80000000100 */
[----:B------:R-:W-:-:S07]  /*3910*/  FFMA R3, R0, R4, R3 ;  /* 0x0000000400037223 */ /* 0x000fce0000000003 */
.L_x_355:
        /* <DEDUP_REMOVED lines=24> */
.L_x_356:
[----:B------:R-:W-:Y:S01]  /*3aa0*/  FMUL.FTZ R2, R7, R0 ;  /* 0x0000000007027220 */ /* 0x000fe20000410000 */
[----:B------:R-:W-:-:S03]  /*3ab0*/  FMUL.FTZ R0, R0, 0.5 ;  /* 0x3f00000000007820 */ /* 0x000fc60000410000 */
[----:B------:R-:W-:-:S04]  /*3ac0*/  FFMA R3, -R2, R2, R7 ;  /* 0x0000000202037223 */ /* 0x000fc80000000107 */
[----:B------:R-:W-:-:S07]  /*3ad0*/  FFMA R2, R3, R0, R2 ;  /* 0x0000000003027223 */ /* 0x000fce0000000002 */
.L_x_357:
[----:B------:R-:W-:-:S07]  /*3ae0*/  FADD R2, R13, R2 ;  /* 0x000000020d027221 */ /* 0x000fce0000000000 */
.L_x_353:
[----:B------:R-:W1:Y:S02]  /*3af0*/  LDCU UR11, c[0x0][0x3bc] ;  /* 0x00007780ff0b77ac */ /* 0x000e640008000800 */
[----:B-1----:R-:W-:-:S04]  /*3b00*/  ULOP3.LUT UR5, UR11, 0x1, URZ, 0xc0, !UPT ;  /* 0x000000010b057892 */ /* 0x002fc8000f8ec0ff */
[----:B------:R-:W-:-:S09]  /*3b10*/  UISETP.NE.U32.AND UP0, UPT, UR5, 0x1, UPT ;  /* 0x000000010500788c */ /* 0x000fd2000bf05070 */
[----:B------:R-:W-:Y:S05]  /*3b20*/  BRA.U UP0, `(.L_x_316) ;  /* 0x0000000100807547 */ /* 0x000fea000b800000 */
        /* <DEDUP_REMOVED lines=27> */
.L_x_358:
[----:B------:R-:W-:Y:S01]  /*3ce0*/  FMUL.FTZ R3, R0, R7 ;  /* 0x0000000700037220 */ /* 0x000fe20000410000 */
[----:B------:R-:W-:-:S03]  /*3cf0*/  FMUL.FTZ R4, R7, 0.5 ;  /* 0x3f00000007047820 */ /* 0x000fc60000410000 */
[----:B------:R-:W-:-:S04]  /*3d00*/  FFMA R0, -R3, R3, R0 ;  /* 0x0000000303007223 */ /* 0x000fc80000000100 */
[----:B------:R-:W-:-:S07]  /*3d10*/  FFMA R3, R0, R4, R3 ;  /* 0x0000000400037223 */ /* 0x000fce0000000003 */
.L_x_359:
[----:B------:R-:W-:-:S07]  /*3d20*/  FADD R2, R2, R3 ;  /* 0x0000000302027221 */ /* 0x000fce0000000000 */
.L_x_316:
[----:B------:R-:W1:Y:S01]  /*3d30*/  MUFU.RCP R0, R5 ;  /* 0x0000000500007308 */ /* 0x000e620000001000 */
[----:B------:R-:W-:Y:S07]  /*3d40*/  BSSY.RECONVERGENT B0, `(.L_x_360) ;  /* 0x000000d000007945 */ /* 0x000fee0003800200 */
[----:B------:R-:W2:Y:S01]  /*3d50*/  FCHK P0, R2, R5 ;  /* 0x0000000502007302 */ /* 0x000ea20000000000 */
[----:B-1----:R-:W-:-:S04]  /*3d60*/  FFMA R3, -R5, R0, 1 ;  /* 0x3f80000005037423 */ /* 0x002fc80000000100 */
[----:B------:R-:W-:-:S04]  /*3d70*/  FFMA R0, R0, R3, R0 ;  /* 0x0000000300007223 */ /* 0x000fc80000000000 */
[----:B------:R-:W-:-:S04]  /*3d80*/  FFMA R3, R0, R2, RZ ;  /* 0x0000000200037223 */ /* 0x000fc800000000ff */
[----:B------:R-:W-:-:S04]  /*3d90*/  FFMA R4, -R5, R3, R2 ;  /* 0x0000000305047223 */ /* 0x000fc80000000102 */
[----:B------:R-:W-:Y:S01]  /*3da0*/  FFMA R7, R0, R4, R3 ;  /* 0x0000000400077223 */ /* 0x000fe20000000003 */
[----:B--2---:R-:W-:Y:S06]  /*3db0*/  @!P0 BRA `(.L_x_361) ;  /* 0x0000000000148947 */ /* 0x004fec0003800000 */
[----:B------:R-:W-:Y:S01]  /*3dc0*/  IMAD.MOV.U32 R0, RZ, RZ, R2 ;  /* 0x000000ffff007224 */ /* 0x000fe200078e0002 */
[----:B------:R-:W-:Y:S02]  /*3dd0*/  MOV R3, R5 ;  /* 0x0000000500037202 */ /* 0x000fe40000000f00 */
[----:B------:R-:W-:-:S07]  /*3de0*/  MOV R4, 0x3e00 ;  /* 0x00003e0000047802 */ /* 0x000fce0000000f00 */
[----:B0-----:R-:W-:Y:S05]  /*3df0*/  CALL.REL.NOINC `($__internal_12_$__cuda_sm3x_div_rn_noftz_f32_slowpath) ;  /* 0x0000000400ec7944 */ /* 0x001fea0003c00000 */
[----:B------:R-:W-:-:S07]  /*3e00*/  IMAD.MOV.U32 R7, RZ, RZ, R0 ;  /* 0x000000ffff077224 */ /* 0x000fce00078e0000 */
.L_x_361:
[----:B------:R-:W-:Y:S05]  /*3e10*/  BSYNC.RECONVERGENT B0 ;  /* 0x0000000000007941 */ /* 0x000fea0003800200 */
.L_x_360:
[----:B------:R-:W1:Y:S01]  /*3e20*/  LDC.64 R2, c[0x0][0x380] ;  /* 0x0000e000ff027b82 */ /* 0x000e620000000a00 */
[----:B------:R-:W2:Y:S02]  /*3e30*/  LDCU UR4, c[0x0][0x388] ;  /* 0x00007100ff0477ac */ /* 0x000ea40008000800 */
[----:B--2---:R-:W-:-:S04]  /*3e40*/  IMAD R9, R8, UR4, R9 ;  /* 0x0000000408097c24 */ /* 0x004fc8000f8e0209 */
[----:B-1----:R-:W-:-:S05]  /*3e50*/  IMAD.WIDE R2, R9, 0x4, R2 ;  /* 0x0000000409027825 */ /* 0x002fca00078e0202 */
[----:B------:R-:W-:Y:S01]  /*3e60*/  STG.E desc[UR8][R2.64], R7 ;  /* 0x0000000702007986 */ /* 0x000fe2000c101908 */
[----:B------:R-:W-:Y:S05]  /*3e70*/  EXIT ;  /* 0x000000000000794d */ /* 0x000fea0003800000 */
        .weak           $__internal_10_$__cuda_sm20_div_rn_f64_full
        .type           $__internal_10_$__cuda_sm20_div_rn_f64_full,@function
        .size           $__internal_10_$__cuda_sm20_div_rn_f64_full,($__internal_11_$__cuda_sm20_sqrt_rn_f32_slowpath - $__internal_10_$__cuda_sm20_div_rn_f64_full)
$__internal_10_$__cuda_sm20_div_rn_f64_full:
[C---:B------:R-:W-:Y:S01]  /*3e80*/  FSETP.GEU.AND P0, PT, |R5|.reuse, 1.469367938527859385e-39, PT ;  /* 0x001000000500780b */ /* 0x040fe20003f0e200 */
[----:B------:R-:W-:Y:S01]  /*3e90*/  IMAD.MOV.U32 R18, RZ, RZ, 0x1 ;  /* 0x00000001ff127424 */ /* 0x000fe200078e00ff */
[C---:B------:R-:W-:Y:S02]  /*3ea0*/  LOP3.LUT R12, R5.reuse, 0x800fffff, RZ, 0xc0, !PT ;  /* 0x800fffff050c7812 */ /* 0x040fe400078ec0ff */
[----:B------:R-:W-:Y:S02]  /*3eb0*/  LOP3.LUT R23, R5, 0x7ff00000, RZ, 0xc0, !PT ;  /* 0x7ff0000005177812 */ /* 0x000fe400078ec0ff */
[----:B------:R-:W-:Y:S02]  /*3ec0*/  LOP3.LUT R13, R12, 0x3ff00000, RZ, 0xfc, !PT ;  /* 0x3ff000000c0d7812 */ /* 0x000fe400078efcff */
[----:B------:R-:W-:-:S05]  /*3ed0*/  MOV R12, R4 ;  /* 0x00000004000c7202 */ /* 0x000fca0000000f00 */
        /* <DEDUP_REMOVED lines=10> */
[----:B------:R-:W-:Y:S01]  /*3f80*/  ISETP.GE.U32.AND P1, PT, R10, R23, PT ;  /* 0x000000170a00720c */ /* 0x000fe20003f26070 */
[----:B------:R-:W-:-:S03]  /*3f90*/  IMAD.MOV.U32 R24, RZ, RZ, R10 ;  /* 0x000000ffff187224 */ /* 0x000fc600078e000a */
        /* <DEDUP_REMOVED lines=14> */
.L_x_362:
[----:B------:R-:W-:Y:S01]  /*4080*/  VIADD R26, R24, 0xffffffff ;  /* 0xffffffff181a7836 */ /* 0x000fe20000000000 */
[----:B------:R-:W-:Y:S01]  /*4090*/  MOV R25, R23 ;  /* 0x0000001700197202 */ /* 0x000fe20000000f00 */
[----:B------:R-:W-:Y:S01]  /*40a0*/  DMUL R20, R18, R16 ;  /* 0x0000001012147228 */ /* 0x000fe20000000000 */
[----:B------:R-:W-:Y:S02]  /*40b0*/  @!P0 LOP3.LUT R25, R13, 0x7ff00000, RZ, 0xc0, !PT ;  /* 0x7ff000000d198812 */ /* 0x000fe400078ec0ff */
[----:B------:R-:W-:Y:S02]  /*40c0*/  ISETP.GT.U32.AND P0, PT, R26, 0x7feffffe, PT ;  /* 0x7feffffe1a00780c */ /* 0x000fe40003f04070 */
[----:B------:R-:W-:-:S03]  /*40d0*/  IADD3 R26, PT, PT, R25, -0x1, RZ ;  /* 0xffffffff191a7810 */ /* 0x000fc60007ffe0ff */
[----:B------:R-:W-:Y:S01]  /*40e0*/  DFMA R22, R20, -R12, R16 ;  /* 0x8000000c1416722b */ /* 0x000fe20000000010 */
[----:B------:R-:W-:-:S07]  /*40f0*/  ISETP.GT.U32.OR P0, PT, R26, 0x7feffffe, P0 ;  /* 0x7feffffe1a00780c */ /* 0x000fce0000704470 */
[----:B------:R-:W-:-:S06]  /*4100*/  DFMA R22, R18, R22, R20 ;  /* 0x000000161216722b */ /* 0x000fcc0000000014 */
[----:B------:R-:W-:Y:S05]  /*4110*/  @P0 BRA `(.L_x_363) ;  /* 0x00000000006c0947 */ /* 0x000fea0003800000 */
[----:B------:R-:W-:Y:S01]  /*4120*/  LOP3.LUT R3, R5, 0x7ff00000, RZ, 0xc0, !PT ;  /* 0x7ff0000005037812 */ /* 0x000fe200078ec0ff */
[----:B------:R-:W-:-:S03]  /*4130*/  IMAD.MOV.U32 R20, RZ, RZ, RZ ;  /* 0x000000ffff147224 */ /* 0x000fc600078e00ff */
        /* <DEDUP_REMOVED lines=25> */
.L_x_363:
        /* <DEDUP_REMOVED lines=11> */
[----:B------:R-:W-:Y:S01]  /*4380*/  @P0 LOP3.LUT R2, R19, 0x7ff00000, RZ, 0xfc, !PT ;  /* 0x7ff0000013020812 */ /* 0x000fe200078efcff */
[----:B------:R-:W-:Y:S01]  /*4390*/  @!P0 IMAD.MOV.U32 R18, RZ, RZ, RZ ;  /* 0x000000ffff128224 */ /* 0x000fe200078e00ff */
[----:B------:R-:W-:-:S03]  /*43a0*/  @P0 MOV R18, RZ ;  /* 0x000000ff00120202 */ /* 0x000fc60000000f00 */
[----:B------:R-:W-:Y:S01]  /*43b0*/  @P0 IMAD.MOV.U32 R19, RZ, RZ, R2 ;  /* 0x000000ffff130224 */ /* 0x000fe200078e0002 */
[----:B------:R-:W-:Y:S06]  /*43c0*/  BRA `(.L_x_364) ;  /* 0x0000000000147947 */ /* 0x000fec0003800000 */
.L_x_366:
[----:B------:R-:W-:Y:S02]  /*43d0*/  LOP3.LUT R19, R5, 0x80000, RZ, 0xfc, !PT ;  /* 0x0008000005137812 */ /* 0x000fe400078efcff */
[----:B------:R-:W-:Y:S01]  /*43e0*/  MOV R18, R4 ;  /* 0x0000000400127202 */ /* 0x000fe20000000f00 */
[----:B------:R-:W-:Y:S06]  /*43f0*/  BRA `(.L_x_364) ;  /* 0x0000000000087947 */ /* 0x000fec0003800000 */
.L_x_365:
[----:B------:R-:W-:Y:S01]  /*4400*/  LOP3.LUT R19, R3, 0x80000, RZ, 0xfc, !PT ;  /* 0x0008000003137812 */ /* 0x000fe200078efcff */
[----:B------:R-:W-:-:S07]  /*4410*/  IMAD.MOV.U32 R18, RZ, RZ, R2 ;  /* 0x000000ffff127224 */ /* 0x000fce00078e0002 */
.L_x_364:
[----:B------:R-:W-:Y:S01]  /*4420*/  MOV R2, R0 ;  /* 0x0000000000027202 */ /* 0x000fe20000000f00 */
[----:B------:R-:W-:-:S04]  /*4430*/  IMAD.MOV.U32 R3, RZ, RZ, 0x0 ;  /* 0x00000000ff037424 */ /* 0x000fc800078e00ff */
[----:B------:R-:W-:Y:S05]  /*4440*/  RET.REL.NODEC R2 `(_Z12integrate_pnPfiifffffffffffibffff) ;  /* 0xffffffb802ec7950 */ /* 0x000fea0003c3ffff */
        .weak           $__internal_11_$__cuda_sm20_sqrt_rn_f32_slowpath
        .type           $__internal_11_$__cuda_sm20_sqrt_rn_f32_slowpath,@function
        .size           $__internal_11_$__cuda_sm20_sqrt_rn_f32_slowpath,($__internal_12_$__cuda_sm3x_div_rn_noftz_f32_slowpath - $__internal_11_$__cuda_sm20_sqrt_rn_f32_slowpath)
$__internal_11_$__cuda_sm20_sqrt_rn_f32_slowpath:
        /* <DEDUP_REMOVED lines=19> */
.L_x_367:
[----:B------:R-:W-:Y:S02]  /*4580*/  HFMA2 R7, -RZ, RZ, 0, 0 ;  /* 0x00000000ff077431 */ /* 0x000fe400000001ff */
[----:B------:R-:W-:-:S04]  /*4590*/  IMAD.MOV.U32 R6, RZ, RZ, R11 ;  /* 0x000000ffff067224 */ /* 0x000fc800078e000b */
[----:B------:R-:W-:Y:S05]  /*45a0*/  RET.REL.NODEC R6 `(_Z12integrate_pnPfiifffffffffffibffff) ;  /* 0xffffffb806947950 */ /* 0x000fea0003c3ffff */
        .weak           $__internal_12_$__cuda_sm3x_div_rn_noftz_f32_slowpath
        .type           $__internal_12_$__cuda_sm3x_div_rn_noftz_f32_slowpath,@function
        .size           $__internal_12_$__cuda_sm3x_div_rn_noftz_f32_slowpath,(.L_x_392 - $__internal_12_$__cuda_sm3x_div_rn_noftz_f32_slowpath)
$__internal_12_$__cuda_sm3x_div_rn_noftz_f32_slowpath:
[----:B------:R-:W-:Y:S01]  /*45b0*/  SHF.R.U32.HI R10, RZ, 0x17, R3 ;  /* 0x00000017ff0a7819 */ /* 0x000fe20000011603 */
[----:B------:R-:W-:Y:S01]  /*45c0*/  BSSY.RECONVERGENT B1, `(.L_x_368) ;  /* 0x0000062000017945 */ /* 0x000fe20003800200 */
[----:B------:R-:W-:Y:S02]  /*45d0*/  SHF.R.U32.HI R6, RZ, 0x17, R0 ;  /* 0x00000017ff067819 */ /* 0x000fe40000011600 */
[----:B------:R-:W-:Y:S02]  /*45e0*/  LOP3.LUT R10, R10, 0xff, RZ, 0xc0, !PT ;  /* 0x000000ff0a0a7812 */ /* 0x000fe400078ec0ff */
[----:B------:R-:W-:-:S03]  /*45f0*/  LOP3.LUT R14, R6, 0xff, RZ, 0xc0, !PT ;  /* 0x000000ff060e7812 */ /* 0x000fc600078ec0ff */
[----:B------:R-:W-:Y:S01]  /*4600*/  VIADD R13, R10, 0xffffffff ;  /* 0xffffffff0a0d7836 */ /* 0x000fe20000000000 */
[----:B------:R-:W-:-:S04]  /*4610*/  IADD3 R12, PT, PT, R14, -0x1, RZ ;  /* 0xffffffff0e0c7810 */ /* 0x000fc80007ffe0ff */
        /* <DEDUP_REMOVED lines=23> */
[----:B------:R-:W-:Y:S02]  /*4790*/  @!P0 IMAD.MOV.U32 R6, RZ, RZ, -0x40 ;  /* 0xffffffc0ff068424 */ /* 0x000fe400078e00ff */
[----:B------:R-:W-:Y:S01]  /*47a0*/  @!P0 FFMA R0, R0, 1.84467440737095516160e+19, RZ ;  /* 0x5f80000000008823 */ /* 0x000fe200000000ff */
[----:B------:R-:W-:Y:S02]  /*47b0*/  @!P1 FFMA R3, R3, 1.84467440737095516160e+19, RZ ;  /* 0x5f80000003039823 */ /* 0x000fe400000000ff */
[----:B------:R-:W-:-:S07]  /*47c0*/  @!P1 IADD3 R6, PT, PT, R6, 0x40, RZ ;  /* 0x0000004006069810 */ /* 0x000fce0007ffe0ff */
.L_x_369:
[----:B------:R-:W-:Y:S01]  /*47d0*/  LEA R12, R10, 0xc0800000, 0x17 ;  /* 0xc08000000a0c7811 */ /* 0x000fe200078eb8ff */
[----:B------:R-:W-:Y:S04]  /*47e0*/  BSSY.RECONVERGENT B2, `(.L_x_374) ;  /* 0x0000036000027945 */ /* 0x000fe80003800200 */
[----:B------:R-:W-:Y:S01]  /*47f0*/  IMAD.IADD R12, R3, 0x1, -R12 ;  /* 0x00000001030c7824 */ /* 0x000fe200078e0a0c */
[----:B------:R-:W-:-:S03]  /*4800*/  IADD3 R3, PT, PT, R14, -0x7f, RZ ;  /* 0xffffff810e037810 */ /* 0x000fc60007ffe0ff */
[----:B------:R-:W0:Y:S01]  /*4810*/  MUFU.RCP R13, R12 ;  /* 0x0000000c000d7308 */ /* 0x000e220000001000 */
[----:B------:R-:W-:Y:S01]  /*4820*/  FADD.FTZ R15, -R12, -RZ ;  /* 0x800000ff0c0f7221 */ /* 0x000fe20000010100 */
[----:B------:R-:W-:-:S03]  /*4830*/  IMAD R0, R3, -0x800000, R0 ;  /* 0xff80000003007824 */ /* 0x000fc600078e0200 */
        /* <DEDUP_REMOVED lines=23> */
[----:B------:R-:W-:Y:S01]  /*49b0*/  IADD3 R13, PT, PT, R12, 0x20, RZ ;  /* 0x000000200c0d7810 */ /* 0x000fe20007ffe0ff */
[-CC-:B------:R-:W-:Y:S01]  /*49c0*/  FFMA.RM R6, R16, R14.reuse, R17.reuse ;  /* 0x0000000e10067223 */ /* 0x180fe20000004011 */
[----:B------:R-:W-:Y:S02]  /*49d0*/  ISETP.NE.AND P2, PT, R12, RZ, PT ;  /* 0x000000ff0c00720c */ /* 0x000fe40003f45270 */
[----:B------:R-:W-:Y:S01]  /*49e0*/  LOP3.LUT R10, R3, 0x7fffff, RZ, 0xc0, !PT ;  /* 0x007fffff030a7812 */ /* 0x000fe200078ec0ff */
[----:B------:R-:W-:Y:S01]  /*49f0*/  FFMA.RP R3, R16, R14, R17 ;  /* 0x0000000e10037223 */ /* 0x000fe20000008011 */
[----:B------:R-:W-:Y:S01]  /*4a00*/  ISETP.NE.AND P1, PT, R12, RZ, PT ;  /* 0x000000ff0c00720c */ /* 0x000fe20003f25270 */
[----:B------:R-:W-:Y:S01]  /*4a10*/  IMAD.MOV R12, RZ, RZ, -R12 ;  /* 0x000000ffff0c7224 */ /* 0x000fe200078e0a0c */
[----:B------:R-:W-:Y:S02]  /*4a20*/  LOP3.LUT R10, R10, 0x800000, RZ, 0xfc, !PT ;  /* 0x008000000a0a7812 */ /* 0x000fe400078efcff */
[----:B------:R-:W-:-:S02]  /*4a30*/  FSETP.NEU.FTZ.AND P0, PT, R3, R6, PT ;  /* 0x000000060300720b */ /* 0x000fc40003f1d000 */
[----:B------:R-:W-:Y:S02]  /*4a40*/  SHF.L.U32 R13, R10, R13, RZ ;  /* 0x0000000d0a0d7219 */ /* 0x000fe400000006ff */
[----:B------:R-:W-:Y:S02]  /*4a50*/  SEL R3, R12, RZ, P2 ;  /* 0x000000ff0c037207 */ /* 0x000fe40001000000 */
[----:B------:R-:W-:Y:S02]  /*4a60*/  ISETP.NE.AND P1, PT, R13, RZ, P1 ;  /* 0x000000ff0d00720c */ /* 0x000fe40000f25270 */
[----:B------:R-:W-:Y:S02]  /*4a70*/  SHF.R.U32.HI R3, RZ, R3, R10 ;  /* 0x00000003ff037219 */ /* 0x000fe4000001160a */
[----:B------:R-:W-:Y:S02]  /*4a80*/  PLOP3.LUT P0, PT, P0, P1, PT, 0xf8, 0x8f ;  /* 0x00000000008f781c */ /* 0x000fe40000703f70 */
[----:B------:R-:W-:-:S02]  /*4a90*/  SHF.R.U32.HI R13, RZ, 0x1, R3 ;  /* 0x00000001ff0d7819 */ /* 0x000fc40000011603 */
[----:B------:R-:W-:-:S04]  /*4aa0*/  SEL R6, RZ, 0x1, !P0 ;  /* 0x00000001ff067807 */ /* 0x000fc80004000000 */
[----:B------:R-:W-:-:S04]  /*4ab0*/  LOP3.LUT R6, R6, 0x1, R13, 0xf8, !PT ;  /* 0x0000000106067812 */ /* 0x000fc800078ef80d */
[----:B------:R-:W-:-:S04]  /*4ac0*/  LOP3.LUT R6, R6, R3, RZ, 0xc0, !PT ;  /* 0x0000000306067212 */ /* 0x000fc800078ec0ff */
[----:B------:R-:W-:-:S04]  /*4ad0*/  IADD3 R13, PT, PT, R13, R6, RZ ;  /* 0x000000060d0d7210 */ /* 0x000fc80007ffe0ff */
[----:B------:R-:W-:Y:S01]  /*4ae0*/  LOP3.LUT R0, R13, R0, RZ, 0xfc, !PT ;  /* 0x000000000d007212 */ /* 0x000fe200078efcff */
[----:B------:R-:W-:Y:S06]  /*4af0*/  BRA `(.L_x_377) ;  /* 0x0000000000107947 */ /* 0x000fec0003800000 */
.L_x_376:
[----:B------:R-:W-:-:S04]  /*4b00*/  LOP3.LUT R0, R0, 0x80000000, RZ, 0xc0, !PT ;  /* 0x8000000000007812 */ /* 0x000fc800078ec0ff */
[----:B------:R-:W-:Y:S01]  /*4b10*/  LOP3.LUT R0, R0, 0x7f800000, RZ, 0xfc, !PT ;  /* 0x7f80000000007812 */ /* 0x000fe200078efcff */
[----:B------:R-:W-:Y:S06]  /*4b20*/  BRA `(.L_x_377) ;  /* 0x0000000000047947 */ /* 0x000fec0003800000 */
.L_x_375:
[----:B------:R-:W-:-:S07]  /*4b30*/  IMAD R0, R13, 0x800000, R0 ;  /* 0x008000000d007824 */ /* 0x000fce00078e0200 */
.L_x_377:
[----:B------:R-:W-:Y:S05]  /*4b40*/  BSYNC.RECONVERGENT B2 ;  /* 0x0000000000027941 */ /* 0x000fea0003800200 */
.L_x_374:
[----:B------:R-:W-:Y:S05]  /*4b50*/  BRA `(.L_x_378) ;  /* 0x0000000000207947 */ /* 0x000fea0003800000 */
.L_x_373:
[----:B------:R-:W-:-:S04]  /*4b60*/  LOP3.LUT R0, R3, 0x80000000, R0, 0x48, !PT ;  /* 0x8000000003007812 */ /* 0x000fc800078e4800 */
[----:B------:R-:W-:Y:S01]  /*4b70*/  LOP3.LUT R0, R0, 0x7f800000, RZ, 0xfc, !PT ;  /* 0x7f80000000007812 */ /* 0x000fe200078efcff */
[----:B------:R-:W-:Y:S06]  /*4b80*/  BRA `(.L_x_378) ;  /* 0x0000000000147947 */ /* 0x000fec0003800000 */
.L_x_372:
[----:B------:R-:W-:Y:S01]  /*4b90*/  LOP3.LUT R0, R3, 0x80000000, R0, 0x48, !PT ;  /* 0x8000000003007812 */ /* 0x000fe200078e4800 */
[----:B------:R-:W-:Y:S06]  /*4ba0*/  BRA `(.L_x_378) ;  /* 0x00000000000c7947 */ /* 0x000fec0003800000 */
.L_x_371:
[----:B------:R-:W0:Y:S01]  /*4bb0*/  MUFU.RSQ R0, -QNAN ;  /* 0xffc0000000007908 */ /* 0x000e220000001400 */
[----:B------:R-:W-:Y:S05]  /*4bc0*/  BRA `(.L_x_378) ;  /* 0x0000000000047947 */ /* 0x000fea0003800000 */
.L_x_370:
[----:B------:R-:W-:-:S07]  /*4bd0*/  FADD.FTZ R0, R0, R3 ;  /* 0x0000000300007221 */ /* 0x000fce0000010000 */
.L_x_378:
[----:B------:R-:W-:Y:S05]  /*4be0*/  BSYNC.RECONVERGENT B1 ;  /* 0x0000000000017941 */ /* 0x000fea0003800200 */
.L_x_368:
[----:B------:R-:W-:Y:S01]  /*4bf0*/  MOV R12, R4 ;  /* 0x00000004000c7202 */ /* 0x000fe20000000f00 */
[----:B------:R-:W-:-:S04]  /*4c00*/  IMAD.MOV.U32 R13, RZ, RZ, 0x0 ;  /* 0x00000000ff0d7424 */ /* 0x000fc800078e00ff */
[----:B0-----:R-:W-:Y:S05]  /*4c10*/  RET.REL.NODEC R12 `(_Z12integrate_pnPfiifffffffffffibffff) ;  /* 0xffffffb00cf87950 */ /* 0x001fea0003c3ffff */
.L_x_379:
        /* <DEDUP_REMOVED lines=14> */
.L_x_392:


//--------------------- .nv.global.init           --------------------------
	.section	.nv.global.init,"aw",@progbits
	.align	4
.nv.global.init:
	.type		__cudart_i2opi_f,@object
	.size		__cudart_i2opi_f,(.L_0 - __cudart_i2opi_f)
__cudart_i2opi_f:
        /*0000*/ 	.byte	0x41, 0x90, 0x43, 0x3c, 0x99, 0x95, 0x62, 0xdb, 0xc0, 0xdd, 0x34, 0xf5, 0xd1, 0x57, 0x27, 0xfc
        /*0010*/ 	.byte	0x29, 0x15, 0x44, 0x4e, 0x6e, 0x83, 0xf9, 0xa2
.L_0:


//--------------------- .nv.shared._Z12integrate_lvPfiiffffffffffffibffff --------------------------
	.section	.nv.shared._Z12integrate_lvPfiiffffffffffffibffff,"aw",@nobits
	.sectionflags	@""
	.align	4
.nv.shared._Z12integrate_lvPfiiffffffffffffibffff:
	.zero		1824


//--------------------- .nv.shared.reserved.0     --------------------------
	.section	.nv.shared.reserved.0,"aw",@nobits
	.weak		__nv_reservedSMEM_offset_0_alias
	.size		__nv_reservedSMEM_offset_0_alias, 0, 64
	.other		__nv_reservedSMEM_offset_0_alias,@"STO_CUDA_RESERVED_SHARED STV_DEFAULT"
__nv_reservedSMEM_offset_0_alias:
	.zero		0
	.zero		64


//--------------------- .nv.shared._Z13integrate_lvmPfiiffffffffffffffibffff --------------------------
	.section	.nv.shared._Z13integrate_lvmPfiiffffffffffffffibffff,"aw",@nobits
	.sectionflags	@""
	.align	4
.nv.shared._Z13integrate_lvmPfiiffffffffffffffibffff:
	.zero		1824


//--------------------- .nv.shared._Z12integrate_hhPfiiffffffffifibffff --------------------------
	.section	.nv.shared._Z12integrate_hhPfiiffffffffifibffff,"aw",@nobits
	.sectionflags	@""
	.align	4
.nv.shared._Z12integrate_hhPfiiffffffffifibffff:
	.zero		1824


//--------------------- .nv.shared._Z12integrate_pnPfiifffffffffffibffff --------------------------
	.section	.nv.shared._Z12integrate_pnPfiifffffffffffibffff,"aw",@nobits
	.sectionflags	@""
	.align	4
.nv.shared._Z12integrate_pnPfiifffffffffffibffff:
	.zero		1824


//--------------------- .nv.constant0._Z12integrate_lvPfiiffffffffffffibffff --------------------------
	.section	.nv.constant0._Z12integrate_lvPfiiffffffffffffibffff,"a",@progbits
	.sectionflags	@""
	.align	4
.nv.constant0._Z12integrate_lvPfiiffffffffffffibffff:
	.zero		984


//--------------------- .nv.constant0._Z13integrate_lvmPfiiffffffffffffffibffff --------------------------
	.section	.nv.constant0._Z13integrate_lvmPfiiffffffffffffffibffff,"a",@progbits
	.sectionflags	@""
	.align	4
.nv.constant0._Z13integrate_lvmPfiiffffffffffffffibffff:
	.zero		992


//--------------------- .nv.constant0._Z12integrate_hhPfiiffffffffifibffff --------------------------
	.section	.nv.constant0._Z12integrate_hhPfiiffffffffifibffff,"a",@progbits
	.sectionflags	@""
	.align	4
.nv.constant0._Z12integrate_hhPfiiffffffffifibffff:
	.zero		976


//--------------------- .nv.constant0._Z12integrate_pnPfiifffffffffffibffff --------------------------
	.section	.nv.constant0._Z12integrate_pnPfiifffffffffffibffff,"a",@progbits
	.sectionflags	@""
	.align	4
.nv.constant0._Z12integrate_pnPfiifffffffffffibffff:
	.zero		980


//--------------------- SYMBOLS --------------------------

	.type		.nv.reservedSmem.offset0,@object
	.size		.nv.reservedSmem.offset0,0x4
	.type		.nv.reservedSmem.cap,@object
	.size		.nv.reservedSmem.cap,0x4
